def attn_fwd(
    Q,
    K,
    V,
    Out,
    Lse,
    sm_scale,
    stride_qz,
    stride_qh,
    stride_qm,
    stride_qk,
    stride_kz,
    stride_kh,
    stride_kn,
    stride_kk,
    stride_vz,
    stride_vh,
    stride_vn,
    stride_vk,
    stride_oz,
    stride_oh,
    stride_om,
    stride_ok,
    seqlen_q,
    seqlen_k,
    BLOCK_M: tl.constexpr,
    BLOCK_N: tl.constexpr,
    HEAD_DIM: tl.constexpr,
    CAUSAL: tl.constexpr,
):
    start_m = tl.program_id(0)
    off_hz = tl.program_id(1)
    q_off = off_hz * stride_qh
    k_off = off_hz * stride_kh
    v_off = off_hz * stride_vh
    offs_m = start_m * BLOCK_M + tl.arange(0, BLOCK_M)
    offs_d = tl.arange(0, HEAD_DIM)
    offs_n = tl.arange(0, BLOCK_N)
    q_ptrs = Q + q_off + offs_m[:, None] * stride_qm + offs_d[None, :] * stride_qk
    k_ptrs = K + k_off + offs_d[:, None] * stride_kk + offs_n[None, :] * stride_kn
    v_ptrs = V + v_off + offs_n[:, None] * stride_vn + offs_d[None, :] * stride_vk
    m_i = tl.full([BLOCK_M], float("-inf"), dtype=tl.float32)
    l_i = tl.zeros([BLOCK_M], dtype=tl.float32) + 1.0
    acc = tl.zeros([BLOCK_M, HEAD_DIM], dtype=tl.float32)
    q = tl.load(q_ptrs)
    acc, l_i, m_i = _attn_fwd_inner(
        acc,
        l_i,
        m_i,
        q,
        k_ptrs,
        v_ptrs,
        sm_scale,
        stride_kn,
        stride_vn,
        start_m,
        seqlen_k,
        BLOCK_M,
        BLOCK_N,
        HEAD_DIM,
        CAUSAL,
    )
    acc = acc / l_i[:, None]
    lse = m_i + tl.math.log2(l_i) / 1.4426950408889634
    o_ptrs = (
        Out
        + off_hz * stride_oh
        + offs_m[:, None] * stride_om
        + offs_d[None, :] * stride_ok
    )
    tl.store(o_ptrs, acc.to(Out.dtype.element_ty))
    tl.store(Lse + off_hz * seqlen_q + offs_m, lse)

# config = {"BLOCK_M": 32, "BLOCK_N": 128, "HEAD_DIM": 128, "arch": "sm_90", "causal": false, "dtype": "fp16", "num_stages": 2, "num_warps": 4}
# arch = sm_90


// ===== COMPILED SASS (sm_90a) =====

	.target	sm_90a

	.elftype	@"ET_EXEC"


//--------------------- .note.nv.tkinfo           --------------------------
	.section	.note.nv.tkinfo,"",@"SHT_NOTE"
	.sectionflags	@"SHF_NOTE_NV_TKINFO"
	.tkinfo
        /*0018*/ 	.word	0x00000002
        /*0030*/ 	.string	""
        /*0030*/ 	.string	"ptxas"
        /*0030*/ 	.string	"Cuda compilation tools, release 13.0, V13.0.88"
        /*0030*/ 	.string	"Build cuda_13.0.r13.0/compiler.36424714_0"
        /*0030*/ 	.string	"-v  -suppress-debug-info  -lineinfo  -arch sm_90a "



//--------------------- .note.nv.cuinfo           --------------------------
	.section	.note.nv.cuinfo,"",@"SHT_NOTE"
	.sectionflags	@"SHF_NOTE_NV_CUINFO"
        /*0018*/ 	.short	0x0002
        /*001a*/ 	.short	0x005a
        /*001c*/ 	.short	0x0082
	.zero		2


//--------------------- .nv.info                  --------------------------
	.section	.nv.info,"",@"SHT_CUDA_INFO"
	.align	4


	//----- nvinfo : EIATTR_REGCOUNT
	.align		4
        /*0000*/ 	.byte	0x04, 0x2f
        /*0002*/ 	.short	(.L_2 - .L_1)
	.align		4
.L_1:
        /*0004*/ 	.word	index@(attn_fwd)
        /*0008*/ 	.word	0x000000ff


	//----- nvinfo : EIATTR_FRAME_SIZE
	.align		4
.L_2:
        /*000c*/ 	.byte	0x04, 0x11
        /*000e*/ 	.short	(.L_4 - .L_3)
	.align		4
.L_3:
        /*0010*/ 	.word	index@(attn_fwd)
        /*0014*/ 	.word	0x00000798


	//----- nvinfo : EIATTR_MIN_STACK_SIZE
	.align		4
.L_4:
        /*0018*/ 	.byte	0x04, 0x12
        /*001a*/ 	.short	(.L_6 - .L_5)
	.align		4
.L_5:
        /*001c*/ 	.word	index@(attn_fwd)
        /*0020*/ 	.word	0x00000798
.L_6:


//--------------------- .nv.compat                --------------------------
	.section	.nv.compat,"",@"SHT_CUDA_COMPAT_INFO"
	.align	4
        /*0000*/ 	.byte	0x02, 0x09, 0x01, 0x00, 0x02, 0x02, 0x01, 0x00, 0x02, 0x05, 0x05, 0x00, 0x03, 0x07, 0x01, 0x01
        /*0010*/ 	.byte	0x02, 0x03, 0x00, 0x00, 0x02, 0x06, 0x01, 0x00, 0x04, 0x0b, 0x08, 0x00, 0x00, 0x00, 0x00, 0x00
        /*0020*/ 	.byte	0x00, 0x00, 0x00, 0x00


//--------------------- .nv.info.attn_fwd         --------------------------
	.section	.nv.info.attn_fwd,"",@"SHT_CUDA_INFO"
	.sectionflags	@""
	.align	4


	//----- nvinfo : EIATTR_CUDA_API_VERSION
	.align		4
        /*0000*/ 	.byte	0x04, 0x37
        /*0002*/ 	.short	(.L_8 - .L_7)
.L_7:
        /*0004*/ 	.word	0x00000082


	//----- nvinfo : EIATTR_KPARAM_INFO
	.align		4
.L_8:
        /*0008*/ 	.byte	0x04, 0x17
        /*000a*/ 	.short	(.L_10 - .L_9)
.L_9:
        /*000c*/ 	.word	0x00000000
        /*0010*/ 	.short	0x0019
        /*0012*/ 	.short	0x0080
        /*0014*/ 	.byte	0x00, 0xf4, 0x21, 0x00


	//----- nvinfo : EIATTR_KPARAM_INFO
	.align		4
.L_10:
        /*0018*/ 	.byte	0x04, 0x17
        /*001a*/ 	.short	(.L_12 - .L_11)
.L_11:
        /*001c*/ 	.word	0x00000000
        /*0020*/ 	.short	0x0018
        /*0022*/ 	.short	0x0078
        /*0024*/ 	.byte	0x00, 0xf4, 0x21, 0x00


	//----- nvinfo : EIATTR_KPARAM_INFO
	.align		4
.L_12:
        /*0028*/ 	.byte	0x04, 0x17
        /*002a*/ 	.short	(.L_14 - .L_13)
.L_13:
        /*002c*/ 	.word	0x00000000
        /*0030*/ 	.short	0x0017
        /*0032*/ 	.short	0x0070
        /*0034*/ 	.byte	0x00, 0xf0, 0x11, 0x00


	//----- nvinfo : EIATTR_KPARAM_INFO
	.align		4
.L_14:
        /*0038*/ 	.byte	0x04, 0x17
        /*003a*/ 	.short	(.L_16 - .L_15)
.L_15:
        /*003c*/ 	.word	0x00000000
        /*0040*/ 	.short	0x0016
        /*0042*/ 	.short	0x006c
        /*0044*/ 	.byte	0x00, 0xf0, 0x11, 0x00


	//----- nvinfo : EIATTR_KPARAM_INFO
	.align		4
.L_16:
        /*0048*/ 	.byte	0x04, 0x17
        /*004a*/ 	.short	(.L_18 - .L_17)
.L_17:
        /*004c*/ 	.word	0x00000000
        /*0050*/ 	.short	0x0015
        /*0052*/ 	.short	0x0068
        /*0054*/ 	.byte	0x00, 0xf0, 0x11, 0x00


	//----- nvinfo : EIATTR_KPARAM_INFO
	.align		4
.L_18:
        /*0058*/ 	.byte	0x04, 0x17
        /*005a*/ 	.short	(.L_20 - .L_19)
.L_19:
        /*005c*/ 	.word	0x00000000
        /*0060*/ 	.short	0x0014
        /*0062*/ 	.short	0x0064
        /*0064*/ 	.byte	0x00, 0xf0, 0x11, 0x00


	//----- nvinfo : EIATTR_KPARAM_INFO
	.align		4
.L_20:
        /*0068*/ 	.byte	0x04, 0x17
        /*006a*/ 	.short	(.L_22 - .L_21)
.L_21:
        /*006c*/ 	.word	0x00000000
        /*0070*/ 	.short	0x0013
        /*0072*/ 	.short	0x0060
        /*0074*/ 	.byte	0x00, 0xf0, 0x11, 0x00


	//----- nvinfo : EIATTR_KPARAM_INFO
	.align		4
.L_22:
        /*0078*/ 	.byte	0x04, 0x17
        /*007a*/ 	.short	(.L_24 - .L_23)
.L_23:
        /*007c*/ 	.word	0x00000000
        /*0080*/ 	.short	0x0012
        /*0082*/ 	.short	0x005c
        /*0084*/ 	.byte	0x00, 0xf0, 0x11, 0x00


	//----- nvinfo : EIATTR_KPARAM_INFO
	.align		4
.L_24:
        /*0088*/ 	.byte	0x04, 0x17
        /*008a*/ 	.short	(.L_26 - .L_25)
.L_25:
        /*008c*/ 	.word	0x00000000
        /*0090*/ 	.short	0x0011
        /*0092*/ 	.short	0x0058
        /*0094*/ 	.byte	0x00, 0xf0, 0x11, 0x00


	//----- nvinfo : EIATTR_KPARAM_INFO
	.align		4
.L_26:
        /*0098*/ 	.byte	0x04, 0x17
        /*009a*/ 	.short	(.L_28 - .L_27)
.L_27:
        /*009c*/ 	.word	0x00000000
        /*00a0*/ 	.short	0x0010
        /*00a2*/ 	.short	0x0054
        /*00a4*/ 	.byte	0x00, 0xf0, 0x11, 0x00


	//----- nvinfo : EIATTR_KPARAM_INFO
	.align		4
.L_28:
        /*00a8*/ 	.byte	0x04, 0x17
        /*00aa*/ 	.short	(.L_30 - .L_29)
.L_29:
        /*00ac*/ 	.word	0x00000000
        /*00b0*/ 	.short	0x000f
        /*00b2*/ 	.short	0x0050
        /*00b4*/ 	.byte	0x00, 0xf0, 0x11, 0x00


	//----- nvinfo : EIATTR_KPARAM_INFO
	.align		4
.L_30:
        /*00b8*/ 	.byte	0x04, 0x17
        /*00ba*/ 	.short	(.L_32 - .L_31)
.L_31:
        /*00bc*/ 	.word	0x00000000
        /*00c0*/ 	.short	0x000e
        /*00c2*/ 	.short	0x004c
        /*00c4*/ 	.byte	0x00, 0xf0, 0x11, 0x00


	//----- nvinfo : EIATTR_KPARAM_INFO
	.align		4
.L_32:
        /*00c8*/ 	.byte	0x04, 0x17
        /*00ca*/ 	.short	(.L_34 - .L_33)
.L_33:
        /*00cc*/ 	.word	0x00000000
        /*00d0*/ 	.short	0x000d
        /*00d2*/ 	.short	0x0048
        /*00d4*/ 	.byte	0x00, 0xf0, 0x11, 0x00


	//----- nvinfo : EIATTR_KPARAM_INFO
	.align		4
.L_34:
        /*00d8*/ 	.byte	0x04, 0x17
        /*00da*/ 	.short	(.L_36 - .L_35)
.L_35:
        /*00dc*/ 	.word	0x00000000
        /*00e0*/ 	.short	0x000c
        /*00e2*/ 	.short	0x0044
        /*00e4*/ 	.byte	0x00, 0xf0, 0x11, 0x00


	//----- nvinfo : EIATTR_KPARAM_INFO
	.align		4
.L_36:
        /*00e8*/ 	.byte	0x04, 0x17
        /*00ea*/ 	.short	(.L_38 - .L_37)
.L_37:
        /*00ec*/ 	.word	0x00000000
        /*00f0*/ 	.short	0x000b
        /*00f2*/ 	.short	0x0040
        /*00f4*/ 	.byte	0x00, 0xf0, 0x11, 0x00


	//----- nvinfo : EIATTR_KPARAM_INFO
	.align		4
.L_38:
        /*00f8*/ 	.byte	0x04, 0x17
        /*00fa*/ 	.short	(.L_40 - .L_39)
.L_39:
        /*00fc*/ 	.word	0x00000000
        /*0100*/ 	.short	0x000a
        /*0102*/ 	.short	0x003c
        /*0104*/ 	.byte	0x00, 0xf0, 0x11, 0x00


	//----- nvinfo : EIATTR_KPARAM_INFO
	.align		4
.L_40:
        /*0108*/ 	.byte	0x04, 0x17
        /*010a*/ 	.short	(.L_42 - .L_41)
.L_41:
        /*010c*/ 	.word	0x00000000
        /*0110*/ 	.short	0x0009
        /*0112*/ 	.short	0x0038
        /*0114*/ 	.byte	0x00, 0xf0, 0x11, 0x00


	//----- nvinfo : EIATTR_KPARAM_INFO
	.align		4
.L_42:
        /*0118*/ 	.byte	0x04, 0x17
        /*011a*/ 	.short	(.L_44 - .L_43)
.L_43:
        /*011c*/ 	.word	0x00000000
        /*0120*/ 	.short	0x0008
        /*0122*/ 	.short	0x0034
        /*0124*/ 	.byte	0x00, 0xf0, 0x11, 0x00


	//----- nvinfo : EIATTR_KPARAM_INFO
	.align		4
.L_44:
        /*0128*/ 	.byte	0x04, 0x17
        /*012a*/ 	.short	(.L_46 - .L_45)
.L_45:
        /*012c*/ 	.word	0x00000000
        /*0130*/ 	.short	0x0007
        /*0132*/ 	.short	0x0030
        /*0134*/ 	.byte	0x00, 0xf0, 0x11, 0x00


	//----- nvinfo : EIATTR_KPARAM_INFO
	.align		4
.L_46:
        /*0138*/ 	.byte	0x04, 0x17
        /*013a*/ 	.short	(.L_48 - .L_47)
.L_47:
        /*013c*/ 	.word	0x00000000
        /*0140*/ 	.short	0x0006
        /*0142*/ 	.short	0x002c
        /*0144*/ 	.byte	0x00, 0xf0, 0x11, 0x00


	//----- nvinfo : EIATTR_KPARAM_INFO
	.align		4
.L_48:
        /*0148*/ 	.byte	0x04, 0x17
        /*014a*/ 	.short	(.L_50 - .L_49)
.L_49:
        /*014c*/ 	.word	0x00000000
        /*0150*/ 	.short	0x0005
        /*0152*/ 	.short	0x0028
        /*0154*/ 	.byte	0x00, 0xf0, 0x11, 0x00


	//----- nvinfo : EIATTR_KPARAM_INFO
	.align		4
.L_50:
        /*0158*/ 	.byte	0x04, 0x17
        /*015a*/ 	.short	(.L_52 - .L_51)
.L_51:
        /*015c*/ 	.word	0x00000000
        /*0160*/ 	.short	0x0004
        /*0162*/ 	.short	0x0020
        /*0164*/ 	.byte	0x00, 0xf4, 0x21, 0x00


	//----- nvinfo : EIATTR_KPARAM_INFO
	.align		4
.L_52:
        /*0168*/ 	.byte	0x04, 0x17
        /*016a*/ 	.short	(.L_54 - .L_53)
.L_53:
        /*016c*/ 	.word	0x00000000
        /*0170*/ 	.short	0x0003
        /*0172*/ 	.short	0x0018
        /*0174*/ 	.byte	0x00, 0xf4, 0x21, 0x00


	//----- nvinfo : EIATTR_KPARAM_INFO
	.align		4
.L_54:
        /*0178*/ 	.byte	0x04, 0x17
        /*017a*/ 	.short	(.L_56 - .L_55)
.L_55:
        /*017c*/ 	.word	0x00000000
        /*0180*/ 	.short	0x0002
        /*0182*/ 	.short	0x0010
        /*0184*/ 	.byte	0x00, 0xf4, 0x21, 0x00


	//----- nvinfo : EIATTR_KPARAM_INFO
	.align		4
.L_56:
        /*0188*/ 	.byte	0x04, 0x17
        /*018a*/ 	.short	(.L_58 - .L_57)
.L_57:
        /*018c*/ 	.word	0x00000000
        /*0190*/ 	.short	0x0001
        /*0192*/ 	.short	0x0008
        /*0194*/ 	.byte	0x00, 0xf4, 0x21, 0x00


	//----- nvinfo : EIATTR_KPARAM_INFO
	.align		4
.L_58:
        /*0198*/ 	.byte	0x04, 0x17
        /*019a*/ 	.short	(.L_60 - .L_59)
.L_59:
        /*019c*/ 	.word	0x00000000
        /*01a0*/ 	.short	0x0000
        /*01a2*/ 	.short	0x0000
        /*01a4*/ 	.byte	0x00, 0xf4, 0x21, 0x00


	//----- nvinfo : EIATTR_SPARSE_MMA_MASK
	.align		4
.L_60:
        /*01a8*/ 	.byte	0x03, 0x50
        /*01aa*/ 	.short	0x0000


	//----- nvinfo : EIATTR_MAXREG_COUNT
	.align		4
        /*01ac*/ 	.byte	0x03, 0x1b
        /*01ae*/ 	.short	0x00ff


	//----- nvinfo : EIATTR_NUM_BARRIERS
	.align		4
        /*01b0*/ 	.byte	0x02, 0x4c
        /*01b2*/ 	.byte	0x01
	.zero		1


	//----- nvinfo : EIATTR_ANNOTATIONS
	.align		4
        /*01b4*/ 	.byte	0x04, 0x55
        /*01b6*/ 	.short	(.L_62 - .L_61)


	//   ....[0]....
.L_61:
        /*01b8*/ 	.word	0x00000001
        /*01bc*/ 	.byte	0xb0, 0x10, 0x00, 0x00, 0x01, 0x00, 0x00, 0x00, 0xf0, 0x10, 0x00, 0x00, 0x01, 0x00, 0x00, 0x00
        /* <DEDUP_REMOVED lines=244> */
        /*110c*/ 	.byte	0xb0, 0xb3, 0x00, 0x00


	//----- nvinfo : EIATTR_MERCURY_ISA_VERSION
	.align		4
.L_62:
        /*1110*/ 	.byte	0x03, 0x5f
        /*1112*/ 	.short	0x0101


	//----- nvinfo : EIATTR_COOP_GROUP_MASK_REGIDS
	.align		4
        /*1114*/ 	.byte	0x04, 0x29
        /*1116*/ 	.short	(.L_64 - .L_63)


	//   ....[0]....
.L_63:
        /*1118*/ 	.word	0xffffffff


	//   ....[1]....
        /*111c*/ 	.word	0xffffffff


	//   ....[2]....
        /*1120*/ 	.word	0xffffffff


	//   ....[3]....
        /*1124*/ 	.word	0xffffffff


	//   ....[4]....
        /*1128*/ 	.word	0xffffffff


	//   ....[5]....
        /*112c*/ 	.word	0xffffffff


	//   ....[6]....
        /*1130*/ 	.word	0xffffffff


	//   ....[7]....
        /*1134*/ 	.word	0xffffffff


	//   ....[8]....
        /*1138*/ 	.word	0xffffffff


	//   ....[9]....
        /*113c*/ 	.word	0xffffffff


	//   ....[10]....
        /*1140*/ 	.word	0xffffffff


	//   ....[11]....
        /*1144*/ 	.word	0xffffffff


	//   ....[12]....
        /*1148*/ 	.word	0xffffffff


	//   ....[13]....
        /*114c*/ 	.word	0xffffffff


	//   ....[14]....
        /*1150*/ 	.word	0xffffffff


	//   ....[15]....
        /*1154*/ 	.word	0xffffffff


	//   ....[16]....
        /*1158*/ 	.word	0xffffffff


	//   ....[17]....
        /*115c*/ 	.word	0xffffffff


	//   ....[18]....
        /*1160*/ 	.word	0xffffffff


	//   ....[19]....
        /*1164*/ 	.word	0xffffffff


	//----- nvinfo : EIATTR_COOP_GROUP_INSTR_OFFSETS
	.align		4
.L_64:
        /*1168*/ 	.byte	0x04, 0x28
        /*116a*/ 	.short	(.L_66 - .L_65)


	//   ....[0]....
.L_65:
        /*116c*/ 	.word	0x00009120


	//   ....[1]....
        /*1170*/ 	.word	0x00009130


	//   ....[2]....
        /*1174*/ 	.word	0x00009140


	//   ....[3]....
        /*1178*/ 	.word	0x00009150


	//   ....[4]....
        /*117c*/ 	.word	0x000091a0


	//   ....[5]....
        /*1180*/ 	.word	0x000091b0


	//   ....[6]....
        /*1184*/ 	.word	0x000091c0


	//   ....[7]....
        /*1188*/ 	.word	0x000091d0


	//   ....[8]....
        /*118c*/ 	.word	0x000092f0


	//   ....[9]....
        /*1190*/ 	.word	0x00009310


	//   ....[10]....
        /*1194*/ 	.word	0x00009c30


	//   ....[11]....
        /*1198*/ 	.word	0x00009c40


	//   ....[12]....
        /*119c*/ 	.word	0x00009c50


	//   ....[13]....
        /*11a0*/ 	.word	0x00009c60


	//   ....[14]....
        /*11a4*/ 	.word	0x00009cf0


	//   ....[15]....
        /*11a8*/ 	.word	0x00009d00


	//   ....[16]....
        /*11ac*/ 	.word	0x00009d10


	//   ....[17]....
        /*11b0*/ 	.word	0x00009d20


	//   ....[18]....
        /*11b4*/ 	.word	0x00009dd0


	//   ....[19]....
        /*11b8*/ 	.word	0x00009df0


	//----- nvinfo : EIATTR_EXIT_INSTR_OFFSETS
	.align		4
.L_66:
        /*11bc*/ 	.byte	0x04, 0x1c
        /*11be*/ 	.short	(.L_68 - .L_67)


	//   ....[0]....
.L_67:
        /*11c0*/ 	.word	0x0000e620


	//   ....[1]....
        /*11c4*/ 	.word	0x0000e650


	//----- nvinfo : EIATTR_REQNTID
	.align		4
.L_68:
        /*11c8*/ 	.byte	0x04, 0x10
        /*11ca*/ 	.short	(.L_70 - .L_69)
.L_69:
        /*11cc*/ 	.word	0x00000080
        /*11d0*/ 	.word	0x00000001
        /*11d4*/ 	.word	0x00000001


	//----- nvinfo : EIATTR_CBANK_PARAM_SIZE
	.align		4
.L_70:
        /*11d8*/ 	.byte	0x03, 0x19
        /*11da*/ 	.short	0x0088


	//----- nvinfo : EIATTR_PARAM_CBANK
	.align		4
        /*11dc*/ 	.byte	0x04, 0x0a
        /*11de*/ 	.short	(.L_72 - .L_71)
	.align		4
.L_71:
        /*11e0*/ 	.word	index@(.nv.constant0.attn_fwd)
        /*11e4*/ 	.short	0x0210
        /*11e6*/ 	.short	0x0088


	//----- nvinfo : EIATTR_SW_WAR
	.align		4
.L_72:
        /*11e8*/ 	.byte	0x04, 0x36
        /*11ea*/ 	.short	(.L_74 - .L_73)
.L_73:
        /*11ec*/ 	.word	0x00000008
.L_74:


//--------------------- .nv.callgraph             --------------------------
	.section	.nv.callgraph,"",@"SHT_CUDA_CALLGRAPH"
	.align	4
	.sectionentsize	8
	.align		4
        /*0000*/ 	.word	0x00000000
	.align		4
        /*0004*/ 	.word	0xffffffff
	.align		4
        /*0008*/ 	.word	0x00000000
	.align		4
        /*000c*/ 	.word	0xfffffffe
	.align		4
        /*0010*/ 	.word	0x00000000
	.align		4
        /*0014*/ 	.word	0xfffffffd
	.align		4
        /*0018*/ 	.word	0x00000000
	.align		4
        /*001c*/ 	.word	0xfffffffc


//--------------------- .nv.constant4             --------------------------
	.section	.nv.constant4,"a",@progbits
	.align	8
	.align		8
.nv.constant4:
        /*0000*/ 	.dword	_$_str


//--------------------- .text.attn_fwd            --------------------------
	.section	.text.attn_fwd,"ax",@progbits
	.align	128
        .global         attn_fwd
        .type           attn_fwd,@function
        .size           attn_fwd,(.L_x_3 - attn_fwd)
        .other          attn_fwd,@"STO_CUDA_ENTRY STV_DEFAULT"
attn_fwd:
.text.attn_fwd:
[----:B------:R-:W0:Y:S01]  /*0000*/  LDC R1, c[0x0][0x28] ;  /* 0x00000a00ff017b82 */ /* 0x000e220000000800 */
[----:B------:R-:W1:Y:S07]  /*0010*/  S2R R48, SR_TID.X ;  /* 0x0000000000307919 */ /* 0x000e6e0000002100 */
[----:B------:R-:W2:Y:S01]  /*0020*/  S2UR UR7, SR_CTAID.Y ;  /* 0x00000000000779c3 */ /* 0x000ea20000002600 */
[----:B------:R-:W-:Y:S01]  /*0030*/  ULDC.64 UR4, c[0x0][0x240] ;  /* 0x0000900000047ab9 */ /* 0x000fe20000000a00 */
[----:B------:R-:W-:Y:S01]  /*0040*/  ULDC.64 UR10, c[0x0][0x208] ;  /* 0x00008200000a7ab9 */ /* 0x000fe20000000a00 */
[----:B------:R-:W3:Y:S01]  /*0050*/  S2R R0, SR_CTAID.X ;  /* 0x0000000000007919 */ /* 0x000ee20000002500 */
[----:B0-----:R-:W-:-:S04]  /*0060*/  IADD3 R1, R1, -0x798, RZ ;  /* 0xfffff86801017810 */ /* 0x001fc80007ffe0ff */
[----:B------:R-:W0:Y:S08]  /*0070*/  LDC R19, c[0x0][0x248] ;  /* 0x00009200ff137b82 */ /* 0x000e300000000800 */
[----:B------:R-:W4:Y:S01]  /*0080*/  LDC.64 R46, c[0x0][0x210] ;  /* 0x00008400ff2e7b82 */ /* 0x000f220000000a00 */
[----:B--2---:R-:W-:-:S04]  /*0090*/  UIMAD UR4, UR7, UR4, URZ ;  /* 0x00000004070472a4 */ /* 0x004fc8000f8e023f */
[----:B------:R-:W-:Y:S01]  /*00a0*/  USHF.L.U32 UR6, UR4, 0x1, URZ ;  /* 0x0000000104067899 */ /* 0x000fe2000800063f */
[----:B-1----:R-:W-:Y:S02]  /*00b0*/  LOP3.LUT R251, R48, 0x1f, RZ, 0xc0, !PT ;  /* 0x0000001f30fb7812 */ /* 0x002fe400078ec0ff */
[----:B------:R-:W-:Y:S02]  /*00c0*/  SHF.R.U32.HI R2, RZ, 0x5, R48 ;  /* 0x00000005ff027819 */ /* 0x000fe40000011630 */
[----:B---3--:R-:W-:Y:S02]  /*00d0*/  LEA R251, R0, R251, 0x5 ;  /* 0x000000fb00fb7211 */ /* 0x008fe400078e28ff */
[----:B------:R-:W-:-:S03]  /*00e0*/  SGXT.U32 R2, R2, 0x2 ;  /* 0x000000020202781a */ /* 0x000fc60000000000 */
[----:B------:R-:W-:Y:S01]  /*00f0*/  IMAD R0, R251, UR5, RZ ;  /* 0x00000005fb007c24 */ /* 0x000fe2000f8e02ff */
[----:B------:R-:W-:Y:S01]  /*0100*/  UIMAD.WIDE UR4, UR4, 0x2, URZ ;  /* 0x00000002040478a5 */ /* 0x000fe2000f8e023f */
[----:B0-----:R-:W-:-:S03]  /*0110*/  IMAD R4, R2, R19, RZ ;  /* 0x0000001302047224 */ /* 0x001fc600078e02ff */
[C---:B------:R-:W-:Y:S01]  /*0120*/  SHF.L.U32 R3, R0.reuse, 0x1, RZ ;  /* 0x0000000100037819 */ /* 0x040fe200000006ff */
[----:B------:R-:W-:Y:S01]  /*0130*/  IMAD.HI R0, R0, 0x2, RZ ;  /* 0x0000000200007827 */ /* 0x000fe200078e02ff */
[----:B------:R-:W-:Y:S02]  /*0140*/  LEA R5, R19, R4, 0x2 ;  /* 0x0000000413057211 */ /* 0x000fe400078e10ff */
[----:B----4-:R-:W-:Y:S02]  /*0150*/  IADD3 R45, P0, P1, R3, UR6, R46 ;  /* 0x00000006032d7c10 */ /* 0x010fe4000f91e02e */
[----:B------:R-:W-:Y:S02]  /*0160*/  LEA R7, R19, R5, 0x2 ;  /* 0x0000000513077211 */ /* 0x000fe400078e10ff */
[----:B------:R-:W-:Y:S02]  /*0170*/  IADD3.X R47, R0, UR5, R47, P0, P1 ;  /* 0x00000005002f7c10 */ /* 0x000fe400087e242f */
[----:B------:R-:W-:-:S02]  /*0180*/  LEA R2, P0, R4, R45, 0x1 ;  /* 0x0000002d04027211 */ /* 0x000fc400078008ff */
[----:B------:R-:W-:Y:S02]  /*0190*/  LEA R0, R19, R7, 0x2 ;  /* 0x0000000713007211 */ /* 0x000fe400078e10ff */
[----:B------:R-:W-:Y:S02]  /*01a0*/  LEA.HI.X.SX32 R3, R4, R47, 0x1, P0 ;  /* 0x0000002f04037211 */ /* 0x000fe400000f0eff */
[----:B------:R-:W-:Y:S02]  /*01b0*/  LEA R4, P0, R5, R45, 0x1 ;  /* 0x0000002d05047211 */ /* 0x000fe400078008ff */
[----:B------:R-:W-:Y:S01]  /*01c0*/  LEA R11, R19, R0, 0x2 ;  /* 0x00000000130b7211 */ /* 0x000fe200078e10ff */
[----:B------:R0:W2:Y:S01]  /*01d0*/  LDG.E.U16 R20, desc[UR10][R2.64] ;  /* 0x0000000a02147981 */ /* 0x0000a2000c1e1500 */
[----:B------:R-:W-:Y:S02]  /*01e0*/  LEA.HI.X.SX32 R5, R5, R47, 0x1, P0 ;  /* 0x0000002f05057211 */ /* 0x000fe400000f0eff */
[----:B------:R-:W-:-:S02]  /*01f0*/  LEA R8, P0, R0, R45, 0x1 ;  /* 0x0000002d00087211 */ /* 0x000fc400078008ff */
[----:B------:R-:W-:Y:S01]  /*0200*/  LEA R6, P1, R7, R45, 0x1 ;  /* 0x0000002d07067211 */ /* 0x000fe200078208ff */
[----:B------:R-:W3:Y:S01]  /*0210*/  LDG.E.U16 R21, desc[UR10][R4.64] ;  /* 0x0000000a04157981 */ /* 0x000ee2000c1e1500 */
[----:B------:R-:W-:Y:S01]  /*0220*/  LEA.HI.X.SX32 R9, R0, R47, 0x1, P0 ;  /* 0x0000002f00097211 */ /* 0x000fe200000f0eff */
[----:B------:R-:W-:Y:S01]  /*0230*/  IMAD R0, R19, 0x4, R11 ;  /* 0x0000000413007824 */ /* 0x000fe200078e020b */
[----:B------:R-:W-:Y:S02]  /*0240*/  LEA R10, P0, R11, R45, 0x1 ;  /* 0x0000002d0b0a7211 */ /* 0x000fe400078008ff */
[-C--:B------:R-:W-:Y:S01]  /*0250*/  LEA.HI.X.SX32 R7, R7, R47.reuse, 0x1, P1 ;  /* 0x0000002f07077211 */ /* 0x080fe200008f0eff */
[----:B------:R-:W4:Y:S01]  /*0260*/  LDG.E.U16 R23, desc[UR10][R8.64] ;  /* 0x0000000a08177981 */ /* 0x000f22000c1e1500 */
[----:B------:R-:W-:Y:S02]  /*0270*/  LEA R13, R19, R0, 0x2 ;  /* 0x00000000130d7211 */ /* 0x000fe400078e10ff */
[----:B------:R-:W-:Y:S01]  /*0280*/  LEA.HI.X.SX32 R11, R11, R47, 0x1, P0 ;  /* 0x0000002f0b0b7211 */ /* 0x000fe200000f0eff */
[----:B------:R1:W5:Y:S01]  /*0290*/  LDG.E.U16 R22, desc[UR10][R6.64] ;  /* 0x0000000a06167981 */ /* 0x000362000c1e1500 */
[----:B0-----:R-:W-:-:S02]  /*02a0*/  LEA R2, P0, R0, R45, 0x1 ;  /* 0x0000002d00027211 */ /* 0x001fc400078008ff */
[C---:B------:R-:W-:Y:S01]  /*02b0*/  LEA R14, R19.reuse, R13, 0x2 ;  /* 0x0000000d130e7211 */ /* 0x040fe200078e10ff */
[----:B------:R0:W3:Y:S01]  /*02c0*/  LDG.E.U16 R24, desc[UR10][R10.64] ;  /* 0x0000000a0a187981 */ /* 0x0000e2000c1e1500 */
[----:B------:R-:W-:Y:S02]  /*02d0*/  LEA.HI.X.SX32 R3, R0, R47, 0x1, P0 ;  /* 0x0000002f00037211 */ /* 0x000fe400000f0eff */
[C---:B------:R-:W-:Y:S02]  /*02e0*/  LEA R0, R19.reuse, R14, 0x2 ;  /* 0x0000000e13007211 */ /* 0x040fe400078e10ff */
[C---:B-1----:R-:W-:Y:S01]  /*02f0*/  LEA R6, P0, R14.reuse, R45, 0x1 ;  /* 0x0000002d0e067211 */ /* 0x042fe200078008ff */
[----:B------:R1:W4:Y:S01]  /*0300*/  LDG.E.U16 R25, desc[UR10][R2.64] ;  /* 0x0000000a02197981 */ /* 0x000322000c1e1500 */
[----:B------:R-:W-:Y:S02]  /*0310*/  LEA R9, R19, R0, 0x2 ;  /* 0x0000000013097211 */ /* 0x000fe400078e10ff */
[----:B------:R-:W-:-:S02]  /*0320*/  LEA.HI.X.SX32 R7, R14, R47, 0x1, P0 ;  /* 0x0000002f0e077211 */ /* 0x000fc400000f0eff */
[CC--:B------:R-:W-:Y:S02]  /*0330*/  LEA R4, P0, R0.reuse, R45.reuse, 0x1 ;  /* 0x0000002d00047211 */ /* 0x0c0fe400078008ff */
[----:B------:R-:W-:Y:S01]  /*0340*/  LEA R12, P1, R13, R45, 0x1 ;  /* 0x0000002d0d0c7211 */ /* 0x000fe200078208ff */
[----:B------:R1:W4:Y:S01]  /*0350*/  LDG.E.U16 R27, desc[UR10][R6.64] ;  /* 0x0000000a061b7981 */ /* 0x000322000c1e1500 */
[----:B------:R-:W-:Y:S02]  /*0360*/  LEA.HI.X.SX32 R5, R0, R47, 0x1, P0 ;  /* 0x0000002f00057211 */ /* 0x000fe400000f0eff */
[----:B------:R-:W-:Y:S02]  /*0370*/  LEA R0, R19, R9, 0x2 ;  /* 0x0000000913007211 */ /* 0x000fe400078e10ff */
[----:B------:R-:W-:Y:S01]  /*0380*/  LEA.HI.X.SX32 R13, R13, R47, 0x1, P1 ;  /* 0x0000002f0d0d7211 */ /* 0x000fe200008f0eff */
[----:B------:R-:W4:Y:S01]  /*0390*/  LDG.E.U16 R28, desc[UR10][R4.64] ;  /* 0x0000000a041c7981 */ /* 0x000f22000c1e1500 */
[----:B------:R-:W-:-:S02]  /*03a0*/  LEA R8, P0, R9, R45, 0x1 ;  /* 0x0000002d09087211 */ /* 0x000fc400078008ff */
[C---:B0-----:R-:W-:Y:S01]  /*03b0*/  LEA R10, P1, R0.reuse, R45, 0x1 ;  /* 0x0000002d000a7211 */ /* 0x041fe200078208ff */
[----:B------:R0:W4:Y:S01]  /*03c0*/  LDG.E.U16 R26, desc[UR10][R12.64] ;  /* 0x0000000a0c1a7981 */ /* 0x000122000c1e1500 */
[----:B------:R-:W-:Y:S02]  /*03d0*/  LEA R14, R19, R0, 0x2 ;  /* 0x00000000130e7211 */ /* 0x000fe400078e10ff */
[-C--:B------:R-:W-:Y:S02]  /*03e0*/  LEA.HI.X.SX32 R9, R9, R47.reuse, 0x1, P0 ;  /* 0x0000002f09097211 */ /* 0x080fe400000f0eff */
[----:B------:R-:W-:Y:S01]  /*03f0*/  LEA.HI.X.SX32 R11, R0, R47, 0x1, P1 ;  /* 0x0000002f000b7211 */ /* 0x000fe200008f0eff */
[----:B------:R-:W-:Y:S01]  /*0400*/  IMAD R0, R19, 0x4, R14 ;  /* 0x0000000413007824 */ /* 0x000fe200078e020e */
[C---:B-1----:R-:W-:Y:S01]  /*0410*/  LEA R2, P0, R14.reuse, R45, 0x1 ;  /* 0x0000002d0e027211 */ /* 0x042fe200078008ff */
[----:B------:R1:W4:Y:S03]  /*0420*/  LDG.E.U16 R29, desc[UR10][R8.64] ;  /* 0x0000000a081d7981 */ /* 0x000326000c1e1500 */
[----:B------:R-:W-:Y:S01]  /*0430*/  LEA.HI.X.SX32 R3, R14, R47, 0x1, P0 ;  /* 0x0000002f0e037211 */ /* 0x000fe200000f0eff */
[----:B------:R1:W4:Y:S01]  /*0440*/  LDG.E.U16 R30, desc[UR10][R10.64] ;  /* 0x0000000a0a1e7981 */ /* 0x000322000c1e1500 */
[----:B------:R-:W-:-:S02]  /*0450*/  LEA R6, P0, R0, R45, 0x1 ;  /* 0x0000002d00067211 */ /* 0x000fc400078008ff */
[C---:B0-----:R-:W-:Y:S01]  /*0460*/  LEA R13, R19.reuse, R0, 0x2 ;  /* 0x00000000130d7211 */ /* 0x041fe200078e10ff */
[----:B------:R0:W4:Y:S01]  /*0470*/  LDG.E.U16 R31, desc[UR10][R2.64] ;  /* 0x0000000a021f7981 */ /* 0x000122000c1e1500 */
[----:B------:R-:W-:Y:S02]  /*0480*/  LEA.HI.X.SX32 R7, R0, R47, 0x1, P0 ;  /* 0x0000002f00077211 */ /* 0x000fe400000f0eff */
[----:B------:R-:W-:Y:S02]  /*0490*/  LEA R0, R19, R13, 0x2 ;  /* 0x0000000d13007211 */ /* 0x000fe400078e10ff */
[-C--:B------:R-:W-:Y:S01]  /*04a0*/  LEA R4, P0, R13, R45.reuse, 0x1 ;  /* 0x0000002d0d047211 */ /* 0x080fe200078008ff */
[----:B------:R0:W4:Y:S01]  /*04b0*/  LDG.E.U16 R32, desc[UR10][R6.64] ;  /* 0x0000000a06207981 */ /* 0x000122000c1e1500 */
[----:B------:R-:W-:Y:S02]  /*04c0*/  LEA R12, P1, R0, R45, 0x1 ;  /* 0x0000002d000c7211 */ /* 0x000fe400078208ff */
[----:B------:R-:W-:-:S02]  /*04d0*/  LEA R14, R19, R0, 0x2 ;  /* 0x00000000130e7211 */ /* 0x000fc400078e10ff */
[-C--:B------:R-:W-:Y:S02]  /*04e0*/  LEA.HI.X.SX32 R5, R13, R47.reuse, 0x1, P0 ;  /* 0x0000002f0d057211 */ /* 0x080fe400000f0eff */
[----:B------:R-:W-:Y:S02]  /*04f0*/  LEA.HI.X.SX32 R13, R0, R47, 0x1, P1 ;  /* 0x0000002f000d7211 */ /* 0x000fe400008f0eff */
[C---:B------:R-:W-:Y:S01]  /*0500*/  LEA R0, R19.reuse, R14, 0x2 ;  /* 0x0000000e13007211 */ /* 0x040fe200078e10ff */
[----:B------:R0:W4:Y:S01]  /*0510*/  LDG.E.U16 R33, desc[UR10][R4.64] ;  /* 0x0000000a04217981 */ /* 0x000122000c1e1500 */
[C---:B-1----:R-:W-:Y:S02]  /*0520*/  LEA R8, P0, R14.reuse, R45, 0x1 ;  /* 0x0000002d0e087211 */ /* 0x042fe400078008ff */
[----:B------:R-:W-:Y:S01]  /*0530*/  LEA R10, R19, R0, 0x2 ;  /* 0x00000000130a7211 */ /* 0x000fe200078e10ff */
[----:B------:R1:W4:Y:S01]  /*0540*/  LDG.E.U16 R34, desc[UR10][R12.64] ;  /* 0x0000000a0c227981 */ /* 0x000322000c1e1500 */
[----:B------:R-:W-:-:S02]  /*0550*/  LEA.HI.X.SX32 R9, R14, R47, 0x1, P0 ;  /* 0x0000002f0e097211 */ /* 0x000fc400000f0eff */
[C---:B0-----:R-:W-:Y:S02]  /*0560*/  LEA R2, P0, R0.reuse, R45, 0x1 ;  /* 0x0000002d00027211 */ /* 0x041fe400078008ff */
[C---:B------:R-:W-:Y:S01]  /*0570*/  LEA R11, R19.reuse, R10, 0x2 ;  /* 0x0000000a130b7211 */ /* 0x040fe200078e10ff */
[----:B------:R0:W4:Y:S01]  /*0580*/  LDG.E.U16 R35, desc[UR10][R8.64] ;  /* 0x0000000a08237981 */ /* 0x000122000c1e1500 */
[----:B------:R-:W-:Y:S02]  /*0590*/  LEA.HI.X.SX32 R3, R0, R47, 0x1, P0 ;  /* 0x0000002f00037211 */ /* 0x000fe400000f0eff */
[C---:B------:R-:W-:Y:S02]  /*05a0*/  LEA R0, R19.reuse, R11, 0x2 ;  /* 0x0000000b13007211 */ /* 0x040fe400078e10ff */
[-C--:B------:R-:W-:Y:S01]  /*05b0*/  LEA R6, P0, R10, R45.reuse, 0x1 ;  /* 0x0000002d0a067211 */ /* 0x080fe200078008ff */
[----:B------:R0:W4:Y:S02]  /*05c0*/  LDG.E.U16 R36, desc[UR10][R2.64] ;  /* 0x0000000a02247981 */ /* 0x000124000c1e1500 */
[----:B------:R-:W-:Y:S01]  /*05d0*/  IMAD R14, R19, 0x4, R0 ;  /* 0x00000004130e7824 */ /* 0x000fe200078e0200 */
[----:B------:R-:W-:-:S02]  /*05e0*/  LEA R4, P1, R11, R45, 0x1 ;  /* 0x0000002d0b047211 */ /* 0x000fc400078208ff */
[----:B------:R-:W-:Y:S02]  /*05f0*/  LEA.HI.X.SX32 R7, R10, R47, 0x1, P0 ;  /* 0x0000002f0a077211 */ /* 0x000fe400000f0eff */
[C---:B------:R-:W-:Y:S02]  /*0600*/  LEA R15, R19.reuse, R14, 0x2 ;  /* 0x0000000e130f7211 */ /* 0x040fe400078e10ff */
[C---:B------:R-:W-:Y:S01]  /*0610*/  LEA R10, P0, R0.reuse, R45, 0x1 ;  /* 0x0000002d000a7211 */ /* 0x040fe200078008ff */
[----:B------:R0:W4:Y:S01]  /*0620*/  LDG.E.U16 R37, desc[UR10][R6.64] ;  /* 0x0000000a06257981 */ /* 0x000122000c1e1500 */
[----:B-1----:R-:W-:Y:S02]  /*0630*/  LEA R13, R19, R15, 0x2 ;  /* 0x0000000f130d7211 */ /* 0x002fe400078e10ff */
[-C--:B------:R-:W-:Y:S02]  /*0640*/  LEA.HI.X.SX32 R5, R11, R47.reuse, 0x1, P1 ;  /* 0x0000002f0b057211 */ /* 0x080fe400008f0eff */
[----:B------:R-:W-:-:S02]  /*0650*/  LEA.HI.X.SX32 R11, R0, R47, 0x1, P0 ;  /* 0x0000002f000b7211 */ /* 0x000fc400000f0eff */
[C---:B0-----:R-:W-:Y:S01]  /*0660*/  LEA R8, P0, R14.reuse, R45, 0x1 ;  /* 0x0000002d0e087211 */ /* 0x041fe200078008ff */
[----:B------:R0:W4:Y:S01]  /*0670*/  LDG.E.U16 R38, desc[UR10][R4.64] ;  /* 0x0000000a04267981 */ /* 0x000122000c1e1500 */
[C---:B------:R-:W-:Y:S02]  /*0680*/  LEA R0, R19.reuse, R13, 0x2 ;  /* 0x0000000d13007211 */ /* 0x040fe400078e10ff */
[----:B------:R-:W-:Y:S01]  /*0690*/  LEA.HI.X.SX32 R9, R14, R47, 0x1, P0 ;  /* 0x0000002f0e097211 */ /* 0x000fe200000f0eff */
[----:B------:R1:W4:Y:S01]  /*06a0*/  LDG.E.U16 R39, desc[UR10][R10.64] ;  /* 0x0000000a0a277981 */ /* 0x000322000c1e1500 */
[----:B------:R-:W-:Y:S02]  /*06b0*/  LEA R14, R19, R0, 0x2 ;  /* 0x00000000130e7211 */ /* 0x000fe400078e10ff */
[----:B------:R-:W-:Y:S01]  /*06c0*/  LEA R2, P0, R15, R45, 0x1 ;  /* 0x0000002d0f027211 */ /* 0x000fe200078008ff */
[----:B------:R1:W4:Y:S01]  /*06d0*/  LDG.E.U16 R40, desc[UR10][R8.64] ;  /* 0x0000000a08287981 */ /* 0x000322000c1e1500 */
[----:B------:R-:W-:-:S02]  /*06e0*/  LEA R16, R19, R14, 0x2 ;  /* 0x0000000e13107211 */ /* 0x000fc400078e10ff */
[----:B------:R-:W-:Y:S02]  /*06f0*/  LEA.HI.X.SX32 R3, R15, R47, 0x1, P0 ;  /* 0x0000002f0f037211 */ /* 0x000fe400000f0eff */
[C---:B------:R-:W-:Y:S02]  /*0700*/  LEA R15, R19.reuse, R16, 0x2 ;  /* 0x00000010130f7211 */ /* 0x040fe400078e10ff */
[C---:B------:R-:W-:Y:S01]  /*0710*/  LEA R6, P0, R14.reuse, R45, 0x1 ;  /* 0x0000002d0e067211 */ /* 0x040fe200078008ff */
[----:B------:R1:W4:Y:S01]  /*0720*/  LDG.E.U16 R41, desc[UR10][R2.64] ;  /* 0x0000000a02297981 */ /* 0x000322000c1e1500 */
[----:B------:R-:W-:Y:S02]  /*0730*/  LEA R17, R19, R15, 0x2 ;  /* 0x0000000f13117211 */ /* 0x000fe400078e10ff */
[----:B------:R-:W-:Y:S02]  /*0740*/  LEA R12, P1, R13, R45, 0x1 ;  /* 0x0000002d0d0c7211 */ /* 0x000fe400078208ff */
[----:B------:R-:W-:Y:S01]  /*0750*/  LEA.HI.X.SX32 R7, R14, R47, 0x1, P0 ;  /* 0x0000002f0e077211 */ /* 0x000fe200000f0eff */
[----:B0-----:R-:W-:Y:S01]  /*0760*/  IMAD R5, R19, 0x4, R17 ;  /* 0x0000000413057824 */ /* 0x001fe200078e0211 */
[----:B-1----:R-:W-:-:S02]  /*0770*/  LEA R10, P0, R15, R45, 0x1 ;  /* 0x0000002d0f0a7211 */ /* 0x002fc400078008ff */
[----:B------:R-:W-:Y:S01]  /*0780*/  LEA.HI.X.SX32 R13, R13, R47, 0x1, P1 ;  /* 0x0000002f0d0d7211 */ /* 0x000fe200008f0eff */
[----:B------:R0:W4:Y:S01]  /*0790*/  LDG.E.U16 R43, desc[UR10][R6.64] ;  /* 0x0000000a062b7981 */ /* 0x000122000c1e1500 */
[----:B------:R-:W-:Y:S02]  /*07a0*/  LEA R18, R19, R5, 0x2 ;  /* 0x0000000513127211 */ /* 0x000fe400078e10ff */
[----:B------:R-:W-:Y:S01]  /*07b0*/  LEA.HI.X.SX32 R11, R15, R47, 0x1, P0 ;  /* 0x0000002f0f0b7211 */ /* 0x000fe200000f0eff */
[----:B------:R1:W4:Y:S01]  /*07c0*/  LDG.E.U16 R42, desc[UR10][R12.64] ;  /* 0x0000000a0c2a7981 */ /* 0x000322000c1e1500 */
[-C--:B------:R-:W-:Y:S02]  /*07d0*/  LEA R8, P1, R5, R45.reuse, 0x1 ;  /* 0x0000002d05087211 */ /* 0x080fe400078208ff */
[----:B------:R-:W-:Y:S01]  /*07e0*/  LEA R4, P0, R0, R45, 0x1 ;  /* 0x0000002d00047211 */ /* 0x000fe200078008ff */
[----:B------:R1:W4:Y:S01]  /*07f0*/  LDG.E.U16 R44, desc[UR10][R10.64] ;  /* 0x0000000a0a2c7981 */ /* 0x000322000c1e1500 */
[----:B------:R-:W-:-:S02]  /*0800*/  LEA R15, R19, R18, 0x2 ;  /* 0x00000012130f7211 */ /* 0x000fc400078e10ff */
[-C--:B------:R-:W-:Y:S02]  /*0810*/  LEA.HI.X.SX32 R9, R5, R47.reuse, 0x1, P1 ;  /* 0x0000002f05097211 */ /* 0x080fe400008f0eff */
[----:B------:R-:W-:Y:S02]  /*0820*/  LEA.HI.X.SX32 R5, R0, R47, 0x1, P0 ;  /* 0x0000002f00057211 */ /* 0x000fe400000f0eff */
[CC--:B------:R-:W-:Y:S01]  /*0830*/  LEA R2, P0, R16.reuse, R45.reuse, 0x1 ;  /* 0x0000002d10027211 */ /* 0x0c0fe200078008ff */
[----:B------:R-:W4:Y:S01]  /*0840*/  LDG.E.U16 R8, desc[UR10][R8.64] ;  /* 0x0000000a08087981 */ /* 0x000f22000c1e1500 */
[----:B0-----:R-:W-:Y:S02]  /*0850*/  LEA R6, P1, R17, R45, 0x1 ;  /* 0x0000002d11067211 */ /* 0x001fe400078208ff */
[----:B------:R-:W-:Y:S01]  /*0860*/  LEA R19, R19, R15, 0x2 ;  /* 0x0000000f13137211 */ /* 0x000fe200078e10ff */
[----:B------:R-:W4:Y:S01]  /*0870*/  LDG.E.U16 R0, desc[UR10][R4.64] ;  /* 0x0000000a04007981 */ /* 0x000f22000c1e1500 */
[----:B------:R-:W-:-:S02]  /*0880*/  LEA.HI.X.SX32 R3, R16, R47, 0x1, P0 ;  /* 0x0000002f10037211 */ /* 0x000fc400000f0eff */
[-C--:B------:R-:W-:Y:S02]  /*0890*/  LEA R14, P2, R15, R45.reuse, 0x1 ;  /* 0x0000002d0f0e7211 */ /* 0x080fe400078408ff */
[C---:B-1----:R-:W-:Y:S01]  /*08a0*/  LEA R12, P0, R18.reuse, R45, 0x1 ;  /* 0x0000002d120c7211 */ /* 0x042fe200078008ff */
[----:B------:R0:W4:Y:S01]  /*08b0*/  LDG.E.U16 R16, desc[UR10][R2.64] ;  /* 0x0000000a02107981 */ /* 0x000122000c1e1500 */
[----:B------:R-:W-:Y:S02]  /*08c0*/  LEA.HI.X.SX32 R7, R17, R47, 0x1, P1 ;  /* 0x0000002f11077211 */ /* 0x000fe400008f0eff */
[----:B------:R-:W-:Y:S02]  /*08d0*/  LEA R10, P1, R19, R45, 0x1 ;  /* 0x0000002d130a7211 */ /* 0x000fe400078208ff */
[-C--:B------:R-:W-:Y:S01]  /*08e0*/  LEA.HI.X.SX32 R15, R15, R47.reuse, 0x1, P2 ;  /* 0x0000002f0f0f7211 */ /* 0x080fe200010f0eff */
[----:B------:R-:W4:Y:S01]  /*08f0*/  LDG.E.U16 R6, desc[UR10][R6.64] ;  /* 0x0000000a06067981 */ /* 0x000f22000c1e1500 */
[----:B------:R-:W-:-:S02]  /*0900*/  LEA.HI.X.SX32 R13, R18, R47, 0x1, P0 ;  /* 0x0000002f120d7211 */ /* 0x000fc400000f0eff */
[----:B------:R-:W-:Y:S01]  /*0910*/  LEA.HI.X.SX32 R11, R19, R47, 0x1, P1 ;  /* 0x0000002f130b7211 */ /* 0x000fe200008f0eff */
[----:B------:R-:W4:Y:S01]  /*0920*/  LDG.E.U16 R14, desc[UR10][R14.64] ;  /* 0x0000000a0e0e7981 */ /* 0x000f22000c1e1500 */
[----:B0-----:R-:W0:Y:S03]  /*0930*/  LDC R2, c[0x0][0x280] ;  /* 0x0000a000ff027b82 */ /* 0x001e260000000800 */
[----:B------:R1:W4:Y:S04]  /*0940*/  LDG.E.U16 R13, desc[UR10][R12.64] ;  /* 0x0000000a0c0d7981 */ /* 0x000328000c1e1500 */
[----:B------:R-:W4:Y:S01]  /*0950*/  LDG.E.U16 R10, desc[UR10][R10.64] ;  /* 0x0000000a0a0a7981 */ /* 0x000f22000c1e1500 */
[----:B------:R-:W1:Y:S01]  /*0960*/  S2UR UR6, SR_CgaCtaId ;  /* 0x00000000000679c3 */ /* 0x000e620000008800 */
[----:B------:R-:W-:-:S04]  /*0970*/  SHF.R.S32.HI R5, RZ, 0x6, R48 ;  /* 0x00000006ff057819 */ /* 0x000fc80000011430 */
[----:B------:R-:W-:Y:S01]  /*0980*/  SGXT R5, R5, 0x1 ;  /* 0x000000010505781a */ /* 0x000fe20000000200 */
[----:B------:R-:W-:Y:S01]  /*0990*/  UMOV UR4, 0x400 ;  /* 0x0000040000047882 */ /* 0x000fe20000000000 */
[----:B------:R-:W-:Y:S02]  /*09a0*/  SHF.L.U32 R4, R48, 0x1, RZ ;  /* 0x0000000130047819 */ /* 0x000fe400000006ff */
[----:B------:R-:W-:-:S04]  /*09b0*/  LOP3.LUT R5, R5, 0x90, RZ, 0xc0, !PT ;  /* 0x0000009005057812 */ /* 0x000fc800078ec0ff */
[----:B------:R-:W-:Y:S02]  /*09c0*/  LOP3.LUT R5, R5, 0x7e, R4, 0x78, !PT ;  /* 0x0000007e05057812 */ /* 0x000fe400078e7804 */
[----:B0-----:R-:W-:Y:S02]  /*09d0*/  ISETP.GE.AND P0, PT, R2, 0x1, PT ;  /* 0x000000010200780c */ /* 0x001fe40003f06270 */
[----:B------:R-:W-:Y:S01]  /*09e0*/  LOP3.LUT R18, R5, 0x20, RZ, 0x3c, !PT ;  /* 0x0000002005127812 */ /* 0x000fe200078e3cff */
[----:B-1----:R-:W-:Y:S01]  /*09f0*/  ULEA UR6, UR6, UR4, 0x18 ;  /* 0x0000000406067291 */ /* 0x002fe2000f8ec03f */
[----:B------:R-:W-:Y:S01]  /*0a00*/  MOV R250, 0x3f800000 ;  /* 0x3f80000000fa7802 */ /* 0x000fe20000000f00 */
[----:B------:R-:W-:Y:S01]  /*0a10*/  IMAD.MOV.U32 R4, RZ, RZ, -0x800000 ;  /* 0xff800000ff047424 */ /* 0x000fe200078e00ff */
[----:B------:R-:W-:Y:S02]  /*0a20*/  MOV R2, 0xff800000 ;  /* 0xff80000000027802 */ /* 0x000fe40000000f00 */
[----:B------:R-:W-:-:S02]  /*0a30*/  CS2R R64, SRZ ;  /* 0x0000000000407805 */ /* 0x000fc4000001ff00 */
[----:B------:R-:W-:Y:S02]  /*0a40*/  MOV R3, 0xff800000 ;  /* 0xff80000000037802 */ /* 0x000fe40000000f00 */
[----:B------:R-:W-:Y:S02]  /*0a50*/  CS2R R66, SRZ ;  /* 0x0000000000427805 */ /* 0x000fe4000001ff00 */
[----:B------:R-:W-:Y:S02]  /*0a60*/  MOV R249, 0x3f800000 ;  /* 0x3f80000000f97802 */ /* 0x000fe40000000f00 */
[----:B------:R-:W-:Y:S02]  /*0a70*/  CS2R R76, SRZ ;  /* 0x00000000004c7805 */ /* 0x000fe4000001ff00 */
[----:B------:R-:W-:Y:S02]  /*0a80*/  MOV R12, 0x3f800000 ;  /* 0x3f800000000c7802 */ /* 0x000fe40000000f00 */
[----:B------:R-:W-:-:S02]  /*0a90*/  CS2R R78, SRZ ;  /* 0x00000000004e7805 */ /* 0x000fc4000001ff00 */
[----:B------:R-:W-:Y:S02]  /*0aa0*/  MOV R15, 0x3f800000 ;  /* 0x3f800000000f7802 */ /* 0x000fe40000000f00 */
[----:B------:R-:W-:Y:S02]  /*0ab0*/  CS2R R68, SRZ ;  /* 0x0000000000447805 */ /* 0x000fe4000001ff00 */
[----:B------:R-:W-:Y:S02]  /*0ac0*/  CS2R R70, SRZ ;  /* 0x0000000000467805 */ /* 0x000fe4000001ff00 */
[----:B------:R-:W-:Y:S02]  /*0ad0*/  CS2R R56, SRZ ;  /* 0x0000000000387805 */ /* 0x000fe4000001ff00 */
[----:B------:R-:W-:Y:S02]  /*0ae0*/  CS2R R58, SRZ ;  /* 0x00000000003a7805 */ /* 0x000fe4000001ff00 */
[----:B------:R-:W-:-:S02]  /*0af0*/  CS2R R60, SRZ ;  /* 0x00000000003c7805 */ /* 0x000fc4000001ff00 */
[----:B------:R-:W-:Y:S02]  /*0b00*/  CS2R R62, SRZ ;  /* 0x00000000003e7805 */ /* 0x000fe4000001ff00 */
[----:B------:R-:W-:Y:S02]  /*0b10*/  CS2R R72, SRZ ;  /* 0x0000000000487805 */ /* 0x000fe4000001ff00 */
[----:B------:R-:W-:Y:S02]  /*0b20*/  CS2R R74, SRZ ;  /* 0x00000000004a7805 */ /* 0x000fe4000001ff00 */
[----:B------:R-:W-:Y:S02]  /*0b30*/  CS2R R84, SRZ ;  /* 0x0000000000547805 */ /* 0x000fe4000001ff00 */
[----:B------:R-:W-:Y:S02]  /*0b40*/  CS2R R86, SRZ ;  /* 0x0000000000567805 */ /* 0x000fe4000001ff00 */
[----:B------:R-:W-:-:S02]  /*0b50*/  CS2R R80, SRZ ;  /* 0x0000000000507805 */ /* 0x000fc4000001ff00 */
[----:B------:R-:W-:Y:S01]  /*0b60*/  CS2R R82, SRZ ;  /* 0x0000000000527805 */ /* 0x000fe2000001ff00 */
[----:B--2---:R-:W-:Y:S04]  /*0b70*/  STS.U16 [R5+UR6+0x8000], R20 ;  /* 0x0080001405007988 */ /* 0x004fe80008000406 */
[----:B-----5:R-:W-:Y:S04]  /*0b80*/  STS.U16 [R5+UR6+0x8200], R22 ;  /* 0x0082001605007988 */ /* 0x020fe80008000406 */
[----:B---3--:R-:W-:Y:S04]  /*0b90*/  STS.U16 [R5+UR6+0x8400], R24 ;  /* 0x0084001805007988 */ /* 0x008fe80008000406 */
[----:B----4-:R-:W-:Y:S04]  /*0ba0*/  STS.U16 [R5+UR6+0x8800], R28 ;  /* 0x0088001c05007988 */ /* 0x010fe80008000406 */
[----:B------:R-:W-:Y:S04]  /*0bb0*/  STS.U16 [R5+UR6+0x8600], R26 ;  /* 0x0086001a05007988 */ /* 0x000fe80008000406 */
        /* <DEDUP_REMOVED lines=10> */
[----:B------:R0:W-:Y:S04]  /*0c60*/  STS.U16 [R5+UR6+0x9e00], R14 ;  /* 0x009e000e05007988 */ /* 0x0001e80008000406 */
[----:B------:R-:W-:Y:S04]  /*0c70*/  STS.U16 [R18+UR6+0x8100], R21 ;  /* 0x0081001512007988 */ /* 0x000fe80008000406 */
[----:B------:R-:W-:Y:S04]  /*0c80*/  STS.U16 [R18+UR6+0x8300], R23 ;  /* 0x0083001712007988 */ /* 0x000fe80008000406 */
[----:B------:R-:W-:Y:S01]  /*0c90*/  STS.U16 [R18+UR6+0x8500], R25 ;  /* 0x0085001912007988 */ /* 0x000fe20008000406 */
[----:B0-----:R-:W-:-:S03]  /*0ca0*/  MOV R5, 0xff800000 ;  /* 0xff80000000057802 */ /* 0x001fc60000000f00 */
        /* <DEDUP_REMOVED lines=9> */
[----:B------:R1:W-:Y:S04]  /*0d40*/  STS.U16 [R18+UR6+0x9900], R16 ;  /* 0x0099001012007988 */ /* 0x0003e80008000406 */
[----:B------:R1:W-:Y:S04]  /*0d50*/  STS.U16 [R18+UR6+0x9b00], R6 ;  /* 0x009b000612007988 */ /* 0x0003e80008000406 */
[----:B------:R1:W-:Y:S01]  /*0d60*/  STS.U16 [R18+UR6+0x9d00], R13 ;  /* 0x009d000d12007988 */ /* 0x0003e20008000406 */
[----:B0-----:R-:W-:-:S03]  /*0d70*/  LOP3.LUT R0, R48, 0x7f, RZ, 0xc0, !PT ;  /* 0x0000007f30007812 */ /* 0x001fc600078ec0ff */
[----:B------:R1:W-:Y:S01]  /*0d80*/  STS.U16 [R18+UR6+0x9f00], R10 ;  /* 0x009f000a12007988 */ /* 0x0003e20008000406 */
[----:B------:R-:W-:Y:S05]  /*0d90*/  @!P0 BRA `(.L_x_0) ;  /* 0x000000b800dc8947 */ /* 0x000fea0003800000 */
[----:B------:R-:W0:Y:S01]  /*0da0*/  LDC.64 R74, c[0x0][0x250] ;  /* 0x00009400ff4a7b82 */ /* 0x000e220000000a00 */
[----:B------:R-:W-:Y:S01]  /*0db0*/  ULDC UR4, c[0x0][0x258] ;  /* 0x0000960000047ab9 */ /* 0x000fe20000000800 */
[----:B------:R-:W-:Y:S01]  /*0dc0*/  LOP3.LUT P0, RZ, R48, 0x3, RZ, 0xc0, !PT ;  /* 0x0000000330ff7812 */ /* 0x000fe2000780c0ff */
[----:B------:R-:W-:Y:S01]  /*0dd0*/  IMAD R2, R0, UR4, RZ ;  /* 0x0000000400027c24 */ /* 0x000fe2000f8e02ff */
[----:B------:R-:W-:Y:S01]  /*0de0*/  ULDC.64 UR4, c[0x0][0x218] ;  /* 0x0000860000047ab9 */ /* 0x000fe20000000a00 */
[----:B------:R-:W-:Y:S01]  /*0df0*/  MOV R250, 0x3f800000 ;  /* 0x3f80000000fa7802 */ /* 0x000fe20000000f00 */
[----:B------:R-:W-:Y:S01]  /*0e00*/  ULDC UR9, c[0x0][0x238] ;  /* 0x00008e0000097ab9 */ /* 0x000fe20000000800 */
[C---:B------:R-:W-:Y:S01]  /*0e10*/  IMAD.HI R3, R2.reuse, 0x2, RZ ;  /* 0x0000000202037827 */ /* 0x040fe200078e02ff */
[----:B------:R-:W2:Y:S01]  /*0e20*/  LDC.64 R4, c[0x0][0x220] ;  /* 0x00008800ff047b82 */ /* 0x000ea20000000a00 */
[----:B------:R-:W-:Y:S02]  /*0e30*/  SHF.L.U32 R123, R2, 0x1, RZ ;  /* 0x00000001027b7819 */ /* 0x000fe400000006ff */
[----:B-1----:R-:W-:-:S02]  /*0e40*/  MOV R6, 0xff800000 ;  /* 0xff80000000067802 */ /* 0x002fc40000000f00 */
[----:B------:R-:W-:Y:S02]  /*0e50*/  MOV R8, 0xff800000 ;  /* 0xff80000000087802 */ /* 0x000fe40000000f00 */
[----:B------:R-:W-:Y:S01]  /*0e60*/  MOV R249, 0x3f800000 ;  /* 0x3f80000000f97802 */ /* 0x000fe20000000f00 */
[----:B------:R-:W1:Y:S01]  /*0e70*/  LDC R175, c[0x0][0x268] ;  /* 0x00009a00ffaf7b82 */ /* 0x000e620000000800 */
[----:B0-----:R-:W-:Y:S01]  /*0e80*/  IMAD R74, R74, UR7, RZ ;  /* 0x000000074a4a7c24 */ /* 0x001fe2000f8e02ff */
[C---:B------:R-:W-:Y:S01]  /*0e90*/  SHF.L.U32 R129, R75.reuse, 0x2, RZ ;  /* 0x000000024b817819 */ /* 0x040fe200000006ff */
[----:B------:R-:W-:-:S05]  /*0ea0*/  IMAD.SHL.U32 R127, R75, 0x2, RZ ;  /* 0x000000024b7f7824 */ /* 0x000fca00078e00ff */
[----:B------:R-:W0:Y:S01]  /*0eb0*/  LDC R248, c[0x0][0x268] ;  /* 0x00009a00fff87b82 */ /* 0x000e220000000800 */
[C---:B------:R-:W-:Y:S01]  /*0ec0*/  SHF.L.U32 R131, R75.reuse, 0x3, RZ ;  /* 0x000000034b837819 */ /* 0x040fe200000006ff */
[C---:B------:R-:W-:Y:S01]  /*0ed0*/  IMAD R7, R75.reuse, 0x82, RZ ;  /* 0x000000824b077824 */ /* 0x040fe200078e02ff */
[C---:B------:R-:W-:Y:S01]  /*0ee0*/  SHF.L.U32 R122, R74.reuse, 0x1, RZ ;  /* 0x000000014a7a7819 */ /* 0x040fe200000006ff */
[----:B------:R-:W-:Y:S01]  /*0ef0*/  IMAD.HI R74, R74, 0x2, RZ ;  /* 0x000000024a4a7827 */ /* 0x000fe200078e02ff */
[----:B------:R-:W-:Y:S02]  /*0f00*/  SHF.L.U32 R133, R75, 0x4, RZ ;  /* 0x000000044b857819 */ /* 0x000fe400000006ff */
[----:B------:R-:W-:Y:S01]  /*0f10*/  IADD3 R122, P1, P2, R123, UR4, R122 ;  /* 0x000000047b7a7c10 */ /* 0x000fe2000fa3e07a */
[----:B------:R-:W3:Y:S01]  /*0f20*/  LDC R247, c[0x0][0x268] ;  /* 0x00009a00fff77b82 */ /* 0x000ee20000000800 */
[C---:B------:R-:W-:Y:S01]  /*0f30*/  SHF.L.U32 R135, R75.reuse, 0x5, RZ ;  /* 0x000000054b877819 */ /* 0x040fe200000006ff */
[----:B------:R-:W-:Y:S01]  /*0f40*/  IMAD R141, R75, 0x42, RZ ;  /* 0x000000424b8d7824 */ /* 0x000fe200078e02ff */
[----:B------:R-:W-:Y:S01]  /*0f50*/  IADD3.X R123, R3, UR5, R74, P1, P2 ;  /* 0x00000005037b7c10 */ /* 0x000fe20008fe444a */
[----:B------:R-:W-:Y:S01]  /*0f60*/  ULDC.64 UR4, c[0x0][0x260] ;  /* 0x0000980000047ab9 */ /* 0x000fe20000000a00 */
[C---:B------:R-:W-:Y:S01]  /*0f70*/  IMAD R3, R75.reuse, 0x84, RZ ;  /* 0x000000844b037824 */ /* 0x040fe200078e02ff */
[----:B------:R-:W-:Y:S01]  /*0f80*/  UIMAD UR4, UR7, UR4, URZ ;  /* 0x00000004070472a4 */ /* 0x000fe2000f8e023f */
[----:B------:R-:W-:Y:S01]  /*0f90*/  IMAD R0, R0, UR5, RZ ;  /* 0x0000000500007c24 */ /* 0x000fe2000f8e02ff */
[----:B------:R-:W-:Y:S01]  /*0fa0*/  SHF.L.U32 R137, R75, 0x6, RZ ;  /* 0x000000064b897819 */ /* 0x000fe200000006ff */
[----:B------:R-:W4:Y:S01]  /*0fb0*/  LDC R246, c[0x0][0x268] ;  /* 0x00009a00fff67b82 */ /* 0x000f220000000800 */
[----:B------:R-:W-:Y:S01]  /*0fc0*/  USHF.L.U32 UR8, UR4, 0x1, URZ ;  /* 0x0000000104087899 */ /* 0x000fe2000800063f */
[-C--:B------:R-:W-:Y:S01]  /*0fd0*/  IADD3 RZ, P2, R7, R122.reuse, RZ ;  /* 0x0000007a07ff7210 */ /* 0x080fe20007f5e0ff */
[----:B------:R-:W-:Y:S01]  /*0fe0*/  UIMAD.WIDE UR4, UR4, 0x2, URZ ;  /* 0x00000002040478a5 */ /* 0x000fe2000f8e023f */
[C---:B------:R-:W-:Y:S01]  /*0ff0*/  SHF.L.U32 R125, R0.reuse, 0x1, RZ ;  /* 0x00000001007d7819 */ /* 0x040fe200000006ff */
[----:B------:R-:W-:Y:S01]  /*1000*/  IMAD.HI R0, R0, 0x2, RZ ;  /* 0x0000000200007827 */ /* 0x000fe200078e02ff */
[----:B------:R-:W-:-:S02]  /*1010*/  IADD3 RZ, P3, R3, R122, RZ ;  /* 0x0000007a03ff7210 */ /* 0x000fc40007f7e0ff */
[----:B--2---:R-:W-:Y:S01]  /*1020*/  IADD3 R124, P1, P6, R125, UR8, R4 ;  /* 0x000000087d7c7c10 */ /* 0x004fe2000fe3e004 */
[C---:B------:R-:W-:Y:S01]  /*1030*/  IMAD R7, R75.reuse, 0x86, RZ ;  /* 0x000000864b077824 */ /* 0x040fe200078e02ff */
[----:B------:R-:W2:Y:S01]  /*1040*/  LDC R88, c[0x0][0x268] ;  /* 0x00009a00ff587b82 */ /* 0x000ea20000000800 */
[C---:B------:R-:W-:Y:S01]  /*1050*/  IMAD R3, R75.reuse, 0x21, RZ ;  /* 0x000000214b037824 */ /* 0x040fe200078e02ff */
[----:B------:R-:W-:Y:S01]  /*1060*/  IADD3.X R125, R0, UR5, R5, P1, P6 ;  /* 0x00000005007d7c10 */ /* 0x000fe20008fec405 */
[----:B------:R-:W-:Y:S01]  /*1070*/  IMAD R5, R75, 0x8a, RZ ;  /* 0x0000008a4b057824 */ /* 0x000fe200078e02ff */
[-C--:B------:R-:W-:Y:S01]  /*1080*/  IADD3 R10, P1, R127, R122.reuse, RZ ;  /* 0x0000007a7f0a7210 */ /* 0x080fe20007f3e0ff */
[C---:B------:R-:W-:Y:S01]  /*1090*/  IMAD R143, R75.reuse, 0x43, RZ ;  /* 0x000000434b8f7824 */ /* 0x040fe200078e02ff */
[CC--:B------:R-:W-:Y:S01]  /*10a0*/  LEA RZ, P6, R75.reuse, R122.reuse, 0x2 ;  /* 0x0000007a4bff7211 */ /* 0x0c0fe200078c10ff */
[----:B------:R1:W-:Y:S01]  /*10b0*/  STL.64 [R1+0x770], R124 ;  /* 0x0007707c01007387 */ /* 0x0003e20000100a00 */
[CC--:B------:R-:W-:Y:S01]  /*10c0*/  LEA.HI.X.SX32 R11, R75.reuse, R123.reuse, 0x1, P1 ;  /* 0x0000007b4b0b7211 */ /* 0x0c0fe200008f0eff */
[C---:B------:R-:W-:Y:S01]  /*10d0*/  IMAD R145, R75.reuse, 0x44, RZ ;  /* 0x000000444b917824 */ /* 0x040fe200078e02ff */
[-C--:B------:R-:W-:Y:S01]  /*10e0*/  LEA RZ, P1, R75, R122.reuse, 0x3 ;  /* 0x0000007a4bff7211 */ /* 0x080fe200078218ff */
[----:B------:R0:W-:Y:S01]  /*10f0*/  STL [R1+0x794], R125 ;  /* 0x0007947d01007387 */ /* 0x0001e20000100800 */
[-C--:B------:R-:W-:Y:S01]  /*1100*/  LEA.HI.X.SX32 R127, R127, R123.reuse, 0x1, P6 ;  /* 0x0000007b7f7f7211 */ /* 0x080fe200030f0eff */
[----:B------:R-:W-:Y:S01]  /*1110*/  IMAD R147, R75, 0x45, RZ ;  /* 0x000000454b937824 */ /* 0x000fe200078e02ff */
[-C--:B------:R-:W-:Y:S01]  /*1120*/  LEA.HI.X.SX32 R129, R129, R123.reuse, 0x1, P1 ;  /* 0x0000007b81817211 */ /* 0x080fe200008f0eff */
[----:B------:R3:W-:Y:S01]  /*1130*/  STL.64 [R1+0x768], R10 ;  /* 0x0007680a01007387 */ /* 0x0007e20000100a00 */
[CC--:B------:R-:W-:Y:S01]  /*1140*/  LEA RZ, P6, R75.reuse, R122.reuse, 0x4 ;  /* 0x0000007a4bff7211 */ /* 0x0c0fe200078c20ff */
[C---:B------:R-:W-:Y:S01]  /*1150*/  IMAD R9, R75.reuse, 0x88, RZ ;  /* 0x000000884b097824 */ /* 0x040fe200078e02ff */
[-C--:B------:R-:W-:Y:S01]  /*1160*/  LEA RZ, P1, R75, R122.reuse, 0x5 ;  /* 0x0000007a4bff7211 */ /* 0x080fe200078228ff */
[----:B-1----:R-:W1:Y:S01]  /*1170*/  LDC R124, c[0x0][0x268] ;  /* 0x00009a00ff7c7b82 */ /* 0x002e620000000800 */
[----:B------:R3:W-:Y:S01]  /*1180*/  STL.64 [R1+0x778], R126 ;  /* 0x0007787e01007387 */ /* 0x0007e20000100a00 */
[-C--:B------:R-:W-:Y:S01]  /*1190*/  LEA.HI.X.SX32 R131, R131, R123.reuse, 0x1, P6 ;  /* 0x0000007b83837211 */ /* 0x080fe200030f0eff */
[----:B------:R-:W-:Y:S01]  /*11a0*/  IMAD R149, R75, 0x46, RZ ;  /* 0x000000464b957824 */ /* 0x000fe200078e02ff */
[-C--:B------:R-:W-:Y:S01]  /*11b0*/  LEA.HI.X.SX32 R133, R133, R123.reuse, 0x1, P1 ;  /* 0x0000007b85857211 */ /* 0x080fe200008f0eff */
[----:B------:R4:W-:Y:S01]  /*11c0*/  STL [R1+0x790], R127 ;  /* 0x0007907f01007387 */ /* 0x0009e20000100800 */
[CC--:B------:R-:W-:Y:S01]  /*11d0*/  LEA RZ, P6, R75.reuse, R122.reuse, 0x6 ;  /* 0x0000007a4bff7211 */ /* 0x0c0fe200078c30ff */
[C---:B------:R-:W-:Y:S01]  /*11e0*/  IMAD R237, R75.reuse, 0x23, RZ ;  /* 0x000000234bed7824 */ /* 0x040fe200078e02ff */
[----:B0-----:R-:W0:Y:S01]  /*11f0*/  LDC R125, c[0x0][0x268] ;  /* 0x00009a00ff7d7b82 */ /* 0x001e220000000800 */
[-C--:B------:R-:W-:Y:S01]  /*1200*/  LEA RZ, P1, R75, R122.reuse, 0x7 ;  /* 0x0000007a4bff7211 */ /* 0x080fe200078238ff */
[----:B------:R1:W-:Y:S01]  /*1210*/  STL.64 [R1+0x780], R128 ;  /* 0x0007808001007387 */ /* 0x0003e20000100a00 */
[-C--:B------:R-:W-:Y:S01]  /*1220*/  LEA.HI.X.SX32 R135, R135, R123.reuse, 0x1, P6 ;  /* 0x0000007b87877211 */ /* 0x080fe200030f0eff */
[----:B------:R-:W-:Y:S01]  /*1230*/  IMAD R159, R175, 0x4e, RZ ;  /* 0x0000004eaf9f7824 */ /* 0x000fe200078e02ff */
[-C--:B------:R-:W-:Y:S01]  /*1240*/  LEA.HI.X.SX32 R137, R137, R123.reuse, 0x1, P1 ;  /* 0x0000007b89897211 */ /* 0x080fe200008f0eff */
[----:B------:R-:W-:Y:S01]  /*1250*/  IMAD R175, R248, 0x50, RZ ;  /* 0x00000050f8af7824 */ /* 0x000fe200078e02ff */
[-C--:B---3--:R-:W-:Y:S01]  /*1260*/  IADD3 R10, P6, R141, R122.reuse, RZ ;  /* 0x0000007a8d0a7210 */ /* 0x088fe20007fde0ff */
[----:B------:R-:W3:Y:S01]  /*1270*/  LDC R126, c[0x0][0x268] ;  /* 0x00009a00ff7e7b82 */ /* 0x000ee20000000800 */
[-C--:B------:R-:W-:Y:S01]  /*1280*/  IADD3 RZ, P1, R5, R122.reuse, RZ ;  /* 0x0000007a05ff7210 */ /* 0x080fe20007f3e0ff */
[----:B------:R-:W-:Y:S01]  /*1290*/  IMAD R5, R75, 0x22, RZ ;  /* 0x000000224b057824 */ /* 0x000fe200078e02ff */
[-C--:B------:R-:W-:Y:S01]  /*12a0*/  IADD3 RZ, P4, R7, R122.reuse, RZ ;  /* 0x0000007a07ff7210 */ /* 0x080fe20007f9e0ff */
[----:B------:R2:W-:Y:S01]  /*12b0*/  STL.64 [R1+0x788], R130 ;  /* 0x0007888201007387 */ /* 0x0005e20000100a00 */
[-C--:B------:R-:W-:Y:S01]  /*12c0*/  LEA.HI.X.SX32 R11, R3, R123.reuse, 0x1, P6 ;  /* 0x0000007b030b7211 */ /* 0x080fe200030f0eff */
[----:B------:R-:W-:Y:S01]  /*12d0*/  IMAD R3, R75, 0x11, RZ ;  /* 0x000000114b037824 */ /* 0x000fe200078e02ff */
[-C--:B------:R-:W-:Y:S01]  /*12e0*/  LEA.HI.X.SX32 R141, R141, R123.reuse, 0x1, P3 ;  /* 0x0000007b8d8d7211 */ /* 0x080fe200018f0eff */
[----:B----4-:R-:W4:Y:S01]  /*12f0*/  LDC R127, c[0x0][0x268] ;  /* 0x00009a00ff7f7b82 */ /* 0x010f220000000800 */
[-C--:B------:R-:W-:Y:S01]  /*1300*/  IADD3 R14, P3, R5, R122.reuse, RZ ;  /* 0x0000007a050e7210 */ /* 0x080fe20007f7e0ff */
[----:B-1----:R-:W-:Y:S01]  /*1310*/  IMAD R252, R124, 0x1e, RZ ;  /* 0x0000001e7cfc7824 */ /* 0x002fe200078e02ff */
[-C--:B------:R-:W-:Y:S01]  /*1320*/  LEA.HI.X.SX32 R143, R143, R123.reuse, 0x1, P4 ;  /* 0x0000007b8f8f7211 */ /* 0x080fe200020f0eff */
[----:B------:R-:W-:Y:S01]  /*1330*/  IMAD R151, R75, 0x47, RZ ;  /* 0x000000474b977824 */ /* 0x000fe200078e02ff */
[-C--:B------:R-:W-:Y:S01]  /*1340*/  IADD3 R12, P4, R145, R122.reuse, RZ ;  /* 0x0000007a910c7210 */ /* 0x080fe20007f9e0ff */
[----:B------:R-:W-:Y:S01]  /*1350*/  IMAD R226, R75, 0x12, RZ ;  /* 0x000000124be27824 */ /* 0x000fe200078e02ff */
[-C--:B------:R-:W-:Y:S01]  /*1360*/  LEA.HI.X.SX32 R147, R147, R123.reuse, 0x1, P1 ;  /* 0x0000007b93937211 */ /* 0x080fe200008f0eff */
[----:B------:R-:W1:Y:S01]  /*1370*/  LDC R128, c[0x0][0x268] ;  /* 0x00009a00ff807b82 */ /* 0x000e620000000800 */
[-C--:B------:R-:W-:Y:S01]  /*1380*/  IADD3 RZ, P5, R9, R122.reuse, RZ ;  /* 0x0000007a09ff7210 */ /* 0x080fe20007fbe0ff */
[----:B------:R-:W-:Y:S01]  /*1390*/  IMAD R9, R75, 0x8e, RZ ;  /* 0x0000008e4b097824 */ /* 0x000fe200078e02ff */
[-C--:B------:R-:W-:Y:S01]  /*13a0*/  IADD3 R124, P1, R149, R122.reuse, RZ ;  /* 0x0000007a957c7210 */ /* 0x080fe20007f3e0ff */
[----:B0-----:R-:W-:Y:S01]  /*13b0*/  IMAD R248, R125, 0x76, RZ ;  /* 0x000000767df87824 */ /* 0x001fe200078e02ff */
[-C--:B------:R-:W-:Y:S01]  /*13c0*/  LEA.HI.X.SX32 R15, R3, R123.reuse, 0x1, P3 ;  /* 0x0000007b030f7211 */ /* 0x080fe200018f0eff */
[----:B------:R-:W-:Y:S01]  /*13d0*/  STL.64 [R1+0x690], R10 ;  /* 0x0006900a01007387 */ /* 0x000fe20000100a00 */
[-C--:B------:R-:W-:Y:S01]  /*13e0*/  LEA.HI.X.SX32 R13, R5, R123.reuse, 0x1, P4 ;  /* 0x0000007b050d7211 */ /* 0x080fe200020f0eff */
[----:B------:R-:W0:Y:S01]  /*13f0*/  LDC R129, c[0x0][0x268] ;  /* 0x00009a00ff817b82 */ /* 0x000e220000000800 */
[-C--:B------:R-:W-:Y:S01]  /*1400*/  LEA.HI.X.SX32 R125, R237, R123.reuse, 0x1, P1 ;  /* 0x0000007bed7d7211 */ /* 0x080fe200008f0eff */
[----:B------:R-:W-:Y:S01]  /*1410*/  IMAD R153, R75, 0x48, RZ ;  /* 0x000000484b997824 */ /* 0x000fe200078e02ff */
[-C--:B------:R-:W-:Y:S01]  /*1420*/  IADD3 RZ, P6, R9, R122.reuse, RZ ;  /* 0x0000007a09ff7210 */ /* 0x080fe20007fde0ff */
[----:B------:R-:W-:Y:S01]  /*1430*/  STL.64 [R1+0x708], R14 ;  /* 0x0007080e01007387 */ /* 0x000fe20000100a00 */
[----:B------:R-:W-:Y:S01]  /*1440*/  IMAD R139, R75, 0x41, RZ ;  /* 0x000000414b8b7824 */ /* 0x000fe200078e02ff */
[-C--:B------:R-:W-:Y:S01]  /*1450*/  LEA.HI.X.SX32 R145, R145, R123.reuse, 0x1, P5 ;  /* 0x0000007b91917211 */ /* 0x080fe200028f0eff */
[----:B------:R-:W-:Y:S01]  /*1460*/  IMAD R229, R75, 0x9, RZ ;  /* 0x000000094be57824 */ /* 0x000fe200078e02ff */
[----:B--2---:R-:W2:Y:S01]  /*1470*/  LDC R130, c[0x0][0x268] ;  /* 0x00009a00ff827b82 */ /* 0x004ea20000000800 */
[----:B------:R-:W-:Y:S01]  /*1480*/  STL.64 [R1+0x688], R12 ;  /* 0x0006880c01007387 */ /* 0x000fe20000100a00 */
[----:B------:R-:W-:Y:S01]  /*1490*/  IMAD R169, R247, 0x28, RZ ;  /* 0x00000028f7a97824 */ /* 0x000fe200078e02ff */
[-C--:B------:R-:W-:Y:S01]  /*14a0*/  LEA.HI.X.SX32 R151, R151, R123.reuse, 0x1, P6 ;  /* 0x0000007b97977211 */ /* 0x080fe200030f0eff */
[C---:B------:R-:W-:Y:S01]  /*14b0*/  IMAD R7, R75.reuse, 0x8c, RZ ;  /* 0x0000008c4b077824 */ /* 0x040fe200078e02ff */
[----:B------:R1:W-:Y:S01]  /*14c0*/  STL.64 [R1+0x680], R124 ;  /* 0x0006807c01007387 */ /* 0x0003e20000100a00 */
[----:B------:R-:W-:Y:S01]  /*14d0*/  IMAD R225, R75, 0x24, RZ ;  /* 0x000000244be17824 */ /* 0x000fe200078e02ff */
[-C--:B------:R-:W-:Y:S01]  /*14e0*/  LEA.HI.X.SX32 R139, R139, R123.reuse, 0x1, P2 ;  /* 0x0000007b8b8b7211 */ /* 0x080fe200010f0eff */
[----:B---3--:R-:W-:Y:S01]  /*14f0*/  IMAD R247, R126, 0x74, RZ ;  /* 0x000000747ef77824 */ /* 0x008fe200078e02ff */
[-C--:B------:R-:W-:Y:S01]  /*1500*/  IADD3 R126, P6, R153, R122.reuse, RZ ;  /* 0x0000007a997e7210 */ /* 0x080fe20007fde0ff */
[----:B------:R-:W-:Y:S01]  /*1510*/  IMAD R167, R246, 0x14, RZ ;  /* 0x00000014f6a77824 */ /* 0x000fe200078e02ff */
[-C--:B------:R-:W-:Y:S01]  /*1520*/  IADD3 RZ, P2, R7, R122.reuse, RZ ;  /* 0x0000007a07ff7210 */ /* 0x080fe20007f5e0ff */
[----:B----4-:R-:W-:Y:S01]  /*1530*/  IMAD R246, R127, 0x3a, RZ ;  /* 0x0000003a7ff67824 */ /* 0x010fe200078e02ff */
[-C--:B------:R-:W-:Y:S01]  /*1540*/  LEA.HI.X.SX32 R127, R225, R123.reuse, 0x1, P6 ;  /* 0x0000007be17f7211 */ /* 0x080fe200030f0eff */
[----:B------:R-:W-:Y:S01]  /*1550*/  IMAD R157, R75, 0x4a, RZ ;  /* 0x0000004a4b9d7824 */ /* 0x000fe200078e02ff */
[-C--:B------:R-:W-:Y:S01]  /*1560*/  LEA.HI.X.SX32 R149, R149, R123.reuse, 0x1, P2 ;  /* 0x0000007b95957211 */ /* 0x080fe200010f0eff */
[----:B-1----:R-:W-:Y:S01]  /*1570*/  IMAD R245, R128, 0x72, RZ ;  /* 0x0000007280f57824 */ /* 0x002fe200078e02ff */
[CC--:B------:R-:W-:Y:S01]  /*1580*/  IADD3 R124, P1, R226.reuse, R122.reuse, RZ ;  /* 0x0000007ae27c7210 */ /* 0x0c0fe20007f3e0ff */
[----:B------:R-:W-:Y:S01]  /*1590*/  IMAD R9, R75, 0x92, RZ ;  /* 0x000000924b097824 */ /* 0x000fe200078e02ff */
[-C--:B------:R-:W-:Y:S01]  /*15a0*/  IADD3 R128, P2, R225, R122.reuse, RZ ;  /* 0x0000007ae1807210 */ /* 0x080fe20007f5e0ff */
[----:B------:R-:W-:Y:S01]  /*15b0*/  IMAD R217, R75, 0x25, RZ ;  /* 0x000000254bd97824 */ /* 0x000fe200078e02ff */
[-C--:B------:R-:W-:Y:S01]  /*15c0*/  LEA.HI.X.SX32 R125, R229, R123.reuse, 0x1, P1 ;  /* 0x0000007be57d7211 */ /* 0x080fe200008f0eff */
[----:B------:R-:W-:Y:S01]  /*15d0*/  IMAD R228, R75, 0x96, RZ ;  /* 0x000000964be47824 */ /* 0x000fe200078e02ff */
[-C--:B------:R-:W-:Y:S01]  /*15e0*/  IADD3 RZ, P4, R9, R122.reuse, RZ ;  /* 0x0000007a09ff7210 */ /* 0x080fe20007f9e0ff */
[----:B0-----:R-:W-:Y:S01]  /*15f0*/  IMAD R244, R129, 0x70, RZ ;  /* 0x0000007081f47824 */ /* 0x001fe200078e02ff */
[-C--:B------:R-:W-:Y:S01]  /*1600*/  LEA.HI.X.SX32 R129, R226, R123.reuse, 0x1, P2 ;  /* 0x0000007be2817211 */ /* 0x080fe200010f0eff */
[----:B------:R0:W-:Y:S01]  /*1610*/  STL.64 [R1+0x740], R124 ;  /* 0x0007407c01007387 */ /* 0x0001e20000100a00 */
[C---:B------:R-:W-:Y:S01]  /*1620*/  IMAD R155, R75.reuse, 0x49, RZ ;  /* 0x000000494b9b7824 */ /* 0x040fe200078e02ff */
[----:B------:R-:W1:Y:S01]  /*1630*/  LDC R237, c[0x0][0x268] ;  /* 0x00009a00ffed7b82 */ /* 0x000e620000000800 */
[C---:B------:R-:W-:Y:S01]  /*1640*/  IMAD R219, R75.reuse, 0x9c, RZ ;  /* 0x0000009c4bdb7824 */ /* 0x040fe200078e02ff */
[----:B------:R3:W-:Y:S01]  /*1650*/  STL.64 [R1+0x678], R126 ;  /* 0x0006787e01007387 */ /* 0x0007e20000100a00 */
[----:B------:R-:W-:Y:S01]  /*1660*/  IMAD R212, R75, 0x4b, RZ ;  /* 0x0000004b4bd47824 */ /* 0x000fe200078e02ff */
[-C--:B------:R-:W-:Y:S01]  /*1670*/  LEA.HI.X.SX32 R155, R155, R123.reuse, 0x1, P4 ;  /* 0x0000007b9b9b7211 */ /* 0x080fe200020f0eff */
[----:B------:R-:W-:Y:S01]  /*1680*/  IMAD R208, R75, 0x26, RZ ;  /* 0x000000264bd07824 */ /* 0x000fe200078e02ff */
[----:B------:R4:W-:Y:S01]  /*1690*/  STL.64 [R1+0x700], R128 ;  /* 0x0007008001007387 */ /* 0x0009e20000100a00 */
[----:B--2---:R-:W-:Y:S01]  /*16a0*/  IMAD R243, R130, 0x38, RZ ;  /* 0x0000003882f37824 */ /* 0x004fe200078e02ff */
[-C--:B------:R-:W-:Y:S01]  /*16b0*/  IADD3 R130, P4, R219, R122.reuse, RZ ;  /* 0x0000007adb827210 */ /* 0x080fe20007f9e0ff */
[C---:B------:R-:W-:Y:S01]  /*16c0*/  IMAD R209, R75.reuse, 0x13, RZ ;  /* 0x000000134bd17824 */ /* 0x040fe200078e02ff */
[-C--:B0-----:R-:W-:Y:S01]  /*16d0*/  IADD3 R124, P1, R228, R122.reuse, RZ ;  /* 0x0000007ae47c7210 */ /* 0x081fe20007f3e0ff */
[C---:B------:R-:W-:Y:S01]  /*16e0*/  IMAD R11, R75.reuse, 0x94, RZ ;  /* 0x000000944b0b7824 */ /* 0x040fe200078e02ff */
[----:B------:R-:W-:Y:S01]  /*16f0*/  SHF.L.U32 R82, R88, 0x1, RZ ;  /* 0x0000000158527819 */ /* 0x000fe200000006ff */
[----:B------:R-:W-:Y:S01]  /*1700*/  IMAD R7, R75, 0x90, RZ ;  /* 0x000000904b077824 */ /* 0x000fe200078e02ff */
[-C--:B---3--:R-:W-:Y:S01]  /*1710*/  IADD3 R126, P6, R157, R122.reuse, RZ ;  /* 0x0000007a9d7e7210 */ /* 0x088fe20007fde0ff */
[C---:B------:R-:W-:Y:S01]  /*1720*/  IMAD R205, R75.reuse, 0x4c, RZ ;  /* 0x0000004c4bcd7824 */ /* 0x040fe200078e02ff */
[-C--:B------:R-:W-:Y:S01]  /*1730*/  LEA.HI.X.SX32 R125, R212, R123.reuse, 0x1, P1 ;  /* 0x0000007bd47d7211 */ /* 0x080fe200008f0eff */
[----:B------:R-:W-:Y:S01]  /*1740*/  IMAD R211, R75, 0x9e, RZ ;  /* 0x0000009e4bd37824 */ /* 0x000fe200078e02ff */
[-C--:B------:R-:W-:Y:S01]  /*1750*/  LEA.HI.X.SX32 R127, R217, R123.reuse, 0x1, P6 ;  /* 0x0000007bd97f7211 */ /* 0x080fe200030f0eff */
[----:B------:R-:W-:Y:S01]  /*1760*/  IMAD R227, R75, 0x98, RZ ;  /* 0x000000984be37824 */ /* 0x000fe200078e02ff */
[-C--:B------:R-:W-:Y:S01]  /*1770*/  IADD3 RZ, P5, R11, R122.reuse, RZ ;  /* 0x0000007a0bff7210 */ /* 0x080fe20007fbe0ff */
[----:B------:R-:W-:Y:S01]  /*1780*/  IMAD R222, R75, 0x9a, RZ ;  /* 0x0000009a4bde7824 */ /* 0x000fe200078e02ff */
[-C--:B------:R-:W-:Y:S01]  /*1790*/  IADD3 RZ, P3, R7, R122.reuse, RZ ;  /* 0x0000007a07ff7210 */ /* 0x080fe20007f7e0ff */
[----:B------:R0:W-:Y:S01]  /*17a0*/  STL.64 [R1+0x670], R126 ;  /* 0x0006707e01007387 */ /* 0x0001e20000100a00 */
[----:B------:R-:W-:Y:S01]  /*17b0*/  IMAD R210, R75, 0xa0, RZ ;  /* 0x000000a04bd27824 */ /* 0x000fe200078e02ff */
[-C--:B------:R-:W-:Y:S01]  /*17c0*/  LEA.HI.X.SX32 R157, R157, R123.reuse, 0x1, P5 ;  /* 0x0000007b9d9d7211 */ /* 0x080fe200028f0eff */
[----:B------:R-:W-:Y:S01]  /*17d0*/  IMAD R203, R75, 0x4d, RZ ;  /* 0x0000004d4bcb7824 */ /* 0x000fe200078e02ff */
[----:B------:R-:W-:Y:S01]  /*17e0*/  STL [R1+0x580], R130 ;  /* 0x0005808201007387 */ /* 0x000fe20000100800 */
[-C--:B----4-:R-:W-:Y:S01]  /*17f0*/  IADD3 R128, P5, R205, R122.reuse, RZ ;  /* 0x0000007acd807210 */ /* 0x090fe20007fbe0ff */
[----:B------:R-:W-:Y:S01]  /*1800*/  IMAD R200, R75, 0x4e, RZ ;  /* 0x0000004e4bc87824 */ /* 0x000fe200078e02ff */
[-C--:B------:R-:W-:Y:S01]  /*1810*/  IADD3 R228, P2, R227, R122.reuse, RZ ;  /* 0x0000007ae3e47210 */ /* 0x080fe20007f5e0ff */
[----:B------:R2:W-:Y:S01]  /*1820*/  STL.64 [R1+0x598], R124 ;  /* 0x0005987c01007387 */ /* 0x0005e20000100a00 */
[-C--:B------:R-:W-:Y:S01]  /*1830*/  LEA.HI.X.SX32 R153, R153, R123.reuse, 0x1, P3 ;  /* 0x0000007b99997211 */ /* 0x080fe200018f0eff */
[C---:B------:R-:W-:Y:S01]  /*1840*/  IMAD R202, R75.reuse, 0x27, RZ ;  /* 0x000000274bca7824 */ /* 0x040fe200078e02ff */
[-C--:B------:R-:W-:Y:S01]  /*1850*/  IADD3 R226, P3, R222, R122.reuse, RZ ;  /* 0x0000007adee27210 */ /* 0x080fe20007f7e0ff */
[C---:B------:R-:W-:Y:S01]  /*1860*/  IMAD R204, R75.reuse, 0xa4, RZ ;  /* 0x000000a44bcc7824 */ /* 0x040fe200078e02ff */
[-C--:B0-----:R-:W-:Y:S01]  /*1870*/  IADD3 R126, P6, R208, R122.reuse, RZ ;  /* 0x0000007ad07e7210 */ /* 0x081fe20007fde0ff */
[C---:B------:R-:W-:Y:S01]  /*1880*/  IMAD R193, R75.reuse, 0xa, RZ ;  /* 0x0000000a4bc17824 */ /* 0x040fe200078e02ff */
[----:B------:R-:W0:Y:S01]  /*1890*/  LDC R240, c[0x0][0x268] ;  /* 0x00009a00fff07b82 */ /* 0x000e220000000800 */
[----:B------:R-:W-:Y:S01]  /*18a0*/  IMAD R198, R75, 0x4f, RZ ;  /* 0x0000004f4bc67824 */ /* 0x000fe200078e02ff */
[-C--:B------:R-:W-:Y:S01]  /*18b0*/  LEA.HI.X.SX32 R127, R209, R123.reuse, 0x1, P6 ;  /* 0x0000007bd17f7211 */ /* 0x080fe200030f0eff */
[C---:B------:R-:W-:Y:S01]  /*18c0*/  IMAD R196, R75.reuse, 0x5, RZ ;  /* 0x000000054bc47824 */ /* 0x040fe200078e02ff */
[----:B------:R-:W-:Y:S01]  /*18d0*/  MOV R7, 0xff800000 ;  /* 0xff80000000077802 */ /* 0x000fe20000000f00 */
[----:B--2---:R-:W2:Y:S01]  /*18e0*/  LDL.LU R125, [R1+0x794] ;  /* 0x00079400017d7983 */ /* 0x004ea20000300800 */
[C---:B------:R-:W-:Y:S01]  /*18f0*/  IMAD R191, R75.reuse, 0x14, RZ ;  /* 0x000000144bbf7824 */ /* 0x040fe200078e02ff */
[----:B------:R-:W-:Y:S01]  /*1900*/  MOV R14, RZ ;  /* 0x000000ff000e7202 */ /* 0x000fe20000000f00 */
[C---:B------:R-:W-:Y:S01]  /*1910*/  IMAD R190, R75.reuse, 0x28, RZ ;  /* 0x000000284bbe7824 */ /* 0x040fe200078e02ff */
[----:B------:R3:W-:Y:S01]  /*1920*/  STL.64 [R1+0x6f8], R126 ;  /* 0x0006f87e01007387 */ /* 0x0007e20000100a00 */
[C---:B------:R-:W-:Y:S01]  /*1930*/  IMAD R187, R75.reuse, 0x50, RZ ;  /* 0x000000504bbb7824 */ /* 0x040fe200078e02ff */
[----:B------:R-:W4:Y:S01]  /*1940*/  LDC R233, c[0x0][0x268] ;  /* 0x00009a00ffe97b82 */ /* 0x000f220000000800 */
[C---:B------:R-:W-:Y:S01]  /*1950*/  IMAD R206, R75.reuse, 0xa2, RZ ;  /* 0x000000a24bce7824 */ /* 0x040fe200078e02ff */
[----:B------:R-:W-:Y:S01]  /*1960*/  MOV R9, 0xff800000 ;  /* 0xff80000000097802 */ /* 0x000fe20000000f00 */
[C---:B------:R-:W-:Y:S01]  /*1970*/  IMAD R192, R75.reuse, 0xa8, RZ ;  /* 0x000000a84bc07824 */ /* 0x040fe200078e02ff */
[----:B------:R-:W-:Y:S01]  /*1980*/  MOV R12, 0x3f800000 ;  /* 0x3f800000000c7802 */ /* 0x000fe20000000f00 */
[C---:B------:R-:W-:Y:S01]  /*1990*/  IMAD R182, R75.reuse, 0x52, RZ ;  /* 0x000000524bb67824 */ /* 0x040fe200078e02ff */
[----:B------:R-:W-:Y:S01]  /*19a0*/  UMOV UR4, URZ ;  /* 0x0000003f00047c82 */ /* 0x000fe20008000000 */
[C---:B------:R-:W-:Y:S01]  /*19b0*/  IMAD R185, R75.reuse, 0x51, RZ ;  /* 0x000000514bb97824 */ /* 0x040fe200078e02ff */
[----:B------:R-:W1:Y:S01]  /*19c0*/  LDC R96, c[0x0][0x268] ;  /* 0x00009a00ff607b82 */ /* 0x000e620000000800 */
[----:B------:R-:W-:Y:S01]  /*19d0*/  IMAD R184, R75, 0x29, RZ ;  /* 0x000000294bb87824 */ /* 0x000fe200078e02ff */
[----:B---3--:R-:W3:Y:S01]  /*19e0*/  LDL.LU R127, [R1+0x790] ;  /* 0x00079000017f7983 */ /* 0x008ee20000300800 */
[-C--:B------:R-:W-:Y:S01]  /*19f0*/  IADD3 R124, P1, R211, R122.reuse, RZ ;  /* 0x0000007ad37c7210 */ /* 0x080fe20007f3e0ff */
[C---:B------:R-:W-:Y:S01]  /*1a00*/  IMAD R186, R75.reuse, 0xac, RZ ;  /* 0x000000ac4bba7824 */ /* 0x040fe200078e02ff */
[----:B------:R-:W-:Y:S01]  /*1a10*/  IADD3 R126, P6, R210, R122, RZ ;  /* 0x0000007ad27e7210 */ /* 0x000fe20007fde0ff */
[----:B------:R-:W-:Y:S01]  /*1a20*/  IMAD.MOV.U32 R210, RZ, RZ, R130 ;  /* 0x000000ffffd27224 */ /* 0x000fe200078e0082 */
[----:B------:R-:W-:Y:S01]  /*1a30*/  LEA.HI.X.SX32 R129, R208, R123, 0x1, P5 ;  /* 0x0000007bd0817211 */ /* 0x000fe200028f0eff */
[C---:B------:R-:W-:Y:S01]  /*1a40*/  IMAD R176, R75.reuse, 0x2a, RZ ;  /* 0x0000002a4bb07824 */ /* 0x040fe200078e02ff */
[----:B------:R-:W-:Y:S01]  /*1a50*/  MOV R211, R131 ;  /* 0x0000008300d37202 */ /* 0x000fe20000000f00 */
[C---:B------:R-:W-:Y:S01]  /*1a60*/  IMAD R173, R75.reuse, 0x54, RZ ;  /* 0x000000544bad7824 */ /* 0x040fe200078e02ff */
[----:B------:R0:W5:Y:S01]  /*1a70*/  LDL.LU.64 R130, [R1+0x788] ;  /* 0x0007880001827983 */ /* 0x0001620000300a00 */
[----:B------:R-:W-:Y:S01]  /*1a80*/  MOV R208, R124 ;  /* 0x0000007c00d07202 */ /* 0x000fe20000000f00 */
[----:B------:R-:W-:Y:S01]  /*1a90*/  IMAD R194, R75, 0xa6, RZ ;  /* 0x000000a64bc27824 */ /* 0x000fe200078e02ff */
[-C--:B------:R-:W-:Y:S01]  /*1aa0*/  LEA.HI.X.SX32 R229, R205, R123.reuse, 0x1, P2 ;  /* 0x0000007bcde57211 */ /* 0x080fe200010f0eff */
[----:B------:R0:W-:Y:S01]  /*1ab0*/  STL [R1+0x578], R124 ;  /* 0x0005787c01007387 */ /* 0x0001e20000100800 */
[----:B------:R-:W-:Y:S01]  /*1ac0*/  LEA.HI.X.SX32 R227, R203, R123, 0x1, P3 ;  /* 0x0000007bcbe37211 */ /* 0x000fe200018f0eff */
[C---:B------:R-:W-:Y:S01]  /*1ad0*/  IMAD R177, R75.reuse, 0x15, RZ ;  /* 0x000000154bb17824 */ /* 0x040fe200078e02ff */
[----:B------:R-:W2:Y:S01]  /*1ae0*/  LDC R224, c[0x0][0x268] ;  /* 0x00009a00ffe07b82 */ /* 0x000ea20000000800 */
[----:B------:R0:W-:Y:S01]  /*1af0*/  STL.64 [R1+0x668], R128 ;  /* 0x0006688001007387 */ /* 0x0001e20000100a00 */
[----:B------:R-:W-:-:S02]  /*1b00*/  IMAD R178, R75, 0xb0, RZ ;  /* 0x000000b04bb27824 */ /* 0x000fc400078e02ff */
[C---:B------:R-:W-:Y:S02]  /*1b10*/  IMAD R179, R75.reuse, 0x53, RZ ;  /* 0x000000534bb37824 */ /* 0x040fe400078e02ff */
[C---:B------:R-:W-:Y:S01]  /*1b20*/  IMAD R168, R75.reuse, 0x56, RZ ;  /* 0x000000564ba87824 */ /* 0x040fe200078e02ff */
[----:B0-----:R-:W-:Y:S01]  /*1b30*/  IADD3 R124, P5, R200, R122, RZ ;  /* 0x0000007ac87c7210 */ /* 0x001fe20007fbe0ff */
[C---:B------:R-:W-:Y:S01]  /*1b40*/  IMAD R170, R75.reuse, 0x2b, RZ ;  /* 0x0000002b4baa7824 */ /* 0x040fe200078e02ff */
[----:B------:R-:W0:Y:S01]  /*1b50*/  LDC R215, c[0x0][0x268] ;  /* 0x00009a00ffd77b82 */ /* 0x000e220000000800 */
[C---:B------:R-:W-:Y:S02]  /*1b60*/  IMAD R188, R75.reuse, 0xaa, RZ ;  /* 0x000000aa4bbc7824 */ /* 0x040fe400078e02ff */
[C---:B------:R-:W-:Y:S01]  /*1b70*/  IMAD R180, R75.reuse, 0xae, RZ ;  /* 0x000000ae4bb47824 */ /* 0x040fe200078e02ff */
[----:B------:R0:W5:Y:S01]  /*1b80*/  LDL.LU.64 R128, [R1+0x780] ;  /* 0x0007800001807983 */ /* 0x0001620000300a00 */
[----:B------:R-:W-:-:S02]  /*1b90*/  IMAD R161, R75, 0x16, RZ ;  /* 0x000000164ba17824 */ /* 0x000fc400078e02ff */
[C---:B------:R-:W-:Y:S01]  /*1ba0*/  IMAD R171, R75.reuse, 0x55, RZ ;  /* 0x000000554bab7824 */ /* 0x040fe200078e02ff */
[----:B------:R-:W-:Y:S01]  /*1bb0*/  STL [R1+0x570], R126 ;  /* 0x0005707e01007387 */ /* 0x000fe20000100800 */
[C---:B------:R-:W-:Y:S01]  /*1bc0*/  IMAD R166, R75.reuse, 0x57, RZ ;  /* 0x000000574ba67824 */ /* 0x040fe200078e02ff */
[----:B------:R-:W3:Y:S01]  /*1bd0*/  LDC R106, c[0x0][0x268] ;  /* 0x00009a00ff6a7b82 */ /* 0x000ee20000000800 */
[C---:B------:R-:W-:Y:S01]  /*1be0*/  IMAD R163, R75.reuse, 0xb, RZ ;  /* 0x0000000b4ba37824 */ /* 0x040fe200078e02ff */
[----:B------:R-:W-:Y:S01]  /*1bf0*/  STL.64 [R1+0x590], R228 ;  /* 0x000590e401007387 */ /* 0x000fe20000100a00 */
[----:B------:R-:W-:Y:S01]  /*1c00*/  LEA.HI.X.SX32 R211, R200, R123, 0x1, P4 ;  /* 0x0000007bc8d37211 */ /* 0x000fe200020f0eff */
[C---:B------:R-:W-:Y:S02]  /*1c10*/  IMAD R160, R75.reuse, 0x2c, RZ ;  /* 0x0000002c4ba07824 */ /* 0x040fe400078e02ff */
[----:B------:R4:W-:Y:S01]  /*1c20*/  STL.64 [R1+0x588], R226 ;  /* 0x000588e201007387 */ /* 0x0009e20000100a00 */
[C---:B------:R-:W-:Y:S01]  /*1c30*/  IMAD R172, R75.reuse, 0xb4, RZ ;  /* 0x000000b44bac7824 */ /* 0x040fe200078e02ff */
[----:B------:R-:W3:Y:S01]  /*1c40*/  LDC R108, c[0x0][0x268] ;  /* 0x00009a00ff6c7b82 */ /* 0x000ee20000000800 */
[----:B------:R-:W-:-:S02]  /*1c50*/  IMAD R156, R75, 0x58, RZ ;  /* 0x000000584b9c7824 */ /* 0x000fc400078e02ff */
[C---:B------:R-:W-:Y:S02]  /*1c60*/  IMAD R162, R75.reuse, 0xb8, RZ ;  /* 0x000000b84ba27824 */ /* 0x040fe400078e02ff */
[C---:B------:R-:W-:Y:S02]  /*1c70*/  IMAD R148, R75.reuse, 0x5a, RZ ;  /* 0x0000005a4b947824 */ /* 0x040fe400078e02ff */
[C---:B------:R-:W-:Y:S01]  /*1c80*/  IMAD R150, R75.reuse, 0x2d, RZ ;  /* 0x0000002d4b967824 */ /* 0x040fe200078e02ff */
[----:B------:R-:W3:Y:S01]  /*1c90*/  LDC R207, c[0x0][0x268] ;  /* 0x00009a00ffcf7b82 */ /* 0x000ee20000000800 */
[C---:B------:R-:W-:Y:S01]  /*1ca0*/  IMAD R174, R75.reuse, 0xb2, RZ ;  /* 0x000000b24bae7824 */ /* 0x040fe200078e02ff */
[----:B----4-:R-:W-:Y:S01]  /*1cb0*/  IADD3 R226, P3, R204, R122, RZ ;  /* 0x0000007acce27210 */ /* 0x010fe20007f7e0ff */
[C---:B------:R-:W-:Y:S01]  /*1cc0*/  IMAD R164, R75.reuse, 0xb6, RZ ;  /* 0x000000b64ba47824 */ /* 0x040fe200078e02ff */
[----:B------:R-:W-:Y:S01]  /*1cd0*/  MOV R204, R126 ;  /* 0x0000007e00cc7202 */ /* 0x000fe20000000f00 */
[----:B------:R-:W-:Y:S01]  /*1ce0*/  IMAD R117, R75, 0x2e, RZ ;  /* 0x0000002e4b757824 */ /* 0x000fe200078e02ff */
[-C--:B------:R-:W-:Y:S01]  /*1cf0*/  IADD3 R210, P4, R191, R122.reuse, RZ ;  /* 0x0000007abfd27210 */ /* 0x080fe20007f9e0ff */
[C---:B------:R-:W-:Y:S01]  /*1d00*/  IMAD R152, R75.reuse, 0x59, RZ ;  /* 0x000000594b987824 */ /* 0x040fe200078e02ff */
[----:B------:R-:W-:Y:S01]  /*1d10*/  IADD3 R228, P2, R206, R122, RZ ;  /* 0x0000007acee47210 */ /* 0x000fe20007f5e0ff */
[C---:B------:R-:W-:Y:S01]  /*1d20*/  IMAD R120, R75.reuse, 0x5b, RZ ;  /* 0x0000005b4b787824 */ /* 0x040fe200078e02ff */
[-C--:B------:R-:W-:Y:S01]  /*1d30*/  LEA.HI.X.SX32 R227, R182, R123.reuse, 0x1, P3 ;  /* 0x0000007bb6e37211 */ /* 0x080fe200018f0eff */
[----:B------:R-:W-:Y:S01]  /*1d40*/  IMAD R114, R75, 0x5c, RZ ;  /* 0x0000005c4b727824 */ /* 0x000fe200078e02ff */
[----:B------:R-:W-:Y:S01]  /*1d50*/  LEA.HI.X.SX32 R229, R185, R123, 0x1, P2 ;  /* 0x0000007bb9e57211 */ /* 0x000fe200010f0eff */
[C---:B------:R-:W-:Y:S01]  /*1d60*/  IMAD R118, R75.reuse, 0x17, RZ ;  /* 0x000000174b767824 */ /* 0x040fe200078e02ff */
[----:B------:R-:W4:Y:S01]  /*1d70*/  LDC R195, c[0x0][0x268] ;  /* 0x00009a00ffc37b82 */ /* 0x000f220000000800 */
[----:B------:R-:W-:-:S02]  /*1d80*/  IMAD R109, R75, 0x5e, RZ ;  /* 0x0000005e4b6d7824 */ /* 0x000fc400078e02ff */
[C---:B------:R-:W-:Y:S02]  /*1d90*/  IMAD R158, R75.reuse, 0xba, RZ ;  /* 0x000000ba4b9e7824 */ /* 0x040fe400078e02ff */
[C---:B------:R-:W-:Y:S02]  /*1da0*/  IMAD R154, R75.reuse, 0xbc, RZ ;  /* 0x000000bc4b9a7824 */ /* 0x040fe400078e02ff */
[C---:B------:R-:W-:Y:S01]  /*1db0*/  IMAD R119, R75.reuse, 0xc0, RZ ;  /* 0x000000c04b777824 */ /* 0x040fe200078e02ff */
[----:B------:R-:W4:Y:S01]  /*1dc0*/  LDC R146, c[0x0][0x268] ;  /* 0x00009a00ff927b82 */ /* 0x000f220000000800 */
[C---:B------:R-:W-:Y:S02]  /*1dd0*/  IMAD R111, R75.reuse, 0x2f, RZ ;  /* 0x0000002f4b6f7824 */ /* 0x040fe400078e02ff */
[C---:B------:R-:W-:Y:S02]  /*1de0*/  IMAD R103, R75.reuse, 0x6, RZ ;  /* 0x000000064b677824 */ /* 0x040fe400078e02ff */
[----:B------:R-:W-:-:S02]  /*1df0*/  IMAD R112, R75, 0x5d, RZ ;  /* 0x0000005d4b707824 */ /* 0x000fc400078e02ff */
[C---:B------:R-:W-:Y:S01]  /*1e00*/  IMAD R121, R75.reuse, 0xbe, RZ ;  /* 0x000000be4b797824 */ /* 0x040fe200078e02ff */
[----:B------:R-:W4:Y:S01]  /*1e10*/  LDC R235, c[0x0][0x268] ;  /* 0x00009a00ffeb7b82 */ /* 0x000f220000000800 */
[C---:B------:R-:W-:Y:S02]  /*1e20*/  IMAD R100, R75.reuse, 0xc, RZ ;  /* 0x0000000c4b647824 */ /* 0x040fe400078e02ff */
[C---:B------:R-:W-:Y:S02]  /*1e30*/  IMAD R115, R75.reuse, 0xc2, RZ ;  /* 0x000000c24b737824 */ /* 0x040fe400078e02ff */
[C---:B------:R-:W-:Y:S02]  /*1e40*/  IMAD R105, R75.reuse, 0x3, RZ ;  /* 0x000000034b697824 */ /* 0x040fe400078e02ff */
        /* <DEDUP_REMOVED lines=20> */
[C---:B------:R-:W-:Y:S02]  /*1f90*/  IMAD R76, R75.reuse, 0x66, RZ ;  /* 0x000000664b4c7824 */ /* 0x040fe400078e02ff */
[C---:B------:R-:W-:Y:S02]  /*1fa0*/  IMAD R87, R75.reuse, 0xce, RZ ;  /* 0x000000ce4b577824 */ /* 0x040fe400078e02ff */
[C---:B------:R-:W-:Y:S02]  /*1fb0*/  IMAD R77, R75.reuse, 0x33, RZ ;  /* 0x000000334b4d7824 */ /* 0x040fe400078e02ff */
        /* <DEDUP_REMOVED lines=71> */
[----:B------:R-:W-:Y:S02]  /*2430*/  IMAD R75, R75, 0x7f, RZ ;  /* 0x0000007f4b4b7824 */ /* 0x000fe400078e02ff */
[----:B------:R-:W-:-:S02]  /*2440*/  IMAD R165, R88, 0xa, RZ ;  /* 0x0000000a58a57824 */ /* 0x000fc400078e02ff */
[C---:B------:R-:W-:Y:S02]  /*2450*/  IMAD R216, R88.reuse, 0x6, RZ ;  /* 0x0000000658d87824 */ /* 0x040fe400078e02ff */
[C---:B------:R-:W-:Y:S02]  /*2460*/  IMAD R218, R88.reuse, 0xc, RZ ;  /* 0x0000000c58da7824 */ /* 0x040fe400078e02ff */
[----:B------:R-:W-:Y:S02]  /*2470*/  IMAD R241, R88, 0xe, RZ ;  /* 0x0000000e58f17824 */ /* 0x000fe400078e02ff */
[----:B------:R-:W-:Y:S02]  /*2480*/  IMAD R88, R240, 0x42, RZ ;  /* 0x00000042f0587824 */ /* 0x000fe400078e02ff */
[----:B------:R-:W-:Y:S01]  /*2490*/  IMAD R90, R233, 0x22, RZ ;  /* 0x00000022e95a7824 */ /* 0x000fe200078e02ff */
[----:B------:R-:W4:Y:S01]  /*24a0*/  LDC R240, c[0x0][0x268] ;  /* 0x00009a00fff07b82 */ /* 0x000f220000000800 */
[----:B-1----:R-:W-:Y:S01]  /*24b0*/  IMAD R96, R96, 0x44, RZ ;  /* 0x0000004460607824 */ /* 0x002fe200078e02ff */
[----:B--2---:R-:W-:Y:S01]  /*24c0*/  MOV R209, R125 ;  /* 0x0000007d00d17202 */ /* 0x004fe20000000f00 */
[----:B------:R-:W-:Y:S01]  /*24d0*/  IMAD R102, R224, 0x46, RZ ;  /* 0x00000046e0667824 */ /* 0x000fe200078e02ff */
[----:B------:R-:W-:Y:S01]  /*24e0*/  LEA.HI.X.SX32 R125, R202, R123, 0x1, P5 ;  /* 0x0000007bca7d7211 */ /* 0x000fe200028f0eff */
[----:B0-----:R-:W-:-:S02]  /*24f0*/  IMAD R104, R215, 0x12, RZ ;  /* 0x00000012d7687824 */ /* 0x001fc400078e02ff */
[----:B------:R-:W-:Y:S01]  /*2500*/  IMAD.MOV.U32 R13, RZ, RZ, RZ ;  /* 0x000000ffff0d7224 */ /* 0x000fe200078e00ff */
[----:B---3--:R-:W-:Y:S01]  /*2510*/  MOV R205, R127 ;  /* 0x0000007f00cd7202 */ /* 0x008fe20000000f00 */
[----:B------:R-:W-:Y:S01]  /*2520*/  IMAD R106, R106, 0x24, RZ ;  /* 0x000000246a6a7824 */ /* 0x000fe200078e02ff */
[----:B------:R0:W5:Y:S01]  /*2530*/  LDL.LU.64 R126, [R1+0x778] ;  /* 0x00077800017e7983 */ /* 0x0001620000300a00 */
[----:B------:R-:W-:Y:S02]  /*2540*/  IMAD R108, R108, 0x48, RZ ;  /* 0x000000486c6c7824 */ /* 0x000fe400078e02ff */
[----:B------:R-:W-:Y:S01]  /*2550*/  IMAD R110, R207, 0x4a, RZ ;  /* 0x0000004acf6e7824 */ /* 0x000fe200078e02ff */
[----:B------:R1:W-:Y:S01]  /*2560*/  STL.64 [R1+0x660], R124 ;  /* 0x0006607c01007387 */ /* 0x0003e20000100a00 */
[----:B----4-:R-:W-:Y:S02]  /*2570*/  IMAD R116, R195, 0x26, RZ ;  /* 0x00000026c3747824 */ /* 0x010fe400078e02ff */
[----:B------:R-:W-:-:S02]  /*2580*/  IMAD R146, R146, 0x4c, RZ ;  /* 0x0000004c92927824 */ /* 0x000fc400078e02ff */
[----:B------:R-:W-:Y:S01]  /*2590*/  IMAD R181, R235, 0x52, RZ ;  /* 0x00000052ebb57824 */ /* 0x000fe200078e02ff */
[-C--:B------:R-:W-:Y:S01]  /*25a0*/  IADD3 R202, P5, R193, R122.reuse, RZ ;  /* 0x0000007ac1ca7210 */ /* 0x080fe20007fbe0ff */
[----:B------:R-:W-:Y:S01]  /*25b0*/  IMAD R183, R236, 0x2a, RZ ;  /* 0x0000002aecb77824 */ /* 0x000fe200078e02ff */
[-C--:B------:R-:W-:Y:S01]  /*25c0*/  LEA.HI.X.SX32 R209, R198, R123.reuse, 0x1, P1 ;  /* 0x0000007bc6d17211 */ /* 0x080fe200008f0eff */
[----:B------:R-:W2:Y:S01]  /*25d0*/  LDC R235, c[0x0][0x268] ;  /* 0x00009a00ffeb7b82 */ /* 0x000ea20000000800 */
[----:B------:R-:W-:Y:S01]  /*25e0*/  IMAD R197, R238, 0x16, RZ ;  /* 0x00000016eec57824 */ /* 0x000fe200078e02ff */
[----:B-1----:R-:W3:Y:S01]  /*25f0*/  LDL.LU.64 R124, [R1+0x770] ;  /* 0x00077000017c7983 */ /* 0x002ee20000300a00 */
[-C--:B------:R-:W-:Y:S01]  /*2600*/  LEA.HI.X.SX32 R203, R196, R123.reuse, 0x1, P5 ;  /* 0x0000007bc4cb7211 */ /* 0x080fe200028f0eff */
[----:B------:R-:W-:Y:S01]  /*2610*/  IMAD R239, R239, 0x6c, RZ ;  /* 0x0000006cefef7824 */ /* 0x000fe200078e02ff */
[----:B------:R-:W-:Y:S01]  /*2620*/  IADD3 R208, P1, R190, R122, RZ ;  /* 0x0000007abed07210 */ /* 0x000fe20007f3e0ff */
[----:B------:R1:W-:Y:S01]  /*2630*/  STL [R1+0x584], R211 ;  /* 0x000584d301007387 */ /* 0x0003e20000100800 */
[----:B------:R-:W-:Y:S01]  /*2640*/  LEA.HI.X.SX32 R205, R187, R123, 0x1, P6 ;  /* 0x0000007bbbcd7211 */ /* 0x000fe200030f0eff */
[----:B------:R-:W4:Y:S01]  /*2650*/  LDC R236, c[0x0][0x268] ;  /* 0x00009a00ffec7b82 */ /* 0x000f220000000800 */
[----:B------:R-:W-:Y:S01]  /*2660*/  IMAD R240, R240, 0x6e, RZ ;  /* 0x0000006ef0f07824 */ /* 0x000fe200078e02ff */
[----:B------:R0:W-:Y:S01]  /*2670*/  STL [R1+0x57c], R209 ;  /* 0x00057cd101007387 */ /* 0x0001e20000100800 */
[----:B------:R-:W-:-:S03]  /*2680*/  IMAD R242, R242, 0x1c, RZ ;  /* 0x0000001cf2f27824 */ /* 0x000fc600078e02ff */
[----:B------:R2:W-:Y:S01]  /*2690*/  STL.64 [R1+0x758], R202 ;  /* 0x000758ca01007387 */ /* 0x0005e20000100a00 */
[-C--:B-1----:R-:W-:Y:S01]  /*26a0*/  LEA.HI.X.SX32 R211, R193, R123.reuse, 0x1, P4 ;  /* 0x0000007bc1d37211 */ /* 0x082fe200020f0eff */
[----:B------:R-:W1:Y:S01]  /*26b0*/  LDC R238, c[0x0][0x268] ;  /* 0x00009a00ffee7b82 */ /* 0x000e620000000800 */
[----:B0-----:R-:W-:-:S03]  /*26c0*/  LEA.HI.X.SX32 R209, R191, R123, 0x1, P1 ;  /* 0x0000007bbfd17211 */ /* 0x001fc600008f0eff */
[----:B------:R0:W-:Y:S01]  /*26d0*/  STL.64 [R1+0x738], R210 ;  /* 0x000738d201007387 */ /* 0x0001e20000100a00 */
[----:B--2---:R-:W-:Y:S01]  /*26e0*/  IMAD R189, R235, 0x54, RZ ;  /* 0x00000054ebbd7824 */ /* 0x004fe200078e02ff */
[-C--:B------:R-:W-:Y:S02]  /*26f0*/  IADD3 R202, P5, R187, R122.reuse, RZ ;  /* 0x0000007abbca7210 */ /* 0x080fe40007fbe0ff */
[----:B------:R2:W-:Y:S01]  /*2700*/  STL.64 [R1+0x6f0], R208 ;  /* 0x0006f0d001007387 */ /* 0x0005e20000100a00 */
[----:B------:R-:W-:Y:S01]  /*2710*/  IADD3 R204, P6, R188, R122, RZ ;  /* 0x0000007abccc7210 */ /* 0x000fe20007fde0ff */
[----:B------:R-:W1:Y:S01]  /*2720*/  LDC R235, c[0x0][0x268] ;  /* 0x00009a00ffeb7b82 */ /* 0x000e620000000800 */
[----:B------:R-:W-:Y:S01]  /*2730*/  LEA.HI.X.SX32 R203, R190, R123, 0x1, P5 ;  /* 0x0000007bbecb7211 */ /* 0x000fe200028f0eff */
[----:B------:R-:W-:Y:S01]  /*2740*/  STL [R1+0x574], R205 ;  /* 0x000574cd01007387 */ /* 0x000fe20000100800 */
[----:B----4-:R-:W-:-:S03]  /*2750*/  IMAD R199, R236, 0x2c, RZ ;  /* 0x0000002cecc77824 */ /* 0x010fc600078e02ff */
[----:B------:R4:W-:Y:S01]  /*2760*/  STL.64 [R1+0x658], R202 ;  /* 0x000658ca01007387 */ /* 0x0009e20000100a00 */
[-C--:B0-----:R-:W-:Y:S01]  /*2770*/  IADD3 R210, P4, R194, R122.reuse, RZ ;  /* 0x0000007ac2d27210 */ /* 0x081fe20007f9e0ff */
[----:B------:R-:W0:Y:S01]  /*2780*/  LDC R236, c[0x0][0x268] ;  /* 0x00009a00ffec7b82 */ /* 0x000e220000000800 */
[-C--:B--2---:R-:W-:Y:S02]  /*2790*/  IADD3 R208, P1, R192, R122.reuse, RZ ;  /* 0x0000007ac0d07210 */ /* 0x084fe40007f3e0ff */
[----:B------:R-:W-:Y:S01]  /*27a0*/  IADD3 R192, P5, R182, R122, RZ ;  /* 0x0000007ab6c07210 */ /* 0x000fe20007fbe0ff */
[----:B-1----:R-:W-:-:S03]  /*27b0*/  IMAD R220, R238, 0x18, RZ ;  /* 0x00000018eedc7824 */ /* 0x002fc600078e02ff */
[-C--:B------:R-:W-:Y:S02]  /*27c0*/  LEA.HI.X.SX32 R193, R184, R123.reuse, 0x1, P5 ;  /* 0x0000007bb8c17211 */ /* 0x080fe400028f0eff */
[-C--:B----4-:R-:W-:Y:S01]  /*27d0*/  IADD3 R202, P2, R186, R122.reuse, RZ ;  /* 0x0000007abaca7210 */ /* 0x090fe20007f5e0ff */
[----:B------:R1:W-:Y:S01]  /*27e0*/  STL.64 [R1+0x568], R228 ;  /* 0x000568e401007387 */ /* 0x0003e20000100a00 */
[-C--:B------:R-:W-:Y:S01]  /*27f0*/  IADD3 R186, P5, R176, R122.reuse, RZ ;  /* 0x0000007ab0ba7210 */ /* 0x080fe20007fbe0ff */
[----:B------:R-:W2:Y:S01]  /*2800*/  LDC R238, c[0x0][0x268] ;  /* 0x00009a00ffee7b82 */ /* 0x000ea20000000800 */
[-C--:B------:R-:W-:Y:S02]  /*2810*/  IADD3 R184, P3, R173, R122.reuse, RZ ;  /* 0x0000007aadb87210 */ /* 0x080fe40007f7e0ff */
[----:B------:R-:W-:Y:S01]  /*2820*/  LEA.HI.X.SX32 R187, R177, R123, 0x1, P5 ;  /* 0x0000007bb1bb7211 */ /* 0x000fe200028f0eff */
[----:B------:R-:W-:Y:S01]  /*2830*/  IMAD R195, R235, 0x56, RZ ;  /* 0x00000056ebc37824 */ /* 0x000fe200078e02ff */
[----:B------:R-:W-:-:S02]  /*2840*/  IADD3 R190, P5, R178, R122, RZ ;  /* 0x0000007ab2be7210 */ /* 0x000fc40007fbe0ff */
[-C--:B------:R-:W-:Y:S02]  /*2850*/  LEA.HI.X.SX32 R185, R176, R123.reuse, 0x1, P3 ;  /* 0x0000007bb0b97211 */ /* 0x080fe400018f0eff */
[-C--:B------:R-:W-:Y:S01]  /*2860*/  LEA.HI.X.SX32 R211, R179, R123.reuse, 0x1, P4 ;  /* 0x0000007bb3d37211 */ /* 0x080fe200020f0eff */
[----:B------:R4:W-:Y:S01]  /*2870*/  STL.64 [R1+0x650], R192 ;  /* 0x000650c001007387 */ /* 0x0009e20000100a00 */
[-C--:B------:R-:W-:Y:S01]  /*2880*/  IADD3 R178, P3, R168, R122.reuse, RZ ;  /* 0x0000007aa8b27210 */ /* 0x080fe20007f7e0ff */
[----:B-1----:R-:W1:Y:S01]  /*2890*/  LDC R228, c[0x0][0x268] ;  /* 0x00009a00ffe47b82 */ /* 0x002e620000000800 */
[-C--:B------:R-:W-:Y:S01]  /*28a0*/  LEA.HI.X.SX32 R209, R173, R123.reuse, 0x1, P1 ;  /* 0x0000007badd17211 */ /* 0x080fe200008f0eff */
[----:B------:R2:W-:Y:S01]  /*28b0*/  STL.64 [R1+0x560], R226 ;  /* 0x000560e201007387 */ /* 0x0005e20000100a00 */
[-C--:B------:R-:W-:Y:S01]  /*28c0*/  LEA.HI.X.SX32 R179, R170, R123.reuse, 0x1, P3 ;  /* 0x0000007baab37211 */ /* 0x080fe200018f0eff */
[----:B0-----:R-:W-:Y:S02]  /*28d0*/  IMAD R213, R236, 0x2e, RZ ;  /* 0x0000002eecd57824 */ /* 0x001fe400078e02ff */
[----:B------:R-:W-:Y:S01]  /*28e0*/  STL.64 [R1+0x558], R210 ;  /* 0x000558d201007387 */ /* 0x000fe20000100a00 */
[----:B------:R-:W-:Y:S01]  /*28f0*/  LEA.HI.X.SX32 R205, R171, R123, 0x1, P6 ;  /* 0x0000007babcd7211 */ /* 0x000fe200030f0eff */
[----:B------:R-:W0:Y:S02]  /*2900*/  LDC R229, c[0x0][0x268] ;  /* 0x00009a00ffe57b82 */ /* 0x000e240000000800 */
[----:B------:R-:W-:Y:S01]  /*2910*/  STL.64 [R1+0x6e8], R186 ;  /* 0x0006e8ba01007387 */ /* 0x000fe20000100a00 */
[----:B----4-:R-:W-:Y:S01]  /*2920*/  IADD3 R192, P4, R180, R122, RZ ;  /* 0x0000007ab4c07210 */ /* 0x010fe20007f9e0ff */
[----:B--2---:R-:W-:-:S02]  /*2930*/  IMAD R233, R238, 0x1a, RZ ;  /* 0x0000001aeee97824 */ /* 0x004fc400078e02ff */
[----:B------:R2:W-:Y:S01]  /*2940*/  STL.64 [R1+0x648], R184 ;  /* 0x000648b801007387 */ /* 0x0005e20000100a00 */
[-C--:B------:R-:W-:Y:S01]  /*2950*/  LEA.HI.X.SX32 R203, R168, R123.reuse, 0x1, P2 ;  /* 0x0000007ba8cb7211 */ /* 0x080fe200010f0eff */
[----:B------:R-:W4:Y:S02]  /*2960*/  LDC R226, c[0x0][0x268] ;  /* 0x00009a00ffe27b82 */ /* 0x000f240000000800 */
[----:B------:R-:W-:Y:S04]  /*2970*/  STL.64 [R1+0x550], R208 ;  /* 0x000550d001007387 */ /* 0x000fe80000100a00 */
[----:B------:R2:W-:Y:S01]  /*2980*/  STL.64 [R1+0x640], R178 ;  /* 0x000640b201007387 */ /* 0x0005e20000100a00 */
[----:B------:R-:W-:Y:S01]  /*2990*/  LEA.HI.X.SX32 R193, R166, R123, 0x1, P4 ;  /* 0x0000007ba6c17211 */ /* 0x000fe200020f0eff */
[----:B------:R-:W1:Y:S01]  /*29a0*/  LDC R235, c[0x0][0x268] ;  /* 0x00009a00ffeb7b82 */ /* 0x000e620000000800 */
[-C--:B------:R-:W-:Y:S01]  /*29b0*/  IADD3 R176, P2, R160, R122.reuse, RZ ;  /* 0x0000007aa0b07210 */ /* 0x080fe20007f5e0ff */
[----:B------:R-:W-:Y:S01]  /*29c0*/  STL.64 [R1+0x548], R204 ;  /* 0x000548cc01007387 */ /* 0x000fe20000100a00 */
[----:B--2---:R-:W-:-:S02]  /*29d0*/  IADD3 R184, P6, R172, R122, RZ ;  /* 0x0000007aacb87210 */ /* 0x004fc40007fde0ff */
[-C--:B------:R-:W-:Y:S02]  /*29e0*/  LEA.HI.X.SX32 R191, R156, R123.reuse, 0x1, P5 ;  /* 0x0000007b9cbf7211 */ /* 0x080fe400028f0eff */
[-C--:B------:R-:W-:Y:S01]  /*29f0*/  IADD3 R186, P1, R174, R122.reuse, RZ ;  /* 0x0000007aaeba7210 */ /* 0x080fe20007f3e0ff */
[----:B------:R-:W2:Y:S01]  /*2a00*/  LDC R236, c[0x0][0x268] ;  /* 0x00009a00ffec7b82 */ /* 0x000ea20000000800 */
[-C--:B------:R-:W-:Y:S01]  /*2a10*/  IADD3 R178, P3, R161, R122.reuse, RZ ;  /* 0x0000007aa1b27210 */ /* 0x080fe20007f7e0ff */
[----:B------:R-:W-:Y:S01]  /*2a20*/  STL.64 [R1+0x540], R202 ;  /* 0x000540ca01007387 */ /* 0x000fe20000100a00 */
[-C--:B------:R-:W-:Y:S02]  /*2a30*/  IADD3 R172, P4, R156, R122.reuse, RZ ;  /* 0x0000007a9cac7210 */ /* 0x080fe40007f9e0ff */
[-C--:B------:R-:W-:Y:S01]  /*2a40*/  LEA.HI.X.SX32 R179, R163, R123.reuse, 0x1, P3 ;  /* 0x0000007ba3b37211 */ /* 0x080fe200018f0eff */
[----:B------:R-:W-:Y:S01]  /*2a50*/  STL.64 [R1+0x538], R192 ;  /* 0x000538c001007387 */ /* 0x000fe20000100a00 */
[-C--:B------:R-:W-:Y:S01]  /*2a60*/  LEA.HI.X.SX32 R177, R161, R123.reuse, 0x1, P2 ;  /* 0x0000007ba1b17211 */ /* 0x080fe200010f0eff */
[----:B------:R-:W0:Y:S01]  /*2a70*/  LDC R238, c[0x0][0x268] ;  /* 0x00009a00ffee7b82 */ /* 0x000e220000000800 */
[----:B------:R-:W-:Y:S01]  /*2a80*/  LEA.HI.X.SX32 R173, R160, R123, 0x1, P4 ;  /* 0x0000007ba0ad7211 */ /* 0x000fe200020f0eff */
[----:B------:R1:W-:Y:S01]  /*2a90*/  STL.64 [R1+0x730], R178 ;  /* 0x000730b201007387 */ /* 0x0003e20000100a00 */
[----:B------:R-:W-:-:S03]  /*2aa0*/  IADD3 R170, P3, R164, R122, RZ ;  /* 0x0000007aa4aa7210 */ /* 0x000fc60007f7e0ff */
[----:B------:R-:W-:Y:S01]  /*2ab0*/  STL.64 [R1+0x6e0], R176 ;  /* 0x0006e0b001007387 */ /* 0x000fe20000100a00 */
[----:B-1----:R-:W-:Y:S01]  /*2ac0*/  IMAD R201, R235, 0x58, RZ ;  /* 0x00000058ebc97824 */ /* 0x002fe200078e02ff */
[-C--:B------:R-:W-:Y:S02]  /*2ad0*/  IADD3 R178, P2, R162, R122.reuse, RZ ;  /* 0x0000007aa2b27210 */ /* 0x080fe40007f5e0ff */
[----:B------:R-:W-:Y:S01]  /*2ae0*/  STL.64 [R1+0x638], R172 ;  /* 0x000638ac01007387 */ /* 0x000fe20000100a00 */
[----:B------:R-:W-:Y:S01]  /*2af0*/  IADD3 R162, P4, R148, R122, RZ ;  /* 0x0000007a94a27210 */ /* 0x000fe20007f9e0ff */
[----:B------:R-:W1:Y:S01]  /*2b00*/  LDC R235, c[0x0][0x268] ;  /* 0x00009a00ffeb7b82 */ /* 0x000e620000000800 */
[-C--:B------:R-:W-:Y:S01]  /*2b10*/  LEA.HI.X.SX32 R187, R152, R123.reuse, 0x1, P1 ;  /* 0x0000007b98bb7211 */ /* 0x080fe200008f0eff */
[----:B--2---:R-:W-:Y:S01]  /*2b20*/  IMAD R221, R236, 0x30, RZ ;  /* 0x00000030ecdd7824 */ /* 0x004fe200078e02ff */
[-C--:B------:R-:W-:Y:S01]  /*2b30*/  LEA.HI.X.SX32 R163, R150, R123.reuse, 0x1, P4 ;  /* 0x0000007b96a37211 */ /* 0x080fe200020f0eff */
[----:B------:R-:W-:Y:S01]  /*2b40*/  STL.64 [R1+0x530], R190 ;  /* 0x000530be01007387 */ /* 0x000fe20000100a00 */
[----:B------:R-:W-:Y:S01]  /*2b50*/  LEA.HI.X.SX32 R185, R148, R123, 0x1, P6 ;  /* 0x0000007b94b97211 */ /* 0x000fe200030f0eff */
[----:B0-----:R-:W-:-:S02]  /*2b60*/  IMAD R238, R238, 0x36, RZ ;  /* 0x00000036eeee7824 */ /* 0x001fc400078e02ff */
[----:B------:R0:W-:Y:S01]  /*2b70*/  STL.64 [R1+0x630], R162 ;  /* 0x000630a201007387 */ /* 0x0001e20000100a00 */
[-C--:B------:R-:W-:Y:S01]  /*2b80*/  IADD3 R160, P6, R114, R122.reuse, RZ ;  /* 0x0000007a72a07210 */ /* 0x080fe20007fde0ff */
[----:B------:R-:W2:Y:S01]  /*2b90*/  LDC R236, c[0x0][0x268] ;  /* 0x00009a00ffec7b82 */ /* 0x000ea20000000800 */
[-C--:B------:R-:W-:Y:S01]  /*2ba0*/  LEA.HI.X.SX32 R171, R120, R123.reuse, 0x1, P3 ;  /* 0x0000007b78ab7211 */ /* 0x080fe200018f0eff */
[----:B------:R-:W-:Y:S01]  /*2bb0*/  STL.64 [R1+0x528], R186 ;  /* 0x000528ba01007387 */ /* 0x000fe20000100a00 */
[CC--:B------:R-:W-:Y:S02]  /*2bc0*/  LEA.HI.X.SX32 R161, R117.reuse, R123.reuse, 0x1, P6 ;  /* 0x0000007b75a17211 */ /* 0x0c0fe400030f0eff */
[-C--:B0-----:R-:W-:Y:S01]  /*2bd0*/  IADD3 R162, P4, R117, R122.reuse, RZ ;  /* 0x0000007a75a27210 */ /* 0x081fe20007f9e0ff */
[----:B------:R0:W-:Y:S03]  /*2be0*/  STL.64 [R1+0x518], R170 ;  /* 0x000518aa01007387 */ /* 0x0001e60000100a00 */
[-C--:B------:R-:W-:Y:S01]  /*2bf0*/  LEA.HI.X.SX32 R163, R118, R123.reuse, 0x1, P4 ;  /* 0x0000007b76a37211 */ /* 0x080fe200020f0eff */
[----:B------:R-:W-:Y:S01]  /*2c00*/  STL.64 [R1+0x520], R184 ;  /* 0x000520b801007387 */ /* 0x000fe20000100a00 */
[-C--:B------:R-:W-:Y:S01]  /*2c10*/  IADD3 R118, P6, R109, R122.reuse, RZ ;  /* 0x0000007a6d767210 */ /* 0x080fe20007fde0ff */
[----:B-1----:R-:W-:Y:S01]  /*2c20*/  IMAD R207, R235, 0x5a, RZ ;  /* 0x0000005aebcf7824 */ /* 0x002fe200078e02ff */
[-C--:B------:R-:W-:Y:S01]  /*2c30*/  IADD3 R176, P5, R158, R122.reuse, RZ ;  /* 0x0000007a9eb07210 */ /* 0x080fe20007fbe0ff */
[----:B------:R1:W-:Y:S01]  /*2c40*/  STL.64 [R1+0x6d8], R162 ;  /* 0x0006d8a201007387 */ /* 0x0003e20000100a00 */
[-C--:B------:R-:W-:Y:S01]  /*2c50*/  IADD3 R172, P1, R154, R122.reuse, RZ ;  /* 0x0000007a9aac7210 */ /* 0x080fe20007f3e0ff */
[----:B------:R-:W4:Y:S01]  /*2c60*/  LDC R235, c[0x0][0x268] ;  /* 0x00009a00ffeb7b82 */ /* 0x000f220000000800 */
[-C--:B------:R-:W-:Y:S01]  /*2c70*/  LEA.HI.X.SX32 R179, R114, R123.reuse, 0x1, P2 ;  /* 0x0000007b72b37211 */ /* 0x080fe200010f0eff */
[----:B------:R1:W-:Y:S01]  /*2c80*/  STL.64 [R1+0x628], R160 ;  /* 0x000628a001007387 */ /* 0x0003e20000100a00 */
[----:B0-----:R-:W-:Y:S01]  /*2c90*/  IADD3 R170, P3, R121, R122, RZ ;  /* 0x0000007a79aa7210 */ /* 0x001fe20007f7e0ff */
[----:B--2---:R-:W-:Y:S01]  /*2ca0*/  IMAD R230, R236, 0x32, RZ ;  /* 0x00000032ece67824 */ /* 0x004fe200078e02ff */
[----:B------:R-:W-:-:S02]  /*2cb0*/  LEA.HI.X.SX32 R177, R112, R123, 0x1, P5 ;  /* 0x0000007b70b17211 */ /* 0x000fc400028f0eff */
[-C--:B------:R-:W-:Y:S02]  /*2cc0*/  LEA.HI.X.SX32 R173, R109, R123.reuse, 0x1, P1 ;  /* 0x0000007b6dad7211 */ /* 0x080fe400008f0eff */
[-C--:B-1----:R-:W-:Y:S01]  /*2cd0*/  IADD3 R162, P4, R119, R122.reuse, RZ ;  /* 0x0000007a77a27210 */ /* 0x082fe20007f9e0ff */
[----:B------:R-:W-:Y:S01]  /*2ce0*/  STL.64 [R1+0x510], R178 ;  /* 0x000510b201007387 */ /* 0x000fe20000100a00 */
[----:B------:R-:W-:Y:S01]  /*2cf0*/  LEA.HI.X.SX32 R119, R111, R123, 0x1, P6 ;  /* 0x0000007b6f777211 */ /* 0x000fe200030f0eff */
[----:B------:R-:W0:Y:S01]  /*2d00*/  LDC R236, c[0x0][0x268] ;  /* 0x00009a00ffec7b82 */ /* 0x000e220000000800 */
[-C--:B------:R-:W-:Y:S02]  /*2d10*/  IADD3 R114, P6, R103, R122.reuse, RZ ;  /* 0x0000007a67727210 */ /* 0x080fe40007fde0ff */
[-C--:B------:R-:W-:Y:S02]  /*2d20*/  IADD3 R112, P1, R100, R122.reuse, RZ ;  /* 0x0000007a64707210 */ /* 0x080fe40007f3e0ff */
[----:B------:R-:W-:-:S02]  /*2d30*/  IADD3 R160, P2, R115, R122, RZ ;  /* 0x0000007a73a07210 */ /* 0x000fc40007f5e0ff */
[-C--:B------:R-:W-:Y:S01]  /*2d40*/  LEA.HI.X.SX32 R115, R105, R123.reuse, 0x1, P6 ;  /* 0x0000007b69737211 */ /* 0x080fe200030f0eff */
[----:B------:R-:W-:Y:S01]  /*2d50*/  STL.64 [R1+0x508], R176 ;  /* 0x000508b001007387 */ /* 0x000fe20000100a00 */
[-C--:B------:R-:W-:Y:S02]  /*2d60*/  IADD3 R120, P5, R113, R122.reuse, RZ ;  /* 0x0000007a71787210 */ /* 0x080fe40007fbe0ff */
[-C--:B------:R-:W-:Y:S01]  /*2d70*/  LEA.HI.X.SX32 R171, R107, R123.reuse, 0x1, P3 ;  /* 0x0000007b6bab7211 */ /* 0x080fe200018f0eff */
[----:B------:R1:W-:Y:S01]  /*2d80*/  STL.64 [R1+0x620], R118 ;  /* 0x0006207601007387 */ /* 0x0003e20000100a00 */
[-C--:B------:R-:W-:Y:S01]  /*2d90*/  LEA.HI.X.SX32 R113, R103, R123.reuse, 0x1, P1 ;  /* 0x0000007b67717211 */ /* 0x080fe200008f0eff */
[----:B----4-:R-:W-:Y:S02]  /*2da0*/  IMAD R214, R235, 0x5c, RZ ;  /* 0x0000005cebd67824 */ /* 0x010fe400078e02ff */
[----:B------:R-:W-:Y:S01]  /*2db0*/  STL.64 [R1+0x500], R172 ;  /* 0x000500ac01007387 */ /* 0x000fe20000100a00 */
[----:B------:R-:W-:Y:S01]  /*2dc0*/  LEA.HI.X.SX32 R161, R92, R123, 0x1, P2 ;  /* 0x0000007b5ca17211 */ /* 0x000fe200010f0eff */
[----:B------:R-:W2:Y:S02]  /*2dd0*/  LDC R235, c[0x0][0x268] ;  /* 0x00009a00ffeb7b82 */ /* 0x000ea40000000800 */
[----:B------:R4:W-:Y:S01]  /*2de0*/  STL.64 [R1+0x760], R114 ;  /* 0x0007607201007387 */ /* 0x0009e20000100a00 */
[----:B-1----:R-:W-:-:S03]  /*2df0*/  IADD3 R118, P3, R98, R122, RZ ;  /* 0x0000007a62767210 */ /* 0x002fc60007f7e0ff */
[----:B------:R-:W-:Y:S01]  /*2e00*/  STL.64 [R1+0x4f8], R170 ;  /* 0x0004f8aa01007387 */ /* 0x000fe20000100a00 */
[-C--:B------:R-:W-:Y:S01]  /*2e10*/  LEA.HI.X.SX32 R163, R94, R123.reuse, 0x1, P4 ;  /* 0x0000007b5ea37211 */ /* 0x080fe200020f0eff */
[----:B0-----:R-:W-:Y:S02]  /*2e20*/  IMAD R234, R236, 0x34, RZ ;  /* 0x00000034ecea7824 */ /* 0x001fe400078e02ff */
[----:B------:R0:W-:Y:S01]  /*2e30*/  STL.64 [R1+0x750], R112 ;  /* 0x0007507001007387 */ /* 0x0001e20000100a00 */
[-C--:B----4-:R-:W-:Y:S01]  /*2e40*/  IADD3 R114, P6, R97, R122.reuse, RZ ;  /* 0x0000007a61727210 */ /* 0x090fe20007fde0ff */
[----:B------:R-:W1:Y:S01]  /*2e50*/  LDC R236, c[0x0][0x268] ;  /* 0x00009a00ffec7b82 */ /* 0x000e620000000800 */
[-C--:B------:R-:W-:Y:S02]  /*2e60*/  LEA.HI.X.SX32 R119, R100, R123.reuse, 0x1, P3 ;  /* 0x0000007b64777211 */ /* 0x080fe400018f0eff */
[-C--:B------:R-:W-:Y:S02]  /*2e70*/  LEA.HI.X.SX32 R115, R98, R123.reuse, 0x1, P6 ;  /* 0x0000007b62737211 */ /* 0x080fe400030f0eff */
[-C--:B0-----:R-:W-:Y:S01]  /*2e80*/  IADD3 R112, P1, R94, R122.reuse, RZ ;  /* 0x0000007a5e707210 */ /* 0x081fe20007f3e0ff */
[----:B------:R0:W-:Y:S01]  /*2e90*/  STL.64 [R1+0x728], R118 ;  /* 0x0007287601007387 */ /* 0x0001e20000100a00 */
[-C--:B------:R-:W-:Y:S01]  /*2ea0*/  LEA.HI.X.SX32 R121, R89, R123.reuse, 0x1, P5 ;  /* 0x0000007b59797211 */ /* 0x080fe200028f0eff */
[----:B--2---:R-:W-:Y:S01]  /*2eb0*/  IMAD R215, R235, 0x5e, RZ ;  /* 0x0000005eebd77824 */ /* 0x004fe200078e02ff */
[----:B------:R-:W-:Y:S01]  /*2ec0*/  LEA.HI.X.SX32 R113, R97, R123, 0x1, P1 ;  /* 0x0000007b61717211 */ /* 0x000fe200008f0eff */
[----:B------:R2:W-:Y:S01]  /*2ed0*/  STL.64 [R1+0x6d0], R114 ;  /* 0x0006d07201007387 */ /* 0x0005e20000100a00 */
[-C--:B------:R-:W-:Y:S01]  /*2ee0*/  IADD3 R98, P1, R89, R122.reuse, RZ ;  /* 0x0000007a59627210 */ /* 0x080fe20007f3e0ff */
[----:B------:R-:W4:Y:S01]  /*2ef0*/  LDC R235, c[0x0][0x268] ;  /* 0x00009a00ffeb7b82 */ /* 0x000f220000000800 */
[-C--:B------:R-:W-:Y:S01]  /*2f00*/  IADD3 R92, P5, R80, R122.reuse, RZ ;  /* 0x0000007a505c7210 */ /* 0x080fe20007fbe0ff */
[----:B------:R3:W-:Y:S01]  /*2f10*/  STL.64 [R1+0x618], R112 ;  /* 0x0006187001007387 */ /* 0x0007e20000100a00 */
[----:B------:R-:W-:-:S02]  /*2f20*/  IADD3 R100, P2, R93, R122, RZ ;  /* 0x0000007a5d647210 */ /* 0x000fc40007f5e0ff */
[-C--:B0-----:R-:W-:Y:S01]  /*2f30*/  IADD3 R118, P3, R101, R122.reuse, RZ ;  /* 0x0000007a65767210 */ /* 0x081fe20007f7e0ff */
[----:B-1----:R-:W-:Y:S01]  /*2f40*/  IMAD R236, R236, 0x6a, RZ ;  /* 0x0000006aecec7824 */ /* 0x002fe200078e02ff */
[-C--:B--2---:R-:W-:Y:S02]  /*2f50*/  IADD3 R114, P6, R99, R122.reuse, RZ ;  /* 0x0000007a63727210 */ /* 0x084fe40007fde0ff */
[-C--:B------:R-:W-:Y:S02]  /*2f60*/  LEA.HI.X.SX32 R99, R91, R123.reuse, 0x1, P1 ;  /* 0x0000007b5b637211 */ /* 0x080fe400008f0eff */
[-C--:B------:R-:W-:Y:S01]  /*2f70*/  IADD3 R94, P1, R83, R122.reuse, RZ ;  /* 0x0000007a535e7210 */ /* 0x080fe20007f3e0ff */
[----:B------:R-:W-:Y:S01]  /*2f80*/  STL.64 [R1+0x4f0], R162 ;  /* 0x0004f0a201007387 */ /* 0x000fe20000100a00 */
[----:B---3--:R-:W-:Y:S02]  /*2f90*/  IADD3 R112, P4, R95, R122, RZ ;  /* 0x0000007a5f707210 */ /* 0x008fe40007f9e0ff */
[----:B------:R-:W-:-:S02]  /*2fa0*/  LEA.HI.X.SX32 R119, R86, R123, 0x1, P3 ;  /* 0x0000007b56777211 */ /* 0x000fc400018f0eff */
[-C--:B------:R-:W-:Y:S01]  /*2fb0*/  LEA.HI.X.SX32 R93, R83, R123.reuse, 0x1, P5 ;  /* 0x0000007b535d7211 */ /* 0x080fe200028f0eff */
[----:B------:R-:W-:Y:S01]  /*2fc0*/  STL.64 [R1+0x4e8], R160 ;  /* 0x0004e8a001007387 */ /* 0x000fe20000100a00 */
[-C--:B------:R-:W-:Y:S02]  /*2fd0*/  LEA.HI.X.SX32 R95, R84, R123.reuse, 0x1, P1 ;  /* 0x0000007b545f7211 */ /* 0x080fe400008f0eff */
[-C--:B------:R-:W-:Y:S01]  /*2fe0*/  IADD3 R86, P5, R76, R122.reuse, RZ ;  /* 0x0000007a4c567210 */ /* 0x080fe20007fbe0ff */
[----:B------:R0:W-:Y:S01]  /*2ff0*/  STL.64 [R1+0x610], R98 ;  /* 0x0006106201007387 */ /* 0x0001e20000100a00 */
[-C--:B------:R-:W-:Y:S01]  /*3000*/  LEA.HI.X.SX32 R115, R80, R123.reuse, 0x1, P6 ;  /* 0x0000007b50737211 */ /* 0x080fe200030f0eff */
[----:B----4-:R-:W-:Y:S02]  /*3010*/  IMAD R223, R235, 0x60, RZ ;  /* 0x00000060ebdf7824 */ /* 0x010fe400078e02ff */
[----:B------:R-:W-:Y:S01]  /*3020*/  STL.64 [R1+0x4e0], R120 ;  /* 0x0004e07801007387 */ /* 0x000fe20000100a00 */
[----:B------:R-:W-:Y:S01]  /*3030*/  LEA.HI.X.SX32 R101, R76, R123, 0x1, P2 ;  /* 0x0000007b4c657211 */ /* 0x000fe200010f0eff */
[----:B------:R-:W1:Y:S02]  /*3040*/  LDC R235, c[0x0][0x268] ;  /* 0x00009a00ffeb7b82 */ /* 0x000e640000000800 */
[----:B------:R-:W-:Y:S01]  /*3050*/  STL.64 [R1+0x6c8], R94 ;  /* 0x0006c85e01007387 */ /* 0x000fe20000100a00 */
[----:B0-----:R-:W-:-:S02]  /*3060*/  IADD3 R98, P3, R87, R122, RZ ;  /* 0x0000007a57627210 */ /* 0x001fc40007f7e0ff */
[----:B------:R-:W-:Y:S01]  /*3070*/  LEA.HI.X.SX32 R87, R77, R123, 0x1, P5 ;  /* 0x0000007b4d577211 */ /* 0x000fe200028f0eff */
[----:B------:R-:W-:Y:S01]  /*3080*/  STL.64 [R1+0x4d8], R118 ;  /* 0x0004d87601007387 */ /* 0x000fe20000100a00 */
[----:B------:R-:W-:-:S03]  /*3090*/  IADD3 R80, P2, R68, R122, RZ ;  /* 0x0000007a44507210 */ /* 0x000fc60007f5e0ff */
[----:B------:R0:W-:Y:S01]  /*30a0*/  STL.64 [R1+0x608], R92 ;  /* 0x0006085c01007387 */ /* 0x0001e20000100a00 */
[----:B------:R-:W-:-:S03]  /*30b0*/  LEA.HI.X.SX32 R113, R78, R123, 0x1, P4 ;  /* 0x0000007b4e717211 */ /* 0x000fc600020f0eff */
[----:B------:R-:W-:Y:S01]  /*30c0*/  STL.64 [R1+0x4d0], R114 ;  /* 0x0004d07201007387 */ /* 0x000fe20000100a00 */
[----:B------:R-:W-:-:S03]  /*30d0*/  LEA.HI.X.SX32 R99, R74, R123, 0x1, P3 ;  /* 0x0000007b4a637211 */ /* 0x000fc600018f0eff */
[----:B------:R2:W-:Y:S01]  /*30e0*/  STL.64 [R1+0x600], R86 ;  /* 0x0006005601007387 */ /* 0x0005e20000100a00 */
[-C--:B------:R-:W-:Y:S01]  /*30f0*/  IADD3 R78, P3, R66, R122.reuse, RZ ;  /* 0x0000007a424e7210 */ /* 0x080fe20007f7e0ff */
[----:B-1----:R-:W-:Y:S01]  /*3100*/  IMAD R224, R235, 0x62, RZ ;  /* 0x00000062ebe07824 */ /* 0x002fe200078e02ff */
[-C--:B0-----:R-:W-:Y:S01]  /*3110*/  IADD3 R92, P6, R81, R122.reuse, RZ ;  /* 0x0000007a515c7210 */ /* 0x081fe20007fde0ff */
[----:B------:R-:W-:Y:S01]  /*3120*/  STL.64 [R1+0x4c8], R112 ;  /* 0x0004c87001007387 */ /* 0x000fe20000100a00 */
[CC--:B------:R-:W-:Y:S01]  /*3130*/  LEA.HI.X.SX32 R81, R69.reuse, R123.reuse, 0x1, P2 ;  /* 0x0000007b45517211 */ /* 0x0c0fe200010f0eff */
[----:B------:R-:W0:Y:S01]  /*3140*/  LDC R235, c[0x0][0x268] ;  /* 0x00009a00ffeb7b82 */ /* 0x000e220000000800 */
[-C--:B--2---:R-:W-:Y:S01]  /*3150*/  IADD3 R86, P5, R69, R122.reuse, RZ ;  /* 0x0000007a45567210 */ /* 0x084fe20007fbe0ff */
[----:B------:R-:W-:Y:S03]  /*3160*/  STL.64 [R1+0x4c0], R100 ;  /* 0x0004c06401007387 */ /* 0x000fe60000100a00 */
[----:B------:R-:W-:Y:S01]  /*3170*/  LEA.HI.X.SX32 R87, R72, R123, 0x1, P5 ;  /* 0x0000007b48577211 */ /* 0x000fe200028f0eff */
[----:B------:R-:W-:Y:S01]  /*3180*/  STL.64 [R1+0x4b8], R98 ;  /* 0x0004b86201007387 */ /* 0x000fe20000100a00 */
[----:B------:R-:W-:-:S02]  /*3190*/  IADD3 R84, P4, R79, R122, RZ ;  /* 0x0000007a4f547210 */ /* 0x000fc40007f9e0ff */
[----:B------:R-:W-:Y:S01]  /*31a0*/  LEA.HI.X.SX32 R79, R68, R123, 0x1, P3 ;  /* 0x0000007b444f7211 */ /* 0x000fe200018f0eff */
[----:B------:R-:W-:Y:S01]  /*31b0*/  STL.64 [R1+0x6c0], R80 ;  /* 0x0006c05001007387 */ /* 0x000fe20000100a00 */
[----:B------:R-:W-:-:S03]  /*31c0*/  IADD3 R94, P1, R85, R122, RZ ;  /* 0x0000007a555e7210 */ /* 0x000fc60007f3e0ff */
[----:B------:R1:W-:Y:S01]  /*31d0*/  STL.64 [R1+0x720], R86 ;  /* 0x0007205601007387 */ /* 0x0003e20000100a00 */
[-C--:B------:R-:W-:Y:S02]  /*31e0*/  LEA.HI.X.SX32 R95, R66, R123.reuse, 0x1, P1 ;  /* 0x0000007b425f7211 */ /* 0x080fe400008f0eff */
[-C--:B------:R-:W-:Y:S02]  /*31f0*/  IADD3 R76, P5, R71, R122.reuse, RZ ;  /* 0x0000007a474c7210 */ /* 0x080fe40007fbe0ff */
[-C--:B------:R-:W-:Y:S01]  /*3200*/  LEA.HI.X.SX32 R93, R63, R123.reuse, 0x1, P6 ;  /* 0x0000007b3f5d7211 */ /* 0x080fe200030f0eff */
[----:B0-----:R-:W-:Y:S01]  /*3210*/  IMAD R231, R235, 0x64, RZ ;  /* 0x00000064ebe77824 */ /* 0x001fe200078e02ff */
[C---:B-1----:R-:W-:Y:S01]  /*3220*/  IADD3 R86, P3, R60.reuse, R122, RZ ;  /* 0x0000007a3c567210 */ /* 0x042fe20007f7e0ff */
[----:B------:R0:W-:Y:S01]  /*3230*/  STL.64 [R1+0x5f8], R78 ;  /* 0x0005f84e01007387 */ /* 0x0001e20000100a00 */
[-C--:B------:R-:W-:Y:S01]  /*3240*/  LEA.HI.X.SX32 R85, R60, R123.reuse, 0x1, P4 ;  /* 0x0000007b3c557211 */ /* 0x080fe200020f0eff */
[----:B------:R-:W1:Y:S01]  /*3250*/  LDC R235, c[0x0][0x268] ;  /* 0x00009a00ffeb7b82 */ /* 0x000e620000000800 */
[----:B------:R-:W-:-:S02]  /*3260*/  LEA.HI.X.SX32 R87, R62, R123, 0x1, P3 ;  /* 0x0000007b3e577211 */ /* 0x000fc400018f0eff */
[-C--:B------:R-:W-:Y:S01]  /*3270*/  IADD3 R68, P3, R54, R122.reuse, RZ ;  /* 0x0000007a36447210 */ /* 0x080fe20007f7e0ff */
[----:B------:R-:W-:Y:S01]  /*3280*/  STL.64 [R1+0x4b0], R94 ;  /* 0x0004b05e01007387 */ /* 0x000fe20000100a00 */
[-C--:B------:R-:W-:Y:S02]  /*3290*/  IADD3 R80, P2, R70, R122.reuse, RZ ;  /* 0x0000007a46507210 */ /* 0x080fe40007f5e0ff */
[-C--:B------:R-:W-:Y:S01]  /*32a0*/  LEA.HI.X.SX32 R69, R55, R123.reuse, 0x1, P3 ;  /* 0x0000007b37457211 */ /* 0x080fe200018f0eff */
[----:B------:R-:W-:Y:S01]  /*32b0*/  STL.64 [R1+0x4a8], R92 ;  /* 0x0004a85c01007387 */ /* 0x000fe20000100a00 */
[-C--:B------:R-:W-:Y:S02]  /*32c0*/  IADD3 R70, P6, R64, R122.reuse, RZ ;  /* 0x0000007a40467210 */ /* 0x080fe40007fde0ff */
[----:B------:R-:W-:Y:S01]  /*32d0*/  LEA.HI.X.SX32 R77, R58, R123, 0x1, P5 ;  /* 0x0000007b3a4d7211 */ /* 0x000fe200028f0eff */
[----:B------:R-:W-:Y:S01]  /*32e0*/  STL.64 [R1+0x5f0], R86 ;  /* 0x0005f05601007387 */ /* 0x000fe20000100a00 */
[----:B------:R-:W-:-:S02]  /*32f0*/  IADD3 R64, P4, R52, R122, RZ ;  /* 0x0000007a34407210 */ /* 0x000fc40007f9e0ff */
[----:B0-----:R-:W-:Y:S01]  /*3300*/  IADD3 R78, P1, R65, R122, RZ ;  /* 0x0000007a414e7210 */ /* 0x001fe20007f3e0ff */
[----:B------:R-:W-:Y:S01]  /*3310*/  STL.64 [R1+0x4a0], R84 ;  /* 0x0004a05401007387 */ /* 0x000fe20000100a00 */
[----:B------:R-:W-:-:S03]  /*3320*/  LEA.HI.X.SX32 R65, R54, R123, 0x1, P4 ;  /* 0x0000007b36417211 */ /* 0x000fc600020f0eff */
[----:B------:R0:W-:Y:S04]  /*3330*/  STL.64 [R1+0x6b8], R68 ;  /* 0x0006b84401007387 */ /* 0x0001e80000100a00 */
[----:B------:R2:W-:Y:S01]  /*3340*/  STL.64 [R1+0x498], R76 ;  /* 0x0004984c01007387 */ /* 0x0005e20000100a00 */
[-C--:B------:R-:W-:Y:S01]  /*3350*/  LEA.HI.X.SX32 R79, R49, R123.reuse, 0x1, P1 ;  /* 0x0000007b314f7211 */ /* 0x080fe200008f0eff */
[----:B-1----:R-:W-:Y:S01]  /*3360*/  IMAD R232, R235, 0x66, RZ ;  /* 0x00000066ebe87824 */ /* 0x002fe200078e02ff */
[----:B------:R-:W-:Y:S01]  /*3370*/  LEA.HI.X.SX32 R81, R52, R123, 0x1, P2 ;  /* 0x0000007b34517211 */ /* 0x000fe200010f0eff */
[----:B------:R1:W-:Y:S01]  /*3380*/  STL.64 [R1+0x5e8], R64 ;  /* 0x0005e84001007387 */ /* 0x0003e20000100a00 */
[-C--:B------:R-:W-:Y:S01]  /*3390*/  IADD3 R62, P5, R57, R122.reuse, RZ ;  /* 0x0000007a393e7210 */ /* 0x080fe20007fbe0ff */
[----:B------:R-:W3:Y:S01]  /*33a0*/  LDC R235, c[0x0][0x268] ;  /* 0x00009a00ffeb7b82 */ /* 0x000ee20000000800 */
[----:B0-----:R-:W-:-:S02]  /*33b0*/  IADD3 R68, P3, R56, R122, RZ ;  /* 0x0000007a38447210 */ /* 0x001fc40007f7e0ff */
[-C--:B--2---:R-:W-:Y:S02]  /*33c0*/  IADD3 R76, P4, R46, R122.reuse, RZ ;  /* 0x0000007a2e4c7210 */ /* 0x084fe40007f9e0ff */
[-C--:B------:R-:W-:Y:S02]  /*33d0*/  IADD3 R56, P1, R50, R122.reuse, RZ ;  /* 0x0000007a32387210 */ /* 0x080fe40007f3e0ff */
[-C--:B------:R-:W-:Y:S02]  /*33e0*/  LEA.HI.X.SX32 R77, R48, R123.reuse, 0x1, P4 ;  /* 0x0000007b304d7211 */ /* 0x080fe400020f0eff */
[-C--:B------:R-:W-:Y:S02]  /*33f0*/  IADD3 R50, P4, R40, R122.reuse, RZ ;  /* 0x0000007a28327210 */ /* 0x080fe40007f9e0ff */
[----:B-1----:R-:W-:Y:S02]  /*3400*/  IADD3 R64, P2, R51, R122, RZ ;  /* 0x0000007a33407210 */ /* 0x002fe40007f5e0ff */
[-C--:B------:R-:W-:Y:S01]  /*3410*/  LEA.HI.X.SX32 R71, R46, R123.reuse, 0x1, P6 ;  /* 0x0000007b2e477211 */ /* 0x080fe200030f0eff */
[----:B------:R-:W-:Y:S01]  /*3420*/  STL.64 [R1+0x490], R80 ;  /* 0x0004905001007387 */ /* 0x000fe20000100a00 */
[----:B------:R-:W-:-:S02]  /*3430*/  LEA.HI.X.SX32 R51, R42, R123, 0x1, P4 ;  /* 0x0000007b2a337211 */ /* 0x000fc400020f0eff */
[-C--:B------:R-:W-:Y:S01]  /*3440*/  IADD3 R48, P6, R37, R122.reuse, RZ ;  /* 0x0000007a25307210 */ /* 0x080fe20007fde0ff */
[----:B------:R-:W-:Y:S01]  /*3450*/  STL.64 [R1+0x488], R78 ;  /* 0x0004884e01007387 */ /* 0x000fe20000100a00 */
[-C--:B------:R-:W-:Y:S02]  /*3460*/  LEA.HI.X.SX32 R63, R44, R123.reuse, 0x1, P5 ;  /* 0x0000007b2c3f7211 */ /* 0x080fe400028f0eff */
[----:B------:R-:W-:Y:S01]  /*3470*/  IADD3 R54, P5, R36, R122, RZ ;  /* 0x0000007a24367210 */ /* 0x000fe20007fbe0ff */
[----:B------:R-:W-:Y:S01]  /*3480*/  STL.64 [R1+0x5e0], R76 ;  /* 0x0005e04c01007387 */ /* 0x000fe20000100a00 */
[-C--:B------:R-:W-:Y:S01]  /*3490*/  LEA.HI.X.SX32 R49, R40, R123.reuse, 0x1, P6 ;  /* 0x0000007b28317211 */ /* 0x080fe200030f0eff */
[----:B---3--:R-:W-:Y:S02]  /*34a0*/  IMAD R235, R235, 0x68, RZ ;  /* 0x00000068ebeb7824 */ /* 0x008fe400078e02ff */
[----:B------:R-:W-:Y:S01]  /*34b0*/  STL.64 [R1+0x480], R70 ;  /* 0x0004804601007387 */ /* 0x000fe20000100a00 */
[----:B------:R-:W-:-:S03]  /*34c0*/  LEA.HI.X.SX32 R55, R37, R123, 0x1, P5 ;  /* 0x0000007b25377211 */ /* 0x000fc600028f0eff */
[----:B------:R0:W-:Y:S01]  /*34d0*/  STL.64 [R1+0x748], R50 ;  /* 0x0007483201007387 */ /* 0x0001e20000100a00 */
[----:B------:R-:W-:-:S03]  /*34e0*/  LEA.HI.X.SX32 R69, R34, R123, 0x1, P3 ;  /* 0x0000007b22457211 */ /* 0x000fc600018f0eff */
[----:B------:R1:W-:Y:S01]  /*34f0*/  STL.64 [R1+0x478], R62 ;  /* 0x0004783e01007387 */ /* 0x0003e20000100a00 */
[----:B0-----:R-:W-:-:S03]  /*3500*/  IADD3 R50, P4, R34, R122, RZ ;  /* 0x0000007a22327210 */ /* 0x001fc60007f9e0ff */
[----:B------:R0:W-:Y:S01]  /*3510*/  STL.64 [R1+0x718], R48 ;  /* 0x0007183001007387 */ /* 0x0001e20000100a00 */
[-C--:B------:R-:W-:Y:S02]  /*3520*/  LEA.HI.X.SX32 R51, R36, R123.reuse, 0x1, P4 ;  /* 0x0000007b24337211 */ /* 0x080fe400020f0eff */
[-C--:B-1----:R-:W-:Y:S01]  /*3530*/  IADD3 R62, P4, R28, R122.reuse, RZ ;  /* 0x0000007a1c3e7210 */ /* 0x082fe20007f9e0ff */
[----:B------:R1:W-:Y:S01]  /*3540*/  STL.64 [R1+0x6b0], R54 ;  /* 0x0006b03601007387 */ /* 0x0003e20000100a00 */
[-C--:B------:R-:W-:Y:S02]  /*3550*/  LEA.HI.X.SX32 R65, R31, R123.reuse, 0x1, P2 ;  /* 0x0000007b1f417211 */ /* 0x080fe400010f0eff */
[-C--:B------:R-:W-:Y:S02]  /*3560*/  LEA.HI.X.SX32 R63, R30, R123.reuse, 0x1, P4 ;  /* 0x0000007b1e3f7211 */ /* 0x080fe400020f0eff */
[----:B0-----:R-:W-:Y:S01]  /*3570*/  IADD3 R48, P6, R39, R122, RZ ;  /* 0x0000007a27307210 */ /* 0x001fe20007fde0ff */
[----:B------:R0:W-:Y:S01]  /*3580*/  STL.64 [R1+0x5d8], R50 ;  /* 0x0005d83201007387 */ /* 0x0001e20000100a00 */
[----:B------:R-:W-:-:S02]  /*3590*/  LEA.HI.X.SX32 R57, R28, R123, 0x1, P1 ;  /* 0x0000007b1c397211 */ /* 0x000fc400008f0eff */
[-C--:B-1----:R-:W-:Y:S02]  /*35a0*/  IADD3 R54, P5, R38, R122.reuse, RZ ;  /* 0x0000007a26367210 */ /* 0x082fe40007fbe0ff */
[-C--:B------:R-:W-:Y:S02]  /*35b0*/  IADD3 R38, P2, R32, R122.reuse, RZ ;  /* 0x0000007a20267210 */ /* 0x080fe40007f5e0ff */
[-C--:B------:R-:W-:Y:S01]  /*35c0*/  IADD3 R32, P4, R22, R122.reuse, RZ ;  /* 0x0000007a16207210 */ /* 0x080fe20007f9e0ff */
[----:B------:R-:W-:Y:S01]  /*35d0*/  STL.64 [R1+0x470], R68 ;  /* 0x0004704401007387 */ /* 0x000fe20000100a00 */
[-C--:B------:R-:W-:Y:S02]  /*35e0*/  IADD3 R30, P1, R19, R122.reuse, RZ ;  /* 0x0000007a131e7210 */ /* 0x080fe40007f3e0ff */
[----:B------:R-:W-:Y:S01]  /*35f0*/  LEA.HI.X.SX32 R49, R26, R123, 0x1, P6 ;  /* 0x0000007b1a317211 */ /* 0x000fe200030f0eff */
[----:B------:R-:W-:Y:S01]  /*3600*/  STL.64 [R1+0x468], R64 ;  /* 0x0004684001007387 */ /* 0x000fe20000100a00 */
[----:B0-----:R-:W-:-:S02]  /*3610*/  IADD3 R50, P3, R33, R122, RZ ;  /* 0x0000007a21327210 */ /* 0x001fc40007f7e0ff */
[-C--:B------:R-:W-:Y:S01]  /*3620*/  LEA.HI.X.SX32 R33, R23, R123.reuse, 0x1, P4 ;  /* 0x0000007b17217211 */ /* 0x080fe200020f0eff */
[----:B------:R-:W-:Y:S01]  /*3630*/  STL.64 [R1+0x5d0], R62 ;  /* 0x0005d03e01007387 */ /* 0x000fe20000100a00 */
[----:B------:R-:W-:-:S03]  /*3640*/  LEA.HI.X.SX32 R31, R22, R123, 0x1, P1 ;  /* 0x0000007b161f7211 */ /* 0x000fc600008f0eff */
[----:B------:R-:W-:Y:S04]  /*3650*/  STL.64 [R1+0x460], R56 ;  /* 0x0004603801007387 */ /* 0x000fe80000100a00 */
[----:B------:R0:W-:Y:S01]  /*3660*/  STL.64 [R1+0x458], R48 ;  /* 0x0004583001007387 */ /* 0x0001e20000100a00 */
[----:B------:R-:W-:Y:S02]  /*3670*/  IADD3 R36, P6, R25, R122, RZ ;  /* 0x0000007a19247210 */ /* 0x000fe40007fde0ff */
[-C--:B------:R-:W-:Y:S01]  /*3680*/  LEA.HI.X.SX32 R51, R17, R123.reuse, 0x1, P3 ;  /* 0x0000007b11337211 */ /* 0x080fe200018f0eff */
[----:B------:R-:W-:Y:S01]  /*3690*/  STL.64 [R1+0x6a8], R32 ;  /* 0x0006a82001007387 */ /* 0x000fe20000100a00 */
[----:B------:R-:W-:-:S03]  /*36a0*/  LEA.HI.X.SX32 R55, R19, R123, 0x1, P5 ;  /* 0x0000007b13377211 */ /* 0x000fc600028f0eff */
[----:B------:R1:W-:Y:S01]  /*36b0*/  STL.64 [R1+0x5c8], R30 ;  /* 0x0005c81e01007387 */ /* 0x0003e20000100a00 */
[CC--:B0-----:R-:W-:Y:S02]  /*36c0*/  IADD3 R48, P1, R11.reuse, R122.reuse, RZ ;  /* 0x0000007a0b307210 */ /* 0x0c1fe40007f3e0ff */
[-C--:B------:R-:W-:Y:S02]  /*36d0*/  LEA.HI.X.SX32 R39, R11, R123.reuse, 0x1, P2 ;  /* 0x0000007b0b277211 */ /* 0x080fe400010f0eff */
[----:B------:R-:W-:Y:S02]  /*36e0*/  LEA.HI.X.SX32 R49, R16, R123, 0x1, P1 ;  /* 0x0000007b10317211 */ /* 0x000fe400008f0eff */
[-C--:B-1----:R-:W-:Y:S02]  /*36f0*/  IADD3 R30, P3, R18, R122.reuse, RZ ;  /* 0x0000007a121e7210 */ /* 0x082fe40007f7e0ff */
[-C--:B------:R-:W-:Y:S02]  /*3700*/  IADD3 R18, P1, R0, R122.reuse, RZ ;  /* 0x0000007a00127210 */ /* 0x080fe40007f3e0ff */
[----:B------:R-:W-:-:S02]  /*3710*/  IADD3 R16, P2, R2, R122, RZ ;  /* 0x0000007a02107210 */ /* 0x000fc40007f5e0ff */
[-C--:B------:R-:W-:Y:S02]  /*3720*/  LEA.HI.X.SX32 R37, R21, R123.reuse, 0x1, P6 ;  /* 0x0000007b15257211 */ /* 0x080fe400030f0eff */
[----:B------:R-:W-:Y:S01]  /*3730*/  IADD3 R22, P6, R3, R122, RZ ;  /* 0x0000007a03167210 */ /* 0x000fe20007fde0ff */
[----:B------:R-:W-:Y:S01]  /*3740*/  STL.64 [R1+0x450], R54 ;  /* 0x0004503601007387 */ /* 0x000fe20000100a00 */
[-C--:B------:R-:W-:Y:S02]  /*3750*/  LEA.HI.X.SX32 R19, R29, R123.reuse, 0x1, P1 ;  /* 0x0000007b1d137211 */ /* 0x080fe400008f0eff */
[-C--:B------:R-:W-:Y:S01]  /*3760*/  LEA.HI.X.SX32 R17, R0, R123.reuse, 0x1, P2 ;  /* 0x0000007b00117211 */ /* 0x080fe200010f0eff */
[----:B------:R-:W-:Y:S01]  /*3770*/  STL.64 [R1+0x448], R50 ;  /* 0x0004483201007387 */ /* 0x000fe20000100a00 */
[----:B------:R-:W-:-:S03]  /*3780*/  LEA.HI.X.SX32 R23, R2, R123, 0x1, P6 ;  /* 0x0000007b02177211 */ /* 0x000fc600030f0eff */
[----:B------:R-:W-:Y:S04]  /*3790*/  STL.64 [R1+0x5c0], R48 ;  /* 0x0005c03001007387 */ /* 0x000fe80000100a00 */
[----:B------:R-:W-:Y:S01]  /*37a0*/  STL.64 [R1+0x440], R38 ;  /* 0x0004402601007387 */ /* 0x000fe20000100a00 */
[----:B------:R-:W-:-:S03]  /*37b0*/  IADD3 R24, P4, R24, R122, RZ ;  /* 0x0000007a18187210 */ /* 0x000fc60007f9e0ff */
[----:B------:R-:W-:Y:S04]  /*37c0*/  STL.64 [R1+0x710], R18 ;  /* 0x0007101201007387 */ /* 0x000fe80000100a00 */
[----:B------:R-:W-:Y:S04]  /*37d0*/  STL.64 [R1+0x438], R36 ;  /* 0x0004382401007387 */ /* 0x000fe80000100a00 */
[----:B------:R-:W-:Y:S04]  /*37e0*/  STL.64 [R1+0x6a0], R16 ;  /* 0x0006a01001007387 */ /* 0x000fe80000100a00 */
[----:B------:R0:W-:Y:S01]  /*37f0*/  STL.64 [R1+0x5b8], R22 ;  /* 0x0005b81601007387 */ /* 0x0001e20000100a00 */
[----:B------:R-:W-:-:S02]  /*3800*/  LEA.HI.X.SX32 R25, R3, R123, 0x1, P4 ;  /* 0x0000007b03197211 */ /* 0x000fc400020f0eff */
[-C--:B------:R-:W-:Y:S02]  /*3810*/  IADD3 R32, P5, R20, R122.reuse, RZ ;  /* 0x0000007a14207210 */ /* 0x080fe40007fbe0ff */
[----:B0-----:R-:W-:-:S04]  /*3820*/  IADD3 R22, P6, R4, R122, RZ ;  /* 0x0000007a04167210 */ /* 0x001fc80007fde0ff */
[----:B------:R-:W-:Y:S01]  /*3830*/  LEA.HI.X.SX32 R23, R47, R123, 0x1, P6 ;  /* 0x0000007b2f177211 */ /* 0x000fe200030f0eff */
[----:B------:R-:W-:Y:S01]  /*3840*/  STL.64 [R1+0x430], R24 ;  /* 0x0004301801007387 */ /* 0x000fe20000100a00 */
[----:B------:R-:W-:-:S03]  /*3850*/  IADD3 R18, P1, R27, R122, RZ ;  /* 0x0000007a1b127210 */ /* 0x000fc60007f3e0ff */
[----:B------:R0:W-:Y:S01]  /*3860*/  STL.64 [R1+0x5b0], R22 ;  /* 0x0005b01601007387 */ /* 0x0001e20000100a00 */
[-C--:B------:R-:W-:Y:S02]  /*3870*/  LEA.HI.X.SX32 R33, R45, R123.reuse, 0x1, P5 ;  /* 0x0000007b2d217211 */ /* 0x080fe400028f0eff */
[-C--:B------:R-:W-:Y:S02]  /*3880*/  LEA.HI.X.SX32 R19, R59, R123.reuse, 0x1, P1 ;  /* 0x0000007b3b137211 */ /* 0x080fe400008f0eff */
[----:B------:R-:W-:Y:S01]  /*3890*/  LEA.HI.X.SX32 R31, R4, R123, 0x1, P3 ;  /* 0x0000007b041f7211 */ /* 0x000fe200018f0eff */
[----:B------:R-:W-:Y:S01]  /*38a0*/  STL.64 [R1+0x428], R32 ;  /* 0x0004282001007387 */ /* 0x000fe20000100a00 */
[----:B0-----:R-:W-:-:S03]  /*38b0*/  IADD3 R22, P6, R5, R122, RZ ;  /* 0x0000007a05167210 */ /* 0x001fc60007fde0ff */
[----:B------:R-:W-:Y:S01]  /*38c0*/  STL.64 [R1+0x418], R18 ;  /* 0x0004181201007387 */ /* 0x000fe20000100a00 */
[----:B------:R-:W-:-:S03]  /*38d0*/  LEA.HI.X.SX32 R23, R61, R123, 0x1, P6 ;  /* 0x0000007b3d177211 */ /* 0x000fc600030f0eff */
[----:B------:R-:W-:Y:S01]  /*38e0*/  STL.64 [R1+0x420], R30 ;  /* 0x0004201e01007387 */ /* 0x000fe20000100a00 */
[CC--:B------:R-:W-:Y:S02]  /*38f0*/  IADD3 R2, P3, R10.reuse, R122.reuse, RZ ;  /* 0x0000007a0a027210 */ /* 0x0c0fe40007f7e0ff */
[-C--:B------:R-:W-:Y:S01]  /*3900*/  IADD3 R16, P2, R35, R122.reuse, RZ ;  /* 0x0000007a23107210 */ /* 0x080fe20007f5e0ff */
[----:B------:R0:W-:Y:S01]  /*3910*/  STL.64 [R1+0x698], R22 ;  /* 0x0006981601007387 */ /* 0x0001e20000100a00 */
[-C--:B------:R-:W-:Y:S02]  /*3920*/  IADD3 R24, P4, R41, R122.reuse, RZ ;  /* 0x0000007a29187210 */ /* 0x080fe40007f9e0ff */
[----:B------:R-:W-:Y:S02]  /*3930*/  IADD3 R20, P5, R43, R122, RZ ;  /* 0x0000007a2b147210 */ /* 0x000fe40007fbe0ff */
[-C--:B------:R-:W-:Y:S02]  /*3940*/  LEA.HI.X.SX32 R3, R5, R123.reuse, 0x1, P3 ;  /* 0x0000007b05037211 */ /* 0x080fe400018f0eff */
[----:B------:R-:W-:-:S02]  /*3950*/  LEA.HI.X.SX32 R17, R10, R123, 0x1, P2 ;  /* 0x0000007b0a117211 */ /* 0x000fc400010f0eff */
[-C--:B------:R-:W-:Y:S02]  /*3960*/  LEA.HI.X.SX32 R25, R67, R123.reuse, 0x1, P4 ;  /* 0x0000007b43197211 */ /* 0x080fe400020f0eff */
[CC--:B0-----:R-:W-:Y:S01]  /*3970*/  IADD3 R22, P6, R15.reuse, R122.reuse, RZ ;  /* 0x0000007a0f167210 */ /* 0x0c1fe20007fde0ff */
[----:B------:R0:W-:Y:S01]  /*3980*/  STL.64 [R1+0x5a8], R2 ;  /* 0x0005a80201007387 */ /* 0x0001e20000100a00 */
[-C--:B------:R-:W-:Y:S02]  /*3990*/  LEA.HI.X.SX32 R21, R15, R123.reuse, 0x1, P5 ;  /* 0x0000007b0f157211 */ /* 0x080fe400028f0eff */
[----:B------:R-:W-:Y:S01]  /*39a0*/  LEA.HI.X.SX32 R23, R73, R123, 0x1, P6 ;  /* 0x0000007b49177211 */ /* 0x000fe200030f0eff */
[----:B------:R-:W-:Y:S04]  /*39b0*/  STL.64 [R1+0x410], R16 ;  /* 0x0004101001007387 */ /* 0x000fe80000100a00 */
[----:B------:R-:W-:Y:S01]  /*39c0*/  STL.64 [R1+0x408], R24 ;  /* 0x0004081801007387 */ /* 0x000fe20000100a00 */
[----:B------:R-:W-:-:S03]  /*39d0*/  IADD3 R18, P1, R53, R122, RZ ;  /* 0x0000007a35127210 */ /* 0x000fc60007f3e0ff */
[----:B------:R-:W-:Y:S04]  /*39e0*/  STL.64 [R1+0x5a0], R22 ;  /* 0x0005a01601007387 */ /* 0x000fe80000100a00 */
[----:B------:R1:W-:Y:S01]  /*39f0*/  STL.64 [R1+0x400], R20 ;  /* 0x0004001401007387 */ /* 0x0003e20000100a00 */
[-C--:B0-----:R-:W-:Y:S02]  /*3a00*/  IADD3 R2, P3, R82, R124.reuse, RZ ;  /* 0x0000007c52027210 */ /* 0x081fe40007f7e0ff */
[----:B------:R-:W-:Y:S02]  /*3a10*/  LEA.HI.X.SX32 R19, R75, R123, 0x1, P1 ;  /* 0x0000007b4b137211 */ /* 0x000fe400008f0eff */
[----:B------:R-:W-:Y:S02]  /*3a20*/  LEA.HI.X.SX32 R3, R237, R125, 0x1, P3 ;  /* 0x0000007ded037211 */ /* 0x000fe400018f0eff */
[----:B------:R-:W0:Y:S01]  /*3a30*/  LDC R237, c[0x0][0x268] ;  /* 0x00009a00ffed7b82 */ /* 0x000e220000000800 */
[----:B-1----:R-:W-:-:S07]  /*3a40*/  LEA R20, P5, R228, R124, 0x2 ;  /* 0x0000007ce4147211 */ /* 0x002fce00078a10ff */
[----:B------:R-:W1:Y:S01]  /*3a50*/  LDC R228, c[0x0][0x268] ;  /* 0x00009a00ffe47b82 */ /* 0x000e620000000800 */
[----:B------:R2:W-:Y:S02]  /*3a60*/  STL.64 [R1+0x3f8], R18 ;  /* 0x0003f81201007387 */ /* 0x0005e40000100a00 */
[----:B--2---:R-:W-:-:S05]  /*3a70*/  LEA R18, P1, R229, R124, 0x3 ;  /* 0x0000007ce5127211 */ /* 0x004fca00078218ff */
[----:B------:R-:W2:Y:S01]  /*3a80*/  LDC R229, c[0x0][0x268] ;  /* 0x00009a00ffe57b82 */ /* 0x000ea20000000800 */
[----:B------:R1:W-:Y:S01]  /*3a90*/  STL.64 [R1+0x3f0], R2 ;  /* 0x0003f00201007387 */ /* 0x0003e20000100a00 */
[-C--:B------:R-:W-:Y:S02]  /*3aa0*/  LEA.HI.X.SX32 R21, R82, R125.reuse, 0x1, P5 ;  /* 0x0000007d52157211 */ /* 0x080fe400028f0eff */
[----:B0-----:R-:W-:Y:S02]  /*3ab0*/  SHF.L.U32 R237, R237, 0x2, RZ ;  /* 0x00000002eded7819 */ /* 0x001fe400000006ff */
[----:B-1----:R-:W-:Y:S02]  /*3ac0*/  LEA R2, P3, R228, R124, 0x4 ;  /* 0x0000007ce4027211 */ /* 0x002fe400078620ff */
[----:B------:R-:W0:Y:S01]  /*3ad0*/  LDC R228, c[0x0][0x268] ;  /* 0x00009a00ffe47b82 */ /* 0x000e220000000800 */
[----:B------:R2:W-:Y:S01]  /*3ae0*/  STL.64 [R1+0x3e8], R20 ;  /* 0x0003e81401007387 */ /* 0x0005e20000100a00 */
[----:B------:R-:W-:-:S06]  /*3af0*/  LEA.HI.X.SX32 R19, R237, R125, 0x1, P1 ;  /* 0x0000007ded137211 */ /* 0x000fcc00008f0eff */
[----:B------:R-:W1:Y:S01]  /*3b00*/  LDC R237, c[0x0][0x268] ;  /* 0x00009a00ffed7b82 */ /* 0x000e620000000800 */
[----:B--2---:R-:W-:-:S07]  /*3b10*/  LEA R20, P5, R229, R124, 0x5 ;  /* 0x0000007ce5147211 */ /* 0x004fce00078a28ff */
[----:B------:R-:W2:Y:S01]  /*3b20*/  LDC R229, c[0x0][0x268] ;  /* 0x00009a00ffe57b82 */ /* 0x000ea20000000800 */
[----:B0-----:R-:W-:-:S04]  /*3b30*/  SHF.L.U32 R228, R228, 0x3, RZ ;  /* 0x00000003e4e47819 */ /* 0x001fc800000006ff */
[----:B------:R-:W-:-:S03]  /*3b40*/  LEA.HI.X.SX32 R3, R228, R125, 0x1, P3 ;  /* 0x0000007de4037211 */ /* 0x000fc600018f0eff */
[----:B------:R-:W0:Y:S01]  /*3b50*/  LDC R228, c[0x0][0x268] ;  /* 0x00009a00ffe47b82 */ /* 0x000e220000000800 */
[----:B------:R-:W-:Y:S01]  /*3b60*/  STL.64 [R1+0x3d8], R18 ;  /* 0x0003d81201007387 */ /* 0x000fe20000100a00 */
[----:B-1----:R-:W-:-:S03]  /*3b70*/  IMAD.SHL.U32 R237, R237, 0x10, RZ ;  /* 0x00000010eded7824 */ /* 0x002fc600078e00ff */
[----:B------:R2:W-:Y:S02]  /*3b80*/  STL.64 [R1+0x3b8], R2 ;  /* 0x0003b80201007387 */ /* 0x0005e40000100a00 */
[----:B------:R-:W-:Y:S02]  /*3b90*/  LEA.HI.X.SX32 R21, R237, R125, 0x1, P5 ;  /* 0x0000007ded157211 */ /* 0x000fe400028f0eff */
[----:B------:R-:W1:Y:S01]  /*3ba0*/  LDC R237, c[0x0][0x268] ;  /* 0x00009a00ffed7b82 */ /* 0x000e620000000800 */
[----:B--2---:R-:W-:-:S07]  /*3bb0*/  LEA R2, P3, R229, R124, 0x7 ;  /* 0x0000007ce5027211 */ /* 0x004fce00078638ff */
[----:B------:R-:W2:Y:S01]  /*3bc0*/  LDC R229, c[0x0][0x268] ;  /* 0x00009a00ffe57b82 */ /* 0x000ea20000000800 */
[----:B------:R3:W-:Y:S01]  /*3bd0*/  STL.64 [R1+0x378], R20 ;  /* 0x0003781401007387 */ /* 0x0007e20000100a00 */
[----:B0-----:R-:W-:Y:S01]  /*3be0*/  IMAD R228, R228, 0x82, RZ ;  /* 0x00000082e4e47824 */ /* 0x001fe200078e02ff */
[----:B------:R-:W-:-:S05]  /*3bf0*/  LEA R18, P1, R226, R124, 0x6 ;  /* 0x0000007ce2127211 */ /* 0x000fca00078230ff */
[----:B------:R-:W0:Y:S01]  /*3c00*/  LDC R226, c[0x0][0x268] ;  /* 0x00009a00ffe27b82 */ /* 0x000e220000000800 */
[----:B---3--:R-:W-:-:S07]  /*3c10*/  IADD3 R20, P5, R228, R124, RZ ;  /* 0x0000007ce4147210 */ /* 0x008fce0007fbe0ff */
[----:B------:R-:W3:Y:S01]  /*3c20*/  LDC R228, c[0x0][0x268] ;  /* 0x00009a00ffe47b82 */ /* 0x000ee20000000800 */
[----:B-1----:R-:W-:Y:S02]  /*3c30*/  SHF.L.U32 R237, R237, 0x6, RZ ;  /* 0x00000006eded7819 */ /* 0x002fe400000006ff */
[----:B--2---:R-:W-:-:S04]  /*3c40*/  SHF.L.U32 R229, R229, 0x5, RZ ;  /* 0x00000005e5e57819 */ /* 0x004fc800000006ff */
[-C--:B------:R-:W-:Y:S02]  /*3c50*/  LEA.HI.X.SX32 R19, R229, R125.reuse, 0x1, P1 ;  /* 0x0000007de5137211 */ /* 0x080fe400008f0eff */
[----:B------:R-:W1:Y:S01]  /*3c60*/  LDC R229, c[0x0][0x268] ;  /* 0x00009a00ffe57b82 */ /* 0x000e620000000800 */
[----:B------:R-:W-:-:S07]  /*3c70*/  LEA.HI.X.SX32 R3, R237, R125, 0x1, P3 ;  /* 0x0000007ded037211 */ /* 0x000fce00018f0eff */
[----:B------:R-:W2:Y:S01]  /*3c80*/  LDC R237, c[0x0][0x268] ;  /* 0x00009a00ffed7b82 */ /* 0x000ea20000000800 */
[----:B---3--:R-:W-:Y:S02]  /*3c90*/  IMAD R228, R228, 0x41, RZ ;  /* 0x00000041e4e47824 */ /* 0x008fe400078e02ff */
[----:B0-----:R-:W-:-:S03]  /*3ca0*/  IMAD R226, R226, 0x84, RZ ;  /* 0x00000084e2e27824 */ /* 0x001fc600078e02ff */
[----:B------:R-:W-:Y:S01]  /*3cb0*/  LEA.HI.X.SX32 R21, R228, R125, 0x1, P5 ;  /* 0x0000007de4157211 */ /* 0x000fe200028f0eff */
[----:B------:R0:W-:Y:S01]  /*3cc0*/  STL.64 [R1+0x2f8], R18 ;  /* 0x0002f81201007387 */ /* 0x0001e20000100a00 */
[----:B------:R-:W3:Y:S03]  /*3cd0*/  LDC R228, c[0x0][0x268] ;  /* 0x00009a00ffe47b82 */ /* 0x000ee60000000800 */
[----:B------:R4:W-:Y:S01]  /*3ce0*/  STL.64 [R1+0x1f8], R2 ;  /* 0x0001f80201007387 */ /* 0x0009e20000100a00 */
[----:B-1----:R-:W-:-:S03]  /*3cf0*/  IMAD R229, R229, 0x86, RZ ;  /* 0x00000086e5e57824 */ /* 0x002fc600078e02ff */
[----:B------:R1:W-:Y:S01]  /*3d00*/  STL.64 [R1+0x1f0], R20 ;  /* 0x0001f01401007387 */ /* 0x0003e20000100a00 */
[-C--:B0-----:R-:W-:Y:S02]  /*3d10*/  IADD3 R18, P1, R88, R124.reuse, RZ ;  /* 0x0000007c58127210 */ /* 0x081fe40007f3e0ff */
[-C--:B----4-:R-:W-:Y:S01]  /*3d20*/  IADD3 R2, P3, R226, R124.reuse, RZ ;  /* 0x0000007ce2027210 */ /* 0x090fe20007f7e0ff */
[----:B--2---:R-:W-:Y:S01]  /*3d30*/  IMAD R237, R237, 0x21, RZ ;  /* 0x00000021eded7824 */ /* 0x004fe200078e02ff */
[----:B------:R-:W0:Y:S01]  /*3d40*/  LDC R226, c[0x0][0x268] ;  /* 0x00009a00ffe27b82 */ /* 0x000e220000000800 */
[----:B-1----:R-:W-:-:S07]  /*3d50*/  IADD3 R20, P5, R229, R124, RZ ;  /* 0x0000007ce5147210 */ /* 0x002fce0007fbe0ff */
[----:B------:R-:W1:Y:S01]  /*3d60*/  LDC R229, c[0x0][0x268] ;  /* 0x00009a00ffe57b82 */ /* 0x000e620000000800 */
[----:B------:R-:W-:-:S07]  /*3d70*/  LEA.HI.X.SX32 R19, R237, R125, 0x1, P1 ;  /* 0x0000007ded137211 */ /* 0x000fce00008f0eff */
[----:B------:R-:W2:Y:S01]  /*3d80*/  LDC R237, c[0x0][0x268] ;  /* 0x00009a00ffed7b82 */ /* 0x000ea20000000800 */
[----:B------:R4:W-:Y:S01]  /*3d90*/  STL.64 [R1+0x2f0], R18 ;  /* 0x0002f01201007387 */ /* 0x0009e20000100a00 */
[----:B------:R-:W-:Y:S01]  /*3da0*/  LEA.HI.X.SX32 R3, R88, R125, 0x1, P3 ;  /* 0x0000007d58037211 */ /* 0x000fe200018f0eff */
[----:B0-----:R-:W-:Y:S01]  /*3db0*/  IMAD R226, R226, 0x43, RZ ;  /* 0x00000043e2e27824 */ /* 0x001fe200078e02ff */
[----:B----4-:R-:W-:Y:S01]  /*3dc0*/  IADD3 R18, P1, R90, R124, RZ ;  /* 0x0000007c5a127210 */ /* 0x010fe20007f3e0ff */
[----:B-1----:R-:W-:-:S03]  /*3dd0*/  IMAD R229, R229, 0x11, RZ ;  /* 0x00000011e5e57824 */ /* 0x002fc600078e02ff */
[-C--:B------:R-:W-:Y:S01]  /*3de0*/  LEA.HI.X.SX32 R21, R226, R125.reuse, 0x1, P5 ;  /* 0x0000007de2157211 */ /* 0x080fe200028f0eff */
[----:B------:R-:W-:Y:S01]  /*3df0*/  STL.64 [R1+0x1e8], R2 ;  /* 0x0001e80201007387 */ /* 0x000fe20000100a00 */
[----:B---3--:R-:W-:Y:S01]  /*3e00*/  IMAD R228, R228, 0x88, RZ ;  /* 0x00000088e4e47824 */ /* 0x008fe200078e02ff */
[----:B------:R-:W0:Y:S01]  /*3e10*/  LDC R226, c[0x0][0x268] ;  /* 0x00009a00ffe27b82 */ /* 0x000e220000000800 */
[----:B------:R-:W-:Y:S01]  /*3e20*/  LEA.HI.X.SX32 R19, R229, R125, 0x1, P1 ;  /* 0x0000007de5137211 */ /* 0x000fe200008f0eff */
[----:B--2---:R-:W-:Y:S01]  /*3e30*/  IMAD R237, R237, 0x8a, RZ ;  /* 0x0000008aeded7824 */ /* 0x004fe200078e02ff */
[----:B------:R-:W-:Y:S05]  /*3e40*/  STL.64 [R1+0x1e0], R20 ;  /* 0x0001e01401007387 */ /* 0x000fea0000100a00 */
[----:B------:R-:W1:Y:S01]  /*3e50*/  LDC R229, c[0x0][0x268] ;  /* 0x00009a00ffe57b82 */ /* 0x000e620000000800 */
[----:B------:R2:W-:Y:S02]  /*3e60*/  STL.64 [R1+0x370], R18 ;  /* 0x0003701201007387 */ /* 0x0005e40000100a00 */
[----:B--2---:R-:W-:-:S05]  /*3e70*/  IADD3 R18, P1, R237, R124, RZ ;  /* 0x0000007ced127210 */ /* 0x004fca0007f3e0ff */
[----:B------:R-:W2:Y:S01]  /*3e80*/  LDC R237, c[0x0][0x268] ;  /* 0x00009a00ffed7b82 */ /* 0x000ea20000000800 */
[-C--:B------:R-:W-:Y:S02]  /*3e90*/  IADD3 R2, P3, R96, R124.reuse, RZ ;  /* 0x0000007c60027210 */ /* 0x080fe40007f7e0ff */
[----:B------:R-:W-:Y:S02]  /*3ea0*/  IADD3 R20, P5, R228, R124, RZ ;  /* 0x0000007ce4147210 */ /* 0x000fe40007fbe0ff */
[----:B------:R-:W-:-:S03]  /*3eb0*/  LEA.HI.X.SX32 R3, R90, R125, 0x1, P3 ;  /* 0x0000007d5a037211 */ /* 0x000fc600018f0eff */
[----:B------:R-:W3:Y:S02]  /*3ec0*/  LDC R228, c[0x0][0x268] ;  /* 0x00009a00ffe47b82 */ /* 0x000ee40000000800 */
[----:B------:R4:W-:Y:S02]  /*3ed0*/  STL.64 [R1+0x2e8], R2 ;  /* 0x0002e80201007387 */ /* 0x0009e40000100a00 */
[----:B----4-:R-:W-:Y:S01]  /*3ee0*/  IADD3 R2, P3, R102, R124, RZ ;  /* 0x0000007c66027210 */ /* 0x010fe20007f7e0ff */
[----:B--2---:R-:W-:-:S05]  /*3ef0*/  IMAD R237, R237, 0x23, RZ ;  /* 0x00000023eded7824 */ /* 0x004fca00078e02ff */
[-C--:B------:R-:W-:Y:S02]  /*3f00*/  LEA.HI.X.SX32 R3, R237, R125.reuse, 0x1, P3 ;  /* 0x0000007ded037211 */ /* 0x080fe400018f0eff */
[----:B------:R-:W2:Y:S01]  /*3f10*/  LDC R237, c[0x0][0x268] ;  /* 0x00009a00ffed7b82 */ /* 0x000ea20000000800 */
[----:B---3--:R-:W-:Y:S01]  /*3f20*/  IMAD R228, R228, 0x45, RZ ;  /* 0x00000045e4e47824 */ /* 0x008fe200078e02ff */
[----:B------:R-:W-:Y:S01]  /*3f30*/  LEA.HI.X.SX32 R21, R96, R125, 0x1, P5 ;  /* 0x0000007d60157211 */ /* 0x000fe200028f0eff */
[----:B-1----:R-:W-:-:S03]  /*3f40*/  IMAD R229, R229, 0x8e, RZ ;  /* 0x0000008ee5e57824 */ /* 0x002fc600078e02ff */
[----:B------:R-:W-:Y:S02]  /*3f50*/  LEA.HI.X.SX32 R19, R228, R125, 0x1, P1 ;  /* 0x0000007de4137211 */ /* 0x000fe400008f0eff */
[----:B------:R-:W1:Y:S01]  /*3f60*/  LDC R228, c[0x0][0x268] ;  /* 0x00009a00ffe47b82 */ /* 0x000e620000000800 */
[----:B------:R-:W-:Y:S04]  /*3f70*/  STL.64 [R1+0x1d8], R20 ;  /* 0x0001d81401007387 */ /* 0x000fe80000100a00 */
[----:B------:R3:W-:Y:S01]  /*3f80*/  STL.64 [R1+0x1d0], R18 ;  /* 0x0001d01201007387 */ /* 0x0007e20000100a00 */
[----:B0-----:R-:W-:Y:S02]  /*3f90*/  IMAD R226, R226, 0x8c, RZ ;  /* 0x0000008ce2e27824 */ /* 0x001fe400078e02ff */
[----:B--2---:R-:W-:Y:S01]  /*3fa0*/  IMAD R237, R237, 0x47, RZ ;  /* 0x00000047eded7824 */ /* 0x004fe200078e02ff */
[----:B---3--:R-:W-:-:S02]  /*3fb0*/  IADD3 R18, P1, R229, R124, RZ ;  /* 0x0000007ce5127210 */ /* 0x008fc40007f3e0ff */
[----:B------:R-:W0:Y:S02]  /*3fc0*/  LDC R229, c[0x0][0x268] ;  /* 0x00009a00ffe57b82 */ /* 0x000e240000000800 */
[----:B------:R-:W-:-:S06]  /*3fd0*/  LEA.HI.X.SX32 R19, R237, R125, 0x1, P1 ;  /* 0x0000007ded137211 */ /* 0x000fcc00008f0eff */
[----:B------:R-:W2:Y:S01]  /*3fe0*/  LDC R237, c[0x0][0x268] ;  /* 0x00009a00ffed7b82 */ /* 0x000ea20000000800 */
[----:B------:R-:W-:Y:S01]  /*3ff0*/  IADD3 R20, P5, R226, R124, RZ ;  /* 0x0000007ce2147210 */ /* 0x000fe20007fbe0ff */
[----:B------:R3:W-:Y:S01]  /*4000*/  STL.64 [R1+0x2e0], R2 ;  /* 0x0002e00201007387 */ /* 0x0007e20000100a00 */
[----:B-1----:R-:W-:Y:S02]  /*4010*/  IMAD R228, R228, 0x9, RZ ;  /* 0x00000009e4e47824 */ /* 0x002fe400078e02ff */
[----:B------:R-:W-:-:S03]  /*4020*/  LEA.HI.X.SX32 R21, R102, R125, 0x1, P5 ;  /* 0x0000007d66157211 */ /* 0x000fc600028f0eff */
[----:B------:R-:W1:Y:S01]  /*4030*/  LDC R226, c[0x0][0x268] ;  /* 0x00009a00ffe27b82 */ /* 0x000e620000000800 */
[----:B---3--:R-:W-:Y:S01]  /*4040*/  IADD3 R2, P3, R104, R124, RZ ;  /* 0x0000007c68027210 */ /* 0x008fe20007f7e0ff */
[----:B------:R3:W-:Y:S01]  /*4050*/  STL.64 [R1+0x1c8], R20 ;  /* 0x0001c81401007387 */ /* 0x0007e20000100a00 */
[----:B0-----:R-:W-:Y:S02]  /*4060*/  IMAD R229, R229, 0x90, RZ ;  /* 0x00000090e5e57824 */ /* 0x001fe400078e02ff */
[----:B------:R-:W-:-:S03]  /*4070*/  LEA.HI.X.SX32 R3, R228, R125, 0x1, P3 ;  /* 0x0000007de4037211 */ /* 0x000fc600018f0eff */
[----:B------:R-:W0:Y:S01]  /*4080*/  LDC R228, c[0x0][0x268] ;  /* 0x00009a00ffe47b82 */ /* 0x000e220000000800 */
[----:B------:R4:W-:Y:S01]  /*4090*/  STL.64 [R1+0x1c0], R18 ;  /* 0x0001c01201007387 */ /* 0x0009e20000100a00 */
[----:B---3--:R-:W-:-:S03]  /*40a0*/  IADD3 R20, P5, R106, R124, RZ ;  /* 0x0000007c6a147210 */ /* 0x008fc60007fbe0ff */
[----:B------:R3:W-:Y:S01]  /*40b0*/  STL.64 [R1+0x3b0], R2 ;  /* 0x0003b00201007387 */ /* 0x0007e20000100a00 */
[----:B--2---:R-:W-:Y:S01]  /*40c0*/  IMAD R237, R237, 0x92, RZ ;  /* 0x00000092eded7824 */ /* 0x004fe200078e02ff */
[-C--:B------:R-:W-:Y:S02]  /*40d0*/  LEA.HI.X.SX32 R21, R104, R125.reuse, 0x1, P5 ;  /* 0x0000007d68157211 */ /* 0x080fe400028f0eff */
[-C--:B----4-:R-:W-:Y:S02]  /*40e0*/  IADD3 R18, P1, R108, R124.reuse, RZ ;  /* 0x0000007c6c127210 */ /* 0x090fe40007f3e0ff */
[----:B---3--:R-:W-:Y:S02]  /*40f0*/  IADD3 R2, P3, R229, R124, RZ ;  /* 0x0000007ce5027210 */ /* 0x008fe40007f7e0ff */
[----:B------:R-:W2:Y:S01]  /*4100*/  LDC R229, c[0x0][0x268] ;  /* 0x00009a00ffe57b82 */ /* 0x000ea20000000800 */
[----:B------:R3:W-:Y:S01]  /*4110*/  STL.64 [R1+0x368], R20 ;  /* 0x0003681401007387 */ /* 0x0007e20000100a00 */
[-C--:B------:R-:W-:Y:S01]  /*4120*/  LEA.HI.X.SX32 R19, R106, R125.reuse, 0x1, P1 ;  /* 0x0000007d6a137211 */ /* 0x080fe200008f0eff */
[----:B-1----:R-:W-:Y:S01]  /*4130*/  IMAD R226, R226, 0x94, RZ ;  /* 0x00000094e2e27824 */ /* 0x002fe200078e02ff */
[----:B------:R-:W-:-:S02]  /*4140*/  LEA.HI.X.SX32 R3, R108, R125, 0x1, P3 ;  /* 0x0000007d6c037211 */ /* 0x000fc400018f0eff */
[----:B---3--:R-:W-:Y:S02]  /*4150*/  IADD3 R20, P5, R237, R124, RZ ;  /* 0x0000007ced147210 */ /* 0x008fe40007fbe0ff */
[----:B------:R-:W1:Y:S01]  /*4160*/  LDC R237, c[0x0][0x268] ;  /* 0x00009a00ffed7b82 */ /* 0x000e620000000800 */
[----:B------:R-:W-:Y:S01]  /*4170*/  STL.64 [R1+0x2d8], R18 ;  /* 0x0002d81201007387 */ /* 0x000fe20000100a00 */
[----:B0-----:R-:W-:-:S03]  /*4180*/  IMAD R228, R228, 0x49, RZ ;  /* 0x00000049e4e47824 */ /* 0x001fc600078e02ff */
[----:B------:R0:W-:Y:S02]  /*4190*/  STL.64 [R1+0x1b8], R2 ;  /* 0x0001b80201007387 */ /* 0x0001e40000100a00 */
[----:B------:R-:W-:Y:S01]  /*41a0*/  LEA.HI.X.SX32 R21, R228, R125, 0x1, P5 ;  /* 0x0000007de4157211 */ /* 0x000fe200028f0eff */
[----:B--2---:R-:W-:Y:S01]  /*41b0*/  IMAD R229, R229, 0x96, RZ ;  /* 0x00000096e5e57824 */ /* 0x004fe200078e02ff */
[----:B------:R-:W2:Y:S01]  /*41c0*/  LDC R228, c[0x0][0x268] ;  /* 0x00009a00ffe47b82 */ /* 0x000ea20000000800 */
[----:B0-----:R-:W-:-:S07]  /*41d0*/  IADD3 R2, P3, R226, R124, RZ ;  /* 0x0000007ce2027210 */ /* 0x001fce0007f7e0ff */
[----:B------:R-:W0:Y:S01]  /*41e0*/  LDC R226, c[0x0][0x268] ;  /* 0x00009a00ffe27b82 */ /* 0x000e220000000800 */
[----:B------:R3:W-:Y:S01]  /*41f0*/  STL.64 [R1+0x1b0], R20 ;  /* 0x0001b01401007387 */ /* 0x0007e20000100a00 */
[-C--:B------:R-:W-:Y:S01]  /*4200*/  IADD3 R18, P1, R110, R124.reuse, RZ ;  /* 0x0000007c6e127210 */ /* 0x080fe20007f3e0ff */
[----:B-1----:R-:W-:Y:S01]  /*4210*/  IMAD R237, R237, 0x25, RZ ;  /* 0x00000025eded7824 */ /* 0x002fe200078e02ff */
[----:B---3--:R-:W-:-:S04]  /*4220*/  IADD3 R20, P5, R229, R124, RZ ;  /* 0x0000007ce5147210 */ /* 0x008fc80007fbe0ff */
[----:B------:R-:W1:Y:S01]  /*4230*/  LDC R229, c[0x0][0x268] ;  /* 0x00009a00ffe57b82 */ /* 0x000e620000000800 */
[----:B------:R-:W-:-:S07]  /*4240*/  LEA.HI.X.SX32 R19, R237, R125, 0x1, P1 ;  /* 0x0000007ded137211 */ /* 0x000fce00008f0eff */
[----:B------:R-:W3:Y:S01]  /*4250*/  LDC R237, c[0x0][0x268] ;  /* 0x00009a00ffed7b82 */ /* 0x000ee20000000800 */
[----:B0-----:R-:W-:Y:S01]  /*4260*/  IMAD R226, R226, 0x4b, RZ ;  /* 0x0000004be2e27824 */ /* 0x001fe200078e02ff */
[----:B------:R-:W-:Y:S01]  /*4270*/  LEA.HI.X.SX32 R3, R110, R125, 0x1, P3 ;  /* 0x0000007d6e037211 */ /* 0x000fe200018f0eff */
[----:B--2---:R-:W-:-:S03]  /*4280*/  IMAD R228, R228, 0x98, RZ ;  /* 0x00000098e4e47824 */ /* 0x004fc600078e02ff */
[----:B------:R-:W-:Y:S01]  /*4290*/  LEA.HI.X.SX32 R21, R226, R125, 0x1, P5 ;  /* 0x0000007de2157211 */ /* 0x000fe200028f0eff */
[----:B------:R0:W-:Y:S01]  /*42a0*/  STL.64 [R1+0x2d0], R18 ;  /* 0x0002d01201007387 */ /* 0x0001e20000100a00 */
[----:B------:R-:W2:Y:S03]  /*42b0*/  LDC R226, c[0x0][0x268] ;  /* 0x00009a00ffe27b82 */ /* 0x000ea60000000800 */
[----:B------:R-:W-:Y:S04]  /*42c0*/  STL.64 [R1+0x1a8], R2 ;  /* 0x0001a80201007387 */ /* 0x000fe80000100a00 */
[----:B------:R4:W-:Y:S01]  /*42d0*/  STL.64 [R1+0x1a0], R20 ;  /* 0x0001a01401007387 */ /* 0x0009e20000100a00 */
[----:B-1----:R-:W-:Y:S01]  /*42e0*/  IMAD R229, R229, 0x13, RZ ;  /* 0x00000013e5e57824 */ /* 0x002fe200078e02ff */
[----:B0-----:R-:W-:-:S02]  /*42f0*/  IADD3 R18, P1, R116, R124, RZ ;  /* 0x0000007c74127210 */ /* 0x001fc40007f3e0ff */
[----:B----4-:R-:W-:Y:S02]  /*4300*/  IADD3 R20, P5, R228, R124, RZ ;  /* 0x0000007ce4147210 */ /* 0x010fe40007fbe0ff */
[----:B------:R-:W0:Y:S01]  /*4310*/  LDC R228, c[0x0][0x268] ;  /* 0x00009a00ffe47b82 */ /* 0x000e220000000800 */
[----:B------:R-:W-:Y:S01]  /*4320*/  LEA.HI.X.SX32 R19, R229, R125, 0x1, P1 ;  /* 0x0000007de5137211 */ /* 0x000fe200008f0eff */
[----:B---3--:R-:W-:-:S06]  /*4330*/  IMAD R237, R237, 0x9a, RZ ;  /* 0x0000009aeded7824 */ /* 0x008fcc00078e02ff */
[----:B------:R-:W1:Y:S01]  /*4340*/  LDC R229, c[0x0][0x268] ;  /* 0x00009a00ffe57b82 */ /* 0x000e620000000800 */
[----:B------:R3:W-:Y:S02]  /*4350*/  STL.64 [R1+0x360], R18 ;  /* 0x0003601201007387 */ /* 0x0007e40000100a00 */
[----:B---3--:R-:W-:-:S05]  /*4360*/  IADD3 R18, P1, R237, R124, RZ ;  /* 0x0000007ced127210 */ /* 0x008fca0007f3e0ff */
[----:B------:R-:W3:Y:S01]  /*4370*/  LDC R237, c[0x0][0x268] ;  /* 0x00009a00ffed7b82 */ /* 0x000ee20000000800 */
[-C--:B------:R-:W-:Y:S01]  /*4380*/  IADD3 R2, P3, R146, R124.reuse, RZ ;  /* 0x0000007c92027210 */ /* 0x080fe20007f7e0ff */
[----:B0-----:R-:W-:Y:S01]  /*4390*/  IMAD R228, R228, 0x4d, RZ ;  /* 0x0000004de4e47824 */ /* 0x001fe200078e02ff */
[-C--:B------:R-:W-:Y:S02]  /*43a0*/  LEA.HI.X.SX32 R21, R146, R125.reuse, 0x1, P5 ;  /* 0x0000007d92157211 */ /* 0x080fe400028f0eff */
[-C--:B------:R-:W-:Y:S02]  /*43b0*/  LEA.HI.X.SX32 R3, R116, R125.reuse, 0x1, P3 ;  /* 0x0000007d74037211 */ /* 0x080fe400018f0eff */
[----:B------:R-:W-:Y:S01]  /*43c0*/  LEA.HI.X.SX32 R19, R228, R125, 0x1, P1 ;  /* 0x0000007de4137211 */ /* 0x000fe200008f0eff */
[----:B-1----:R-:W-:Y:S02]  /*43d0*/  IMAD R229, R229, 0x9e, RZ ;  /* 0x0000009ee5e57824 */ /* 0x002fe400078e02ff */
[----:B------:R0:W-:Y:S01]  /*43e0*/  STL.64 [R1+0x2c8], R2 ;  /* 0x0002c80201007387 */ /* 0x0001e20000100a00 */
[-C--:B------:R-:W-:Y:S01]  /*43f0*/  IADD3 R16, P2, R165, R124.reuse, RZ ;  /* 0x0000007ca5107210 */ /* 0x080fe20007f5e0ff */
[----:B--2---:R-:W-:Y:S01]  /*4400*/  IMAD R226, R226, 0x9c, RZ ;  /* 0x0000009ce2e27824 */ /* 0x004fe200078e02ff */
[----:B------:R-:W1:Y:S01]  /*4410*/  LDC R228, c[0x0][0x268] ;  /* 0x00009a00ffe47b82 */ /* 0x000e620000000800 */
[----:B------:R-:W-:Y:S04]  /*4420*/  STL.64 [R1+0x198], R20 ;  /* 0x0001981401007387 */ /* 0x000fe80000100a00 */
[----:B------:R2:W-:Y:S01]  /*4430*/  STL.64 [R1+0x190], R18 ;  /* 0x0001901201007387 */ /* 0x0005e20000100a00 */
[-C--:B0-----:R-:W-:Y:S01]  /*4440*/  IADD3 R2, P3, R159, R124.reuse, RZ ;  /* 0x0000007c9f027210 */ /* 0x081fe20007f7e0ff */
[----:B---3--:R-:W-:Y:S01]  /*4450*/  IMAD R237, R237, 0x27, RZ ;  /* 0x00000027eded7824 */ /* 0x008fe200078e02ff */
[----:B--2---:R-:W-:-:S02]  /*4460*/  IADD3 R18, P1, R229, R124, RZ ;  /* 0x0000007ce5127210 */ /* 0x004fc40007f3e0ff */
[----:B------:R-:W0:Y:S02]  /*4470*/  LDC R229, c[0x0][0x268] ;  /* 0x00009a00ffe57b82 */ /* 0x000e240000000800 */
[----:B------:R-:W-:-:S06]  /*4480*/  LEA.HI.X.SX32 R3, R237, R125, 0x1, P3 ;  /* 0x0000007ded037211 */ /* 0x000fcc00018f0eff */
[----:B------:R-:W2:Y:S01]  /*4490*/  LDC R237, c[0x0][0x268] ;  /* 0x00009a00ffed7b82 */ /* 0x000ea20000000800 */
[----:B------:R-:W-:Y:S01]  /*44a0*/  IADD3 R20, P5, R226, R124, RZ ;  /* 0x0000007ce2147210 */ /* 0x000fe20007fbe0ff */
[----:B0-----:R-:W-:Y:S01]  /*44b0*/  IMAD R229, R229, 0x4f, RZ ;  /* 0x0000004fe5e57824 */ /* 0x001fe200078e02ff */
[----:B------:R-:W-:Y:S05]  /*44c0*/  STL.64 [R1+0x2c0], R2 ;  /* 0x0002c00201007387 */ /* 0x000fea0000100a00 */
[----:B------:R-:W0:Y:S01]  /*44d0*/  LDC R226, c[0x0][0x268] ;  /* 0x00009a00ffe27b82 */ /* 0x000e220000000800 */
[----:B------:R-:W-:Y:S01]  /*44e0*/  LEA.HI.X.SX32 R19, R229, R125, 0x1, P1 ;  /* 0x0000007de5137211 */ /* 0x000fe200008f0eff */
[----:B--2---:R-:W-:-:S06]  /*44f0*/  IMAD R237, R237, 0x5, RZ ;  /* 0x00000005eded7824 */ /* 0x004fcc00078e02ff */
[----:B------:R-:W2:Y:S01]  /*4500*/  LDC R229, c[0x0][0x268] ;  /* 0x00009a00ffe57b82 */ /* 0x000ea20000000800 */
[----:B------:R-:W-:-:S07]  /*4510*/  LEA.HI.X.SX32 R17, R237, R125, 0x1, P2 ;  /* 0x0000007ded117211 */ /* 0x000fce00010f0eff */
[----:B------:R-:W3:Y:S01]  /*4520*/  LDC R237, c[0x0][0x268] ;  /* 0x00009a00ffed7b82 */ /* 0x000ee20000000800 */
[----:B------:R-:W-:-:S05]  /*4530*/  LEA.HI.X.SX32 R21, R159, R125, 0x1, P5 ;  /* 0x0000007d9f157211 */ /* 0x000fca00028f0eff */
[----:B------:R4:W-:Y:S04]  /*4540*/  STL.64 [R1+0x188], R20 ;  /* 0x0001881401007387 */ /* 0x0009e80000100a00 */
[----:B------:R1:W-:Y:S01]  /*4550*/  STL.64 [R1+0x180], R18 ;  /* 0x0001801201007387 */ /* 0x0003e20000100a00 */
[----:B----4-:R-:W-:Y:S01]  /*4560*/  IADD3 R20, P5, R167, R124, RZ ;  /* 0x0000007ca7147210 */ /* 0x010fe20007fbe0ff */
[----:B--2---:R-:W-:-:S03]  /*4570*/  IMAD R229, R229, 0xa0, RZ ;  /* 0x000000a0e5e57824 */ /* 0x004fc600078e02ff */
[-C--:B------:R-:W-:Y:S02]  /*4580*/  LEA.HI.X.SX32 R21, R165, R125.reuse, 0x1, P5 ;  /* 0x0000007da5157211 */ /* 0x080fe400028f0eff */
[-C--:B-1----:R-:W-:Y:S01]  /*4590*/  IADD3 R18, P1, R169, R124.reuse, RZ ;  /* 0x0000007ca9127210 */ /* 0x082fe20007f3e0ff */
[----:B------:R-:W-:Y:S01]  /*45a0*/  STL.64 [R1+0x3d0], R16 ;  /* 0x0003d01001007387 */ /* 0x000fe20000100a00 */
[----:B---3--:R-:W-:Y:S02]  /*45b0*/  IMAD R237, R237, 0xa2, RZ ;  /* 0x000000a2eded7824 */ /* 0x008fe400078e02ff */
[----:B------:R-:W-:Y:S01]  /*45c0*/  LEA.HI.X.SX32 R19, R167, R125, 0x1, P1 ;  /* 0x0000007da7137211 */ /* 0x000fe200008f0eff */
[----:B------:R1:W-:Y:S04]  /*45d0*/  STL.64 [R1+0x3a8], R20 ;  /* 0x0003a81401007387 */ /* 0x0003e80000100a00 */
[----:B------:R2:W-:Y:S01]  /*45e0*/  STL.64 [R1+0x358], R18 ;  /* 0x0003581201007387 */ /* 0x0005e20000100a00 */
[----:B-1----:R-:W-:-:S02]  /*45f0*/  IADD3 R20, P5, R229, R124, RZ ;  /* 0x0000007ce5147210 */ /* 0x002fc40007fbe0ff */
[----:B------:R-:W1:Y:S01]  /*4600*/  LDC R229, c[0x0][0x268] ;  /* 0x00009a00ffe57b82 */ /* 0x000e620000000800 */
[----:B--2---:R-:W-:-:S07]  /*4610*/  IADD3 R18, P1, R237, R124, RZ ;  /* 0x0000007ced127210 */ /* 0x004fce0007f3e0ff */
[----:B------:R-:W2:Y:S01]  /*4620*/  LDC R237, c[0x0][0x268] ;  /* 0x00009a00ffed7b82 */ /* 0x000ea20000000800 */
[C---:B------:R-:W-:Y:S01]  /*4630*/  IADD3 R16, P2, R175.reuse, R124, RZ ;  /* 0x0000007caf107210 */ /* 0x040fe20007f5e0ff */
[----:B------:R-:W-:Y:S01]  /*4640*/  IMAD R228, R228, 0x51, RZ ;  /* 0x00000051e4e47824 */ /* 0x000fe200078e02ff */
[-C--:B------:R-:W-:Y:S02]  /*4650*/  LEA.HI.X.SX32 R21, R175, R125.reuse, 0x1, P5 ;  /* 0x0000007daf157211 */ /* 0x080fe400028f0eff */
[-C--:B------:R-:W-:Y:S01]  /*4660*/  LEA.HI.X.SX32 R17, R169, R125.reuse, 0x1, P2 ;  /* 0x0000007da9117211 */ /* 0x080fe200010f0eff */
[----:B0-----:R-:W-:Y:S01]  /*4670*/  IMAD R226, R226, 0xa4, RZ ;  /* 0x000000a4e2e27824 */ /* 0x001fe200078e02ff */
[----:B------:R-:W-:Y:S02]  /*4680*/  LEA.HI.X.SX32 R19, R228, R125, 0x1, P1 ;  /* 0x0000007de4137211 */ /* 0x000fe400008f0eff */
[----:B------:R-:W0:Y:S01]  /*4690*/  LDC R228, c[0x0][0x268] ;  /* 0x00009a00ffe47b82 */ /* 0x000e220000000800 */
[----:B------:R3:W-:Y:S01]  /*46a0*/  STL.64 [R1+0x2b8], R16 ;  /* 0x0002b81001007387 */ /* 0x0007e20000100a00 */
[----:B-1----:R-:W-:-:S03]  /*46b0*/  IMAD R229, R229, 0xa6, RZ ;  /* 0x000000a6e5e57824 */ /* 0x002fc600078e02ff */
[----:B------:R1:W-:Y:S04]  /*46c0*/  STL.64 [R1+0x178], R20 ;  /* 0x0001781401007387 */ /* 0x0003e80000100a00 */
[----:B------:R4:W-:Y:S01]  /*46d0*/  STL.64 [R1+0x170], R18 ;  /* 0x0001701201007387 */ /* 0x0009e20000100a00 */
[-C--:B---3--:R-:W-:Y:S01]  /*46e0*/  IADD3 R16, P2, R181, R124.reuse, RZ ;  /* 0x0000007cb5107210 */ /* 0x088fe20007f5e0ff */
[----:B--2---:R-:W-:Y:S01]  /*46f0*/  IMAD R237, R237, 0x29, RZ ;  /* 0x00000029eded7824 */ /* 0x004fe200078e02ff */
[-C--:B-1----:R-:W-:Y:S02]  /*4700*/  IADD3 R20, P5, R226, R124.reuse, RZ ;  /* 0x0000007ce2147210 */ /* 0x082fe40007fbe0ff */
[----:B------:R-:W1:Y:S01]  /*4710*/  LDC R226, c[0x0][0x268] ;  /* 0x00009a00ffe27b82 */ /* 0x000e620000000800 */
[----:B----4-:R-:W-:-:S07]  /*4720*/  IADD3 R18, P1, R229, R124, RZ ;  /* 0x0000007ce5127210 */ /* 0x010fce0007f3e0ff */
[----:B------:R-:W2:Y:S01]  /*4730*/  LDC R229, c[0x0][0x268] ;  /* 0x00009a00ffe57b82 */ /* 0x000ea20000000800 */
[----:B------:R-:W-:-:S07]  /*4740*/  LEA.HI.X.SX32 R17, R237, R125, 0x1, P2 ;  /* 0x0000007ded117211 */ /* 0x000fce00010f0eff */
[----:B------:R-:W3:Y:S01]  /*4750*/  LDC R237, c[0x0][0x268] ;  /* 0x00009a00ffed7b82 */ /* 0x000ee20000000800 */
[----:B------:R4:W-:Y:S01]  /*4760*/  STL.64 [R1+0x2b0], R16 ;  /* 0x0002b01001007387 */ /* 0x0009e20000100a00 */
[----:B------:R-:W-:Y:S01]  /*4770*/  LEA.HI.X.SX32 R21, R181, R125, 0x1, P5 ;  /* 0x0000007db5157211 */ /* 0x000fe200028f0eff */
[----:B-1----:R-:W-:Y:S01]  /*4780*/  IMAD R226, R226, 0x53, RZ ;  /* 0x00000053e2e27824 */ /* 0x002fe200078e02ff */
[----:B----4-:R-:W-:Y:S01]  /*4790*/  IADD3 R16, P2, R183, R124, RZ ;  /* 0x0000007cb7107210 */ /* 0x010fe20007f5e0ff */
[----:B--2---:R-:W-:-:S03]  /*47a0*/  IMAD R229, R229, 0x15, RZ ;  /* 0x00000015e5e57824 */ /* 0x004fc600078e02ff */
[-C--:B------:R-:W-:Y:S01]  /*47b0*/  LEA.HI.X.SX32 R19, R226, R125.reuse, 0x1, P1 ;  /* 0x0000007de2137211 */ /* 0x080fe200008f0eff */
[----:B------:R-:W-:Y:S01]  /*47c0*/  STL.64 [R1+0x168], R20 ;  /* 0x0001681401007387 */ /* 0x000fe20000100a00 */
[----:B------:R-:W-:Y:S01]  /*47d0*/  LEA.HI.X.SX32 R17, R229, R125, 0x1, P2 ;  /* 0x0000007de5117211 */ /* 0x000fe200010f0eff */
[----:B---3--:R-:W-:Y:S02]  /*47e0*/  IMAD R237, R237, 0xaa, RZ ;  /* 0x000000aaeded7824 */ /* 0x008fe400078e02ff */
[----:B------:R-:W-:Y:S01]  /*47f0*/  STL.64 [R1+0x160], R18 ;  /* 0x0001601201007387 */ /* 0x000fe20000100a00 */
[----:B0-----:R-:W-:Y:S01]  /*4800*/  IMAD R228, R228, 0xa8, RZ ;  /* 0x000000a8e4e47824 */ /* 0x001fe200078e02ff */
[----:B------:R-:W0:Y:S02]  /*4810*/  LDC R229, c[0x0][0x268] ;  /* 0x00009a00ffe57b82 */ /* 0x000e240000000800 */
[----:B------:R1:W-:Y:S02]  /*4820*/  STL.64 [R1+0x350], R16 ;  /* 0x0003501001007387 */ /* 0x0003e40000100a00 */
[----:B-1----:R-:W-:-:S04]  /*4830*/  IADD3 R16, P2, R237, R124, RZ ;  /* 0x0000007ced107210 */ /* 0x002fc80007f5e0ff */
[----:B------:R-:W1:Y:S01]  /*4840*/  LDC R237, c[0x0][0x268] ;  /* 0x00009a00ffed7b82 */ /* 0x000e620000000800 */
[----:B------:R-:W-:-:S07]  /*4850*/  IADD3 R18, P1, R228, R124, RZ ;  /* 0x0000007ce4127210 */ /* 0x000fce0007f3e0ff */
[----:B------:R-:W2:Y:S01]  /*4860*/  LDC R228, c[0x0][0x268] ;  /* 0x00009a00ffe47b82 */ /* 0x000ea20000000800 */
[----:B------:R-:W-:Y:S01]  /*4870*/  IADD3 R20, P5, R189, R124, RZ ;  /* 0x0000007cbd147210 */ /* 0x000fe20007fbe0ff */
[----:B-1----:R-:W-:-:S06]  /*4880*/  IMAD R226, R237, 0xac, RZ ;  /* 0x000000acede27824 */ /* 0x002fcc00078e02ff */
[----:B------:R-:W1:Y:S01]  /*4890*/  LDC R237, c[0x0][0x268] ;  /* 0x00009a00ffed7b82 */ /* 0x000e620000000800 */
[-C--:B------:R-:W-:Y:S02]  /*48a0*/  LEA.HI.X.SX32 R21, R183, R125.reuse, 0x1, P5 ;  /* 0x0000007db7157211 */ /* 0x080fe400028f0eff */
[----:B------:R-:W-:-:S03]  /*48b0*/  LEA.HI.X.SX32 R19, R189, R125, 0x1, P1 ;  /* 0x0000007dbd137211 */ /* 0x000fc600008f0eff */
[----:B------:R-:W-:Y:S04]  /*48c0*/  STL.64 [R1+0x2a8], R20 ;  /* 0x0002a81401007387 */ /* 0x000fe80000100a00 */
[----:B------:R3:W-:Y:S02]  /*48d0*/  STL.64 [R1+0x158], R18 ;  /* 0x0001581201007387 */ /* 0x0007e40000100a00 */
[----:B---3--:R-:W-:Y:S01]  /*48e0*/  IADD3 R18, P1, R226, R124, RZ ;  /* 0x0000007ce2127210 */ /* 0x008fe20007f3e0ff */
[----:B--2---:R-:W-:Y:S02]  /*48f0*/  IMAD R226, R228, 0x55, RZ ;  /* 0x00000055e4e27824 */ /* 0x004fe400078e02ff */
[----:B0-----:R-:W-:Y:S02]  /*4900*/  IMAD R228, R229, 0xae, RZ ;  /* 0x000000aee5e47824 */ /* 0x001fe400078e02ff */
[----:B-1----:R-:W-:-:S02]  /*4910*/  IMAD R229, R237, 0x2b, RZ ;  /* 0x0000002bede57824 */ /* 0x002fc400078e02ff */
[----:B------:R-:W0:Y:S01]  /*4920*/  LDC R237, c[0x0][0x268] ;  /* 0x00009a00ffed7b82 */ /* 0x000e220000000800 */
[----:B------:R-:W-:Y:S02]  /*4930*/  LEA.HI.X.SX32 R17, R226, R125, 0x1, P2 ;  /* 0x0000007de2117211 */ /* 0x000fe400010f0eff */
[----:B------:R-:W-:-:S03]  /*4940*/  IADD3 R20, P5, R195, R124, RZ ;  /* 0x0000007cc3147210 */ /* 0x000fc60007fbe0ff */
[----:B------:R1:W-:Y:S01]  /*4950*/  STL.64 [R1+0x150], R16 ;  /* 0x0001501001007387 */ /* 0x0003e20000100a00 */
[----:B------:R-:W-:Y:S01]  /*4960*/  LEA.HI.X.SX32 R21, R229, R125, 0x1, P5 ;  /* 0x0000007de5157211 */ /* 0x000fe200028f0eff */
[----:B------:R-:W2:Y:S08]  /*4970*/  LDC R226, c[0x0][0x268] ;  /* 0x00009a00ffe27b82 */ /* 0x000eb00000000800 */
[----:B------:R-:W3:Y:S01]  /*4980*/  LDC R229, c[0x0][0x268] ;  /* 0x00009a00ffe57b82 */ /* 0x000ee20000000800 */
[----:B-1----:R-:W-:-:S07]  /*4990*/  IADD3 R16, P2, R228, R124, RZ ;  /* 0x0000007ce4107210 */ /* 0x002fce0007f5e0ff */
[----:B------:R-:W1:Y:S01]  /*49a0*/  LDC R228, c[0x0][0x268] ;  /* 0x00009a00ffe47b82 */ /* 0x000e620000000800 */
[----:B0-----:R-:W-:-:S05]  /*49b0*/  IMAD R237, R237, 0x57, RZ ;  /* 0x00000057eded7824 */ /* 0x001fca00078e02ff */
[-C--:B------:R-:W-:Y:S02]  /*49c0*/  LEA.HI.X.SX32 R17, R237, R125.reuse, 0x1, P2 ;  /* 0x0000007ded117211 */ /* 0x080fe400010f0eff */
[----:B------:R-:W0:Y:S01]  /*49d0*/  LDC R237, c[0x0][0x268] ;  /* 0x00009a00ffed7b82 */ /* 0x000e220000000800 */
[----:B------:R4:W-:Y:S01]  /*49e0*/  STL.64 [R1+0x2a0], R20 ;  /* 0x0002a01401007387 */ /* 0x0009e20000100a00 */
[----:B------:R-:W-:-:S05]  /*49f0*/  LEA.HI.X.SX32 R19, R195, R125, 0x1, P1 ;  /* 0x0000007dc3137211 */ /* 0x000fca00008f0eff */
[----:B------:R2:W-:Y:S01]  /*4a00*/  STL.64 [R1+0x148], R18 ;  /* 0x0001481201007387 */ /* 0x0005e20000100a00 */
[----:B---3--:R-:W-:Y:S01]  /*4a10*/  IMAD R229, R229, 0xb0, RZ ;  /* 0x000000b0e5e57824 */ /* 0x008fe200078e02ff */
[-C--:B----4-:R-:W-:Y:S01]  /*4a20*/  IADD3 R20, P5, R197, R124.reuse, RZ ;  /* 0x0000007cc5147210 */ /* 0x090fe20007fbe0ff */
[----:B-1----:R-:W-:Y:S01]  /*4a30*/  IMAD R228, R228, 0xb, RZ ;  /* 0x0000000be4e47824 */ /* 0x002fe200078e02ff */
[----:B------:R-:W-:Y:S01]  /*4a40*/  STL.64 [R1+0x140], R16 ;  /* 0x0001401001007387 */ /* 0x000fe20000100a00 */
[----:B--2---:R-:W-:-:S03]  /*4a50*/  IADD3 R18, P1, R199, R124, RZ ;  /* 0x0000007cc7127210 */ /* 0x004fc60007f3e0ff */
[-C--:B------:R-:W-:Y:S02]  /*4a60*/  LEA.HI.X.SX32 R21, R228, R125.reuse, 0x1, P5 ;  /* 0x0000007de4157211 */ /* 0x080fe400028f0eff */
[----:B------:R-:W1:Y:S01]  /*4a70*/  LDC R228, c[0x0][0x268] ;  /* 0x00009a00ffe47b82 */ /* 0x000e620000000800 */
[----:B------:R-:W-:Y:S02]  /*4a80*/  LEA.HI.X.SX32 R19, R197, R125, 0x1, P1 ;  /* 0x0000007dc5137211 */ /* 0x000fe400008f0eff */
[----:B------:R2:W-:Y:S01]  /*4a90*/  STL.64 [R1+0x3a0], R20 ;  /* 0x0003a01401007387 */ /* 0x0005e20000100a00 */
[----:B0-----:R-:W-:-:S03]  /*4aa0*/  IMAD R237, R237, 0xb2, RZ ;  /* 0x000000b2eded7824 */ /* 0x001fc600078e02ff */
[----:B------:R0:W-:Y:S01]  /*4ab0*/  STL.64 [R1+0x348], R18 ;  /* 0x0003481201007387 */ /* 0x0001e20000100a00 */
[-C--:B--2---:R-:W-:Y:S02]  /*4ac0*/  IADD3 R20, P5, R229, R124.reuse, RZ ;  /* 0x0000007ce5147210 */ /* 0x084fe40007fbe0ff */
[----:B------:R-:W2:Y:S01]  /*4ad0*/  LDC R229, c[0x0][0x268] ;  /* 0x00009a00ffe57b82 */ /* 0x000ea20000000800 */
[----:B0-----:R-:W-:-:S07]  /*4ae0*/  IADD3 R18, P1, R237, R124, RZ ;  /* 0x0000007ced127210 */ /* 0x001fce0007f3e0ff */
[----:B------:R-:W0:Y:S01]  /*4af0*/  LDC R237, c[0x0][0x268] ;  /* 0x00009a00ffed7b82 */ /* 0x000e220000000800 */
[C---:B------:R-:W-:Y:S01]  /*4b00*/  IADD3 R16, P2, R201.reuse, R124, RZ ;  /* 0x0000007cc9107210 */ /* 0x040fe20007f5e0ff */
[----:B-1----:R-:W-:Y:S01]  /*4b10*/  IMAD R228, R228, 0x59, RZ ;  /* 0x00000059e4e47824 */ /* 0x002fe200078e02ff */
[-C--:B------:R-:W-:Y:S02]  /*4b20*/  LEA.HI.X.SX32 R21, R201, R125.reuse, 0x1, P5 ;  /* 0x0000007dc9157211 */ /* 0x080fe400028f0eff */
[-C--:B------:R-:W-:Y:S01]  /*4b30*/  LEA.HI.X.SX32 R17, R199, R125.reuse, 0x1, P2 ;  /* 0x0000007dc7117211 */ /* 0x080fe200010f0eff */
[----:B------:R-:W-:Y:S01]  /*4b40*/  IMAD R226, R226, 0xb4, RZ ;  /* 0x000000b4e2e27824 */ /* 0x000fe200078e02ff */
[----:B------:R-:W-:Y:S02]  /*4b50*/  LEA.HI.X.SX32 R19, R228, R125, 0x1, P1 ;  /* 0x0000007de4137211 */ /* 0x000fe400008f0eff */
[----:B------:R-:W1:Y:S01]  /*4b60*/  LDC R228, c[0x0][0x268] ;  /* 0x00009a00ffe47b82 */ /* 0x000e620000000800 */
[----:B------:R3:W-:Y:S01]  /*4b70*/  STL.64 [R1+0x298], R16 ;  /* 0x0002981001007387 */ /* 0x0007e20000100a00 */
[----:B--2---:R-:W-:-:S03]  /*4b80*/  IMAD R229, R229, 0xb6, RZ ;  /* 0x000000b6e5e57824 */ /* 0x004fc600078e02ff */
[----:B------:R2:W-:Y:S04]  /*4b90*/  STL.64 [R1+0x138], R20 ;  /* 0x0001381401007387 */ /* 0x0005e80000100a00 */
[----:B------:R4:W-:Y:S01]  /*4ba0*/  STL.64 [R1+0x130], R18 ;  /* 0x0001301201007387 */ /* 0x0009e20000100a00 */
[-C--:B---3--:R-:W-:Y:S01]  /*4bb0*/  IADD3 R16, P2, R207, R124.reuse, RZ ;  /* 0x0000007ccf107210 */ /* 0x088fe20007f5e0ff */
[----:B0-----:R-:W-:Y:S01]  /*4bc0*/  IMAD R237, R237, 0x2d, RZ ;  /* 0x0000002deded7824 */ /* 0x001fe200078e02ff */
[-C--:B--2---:R-:W-:Y:S02]  /*4bd0*/  IADD3 R20, P5, R226, R124.reuse, RZ ;  /* 0x0000007ce2147210 */ /* 0x084fe40007fbe0ff */
[----:B------:R-:W0:Y:S01]  /*4be0*/  LDC R226, c[0x0][0x268] ;  /* 0x00009a00ffe27b82 */ /* 0x000e220000000800 */
[----:B----4-:R-:W-:-:S07]  /*4bf0*/  IADD3 R18, P1, R229, R124, RZ ;  /* 0x0000007ce5127210 */ /* 0x010fce0007f3e0ff */
[----:B------:R-:W2:Y:S01]  /*4c00*/  LDC R229, c[0x0][0x268] ;  /* 0x00009a00ffe57b82 */ /* 0x000ea20000000800 */
[----:B------:R-:W-:-:S07]  /*4c10*/  LEA.HI.X.SX32 R17, R237, R125, 0x1, P2 ;  /* 0x0000007ded117211 */ /* 0x000fce00010f0eff */
[----:B------:R-:W3:Y:S01]  /*4c20*/  LDC R237, c[0x0][0x268] ;  /* 0x00009a00ffed7b82 */ /* 0x000ee20000000800 */
[----:B------:R4:W-:Y:S01]  /*4c30*/  STL.64 [R1+0x290], R16 ;  /* 0x0002901001007387 */ /* 0x0009e20000100a00 */
[----:B------:R-:W-:Y:S01]  /*4c40*/  LEA.HI.X.SX32 R21, R207, R125, 0x1, P5 ;  /* 0x0000007dcf157211 */ /* 0x000fe200028f0eff */
[----:B0-----:R-:W-:Y:S01]  /*4c50*/  IMAD R226, R226, 0x5b, RZ ;  /* 0x0000005be2e27824 */ /* 0x001fe200078e02ff */
[----:B----4-:R-:W-:Y:S01]  /*4c60*/  IADD3 R16, P2, R213, R124, RZ ;  /* 0x0000007cd5107210 */ /* 0x010fe20007f5e0ff */
[----:B--2---:R-:W-:-:S03]  /*4c70*/  IMAD R229, R229, 0x17, RZ ;  /* 0x00000017e5e57824 */ /* 0x004fc600078e02ff */
[-C--:B------:R-:W-:Y:S01]  /*4c80*/  LEA.HI.X.SX32 R19, R226, R125.reuse, 0x1, P1 ;  /* 0x0000007de2137211 */ /* 0x080fe200008f0eff */
[----:B------:R-:W-:Y:S01]  /*4c90*/  STL.64 [R1+0x128], R20 ;  /* 0x0001281401007387 */ /* 0x000fe20000100a00 */
[----:B------:R-:W-:Y:S01]  /*4ca0*/  LEA.HI.X.SX32 R17, R229, R125, 0x1, P2 ;  /* 0x0000007de5117211 */ /* 0x000fe200010f0eff */
[----:B---3--:R-:W-:Y:S02]  /*4cb0*/  IMAD R237, R237, 0xba, RZ ;  /* 0x000000baeded7824 */ /* 0x008fe400078e02ff */
[----:B------:R-:W-:Y:S01]  /*4cc0*/  STL.64 [R1+0x120], R18 ;  /* 0x0001201201007387 */ /* 0x000fe20000100a00 */
[----:B-1----:R-:W-:Y:S01]  /*4cd0*/  IMAD R228, R228, 0xb8, RZ ;  /* 0x000000b8e4e47824 */ /* 0x002fe200078e02ff */
        /* <DEDUP_REMOVED lines=18> */
[----:B------:R-:W-:-:S05]  /*4e00*/  LEA.HI.X.SX32 R17, R226, R125, 0x1, P2 ;  /* 0x0000007de2117211 */ /* 0x000fca00010f0eff */
[----:B------:R1:W-:Y:S02]  /*4e10*/  STL.64 [R1+0x110], R16 ;  /* 0x0001101001007387 */ /* 0x0003e40000100a00 */
[----:B-1----:R-:W-:Y:S02]  /*4e20*/  IADD3 R16, P2, R228, R124, RZ ;  /* 0x0000007ce4107210 */ /* 0x002fe40007f5e0ff */
[----:B------:R-:W1:Y:S01]  /*4e30*/  LDC R228, c[0x0][0x268] ;  /* 0x00009a00ffe47b82 */ /* 0x000e620000000800 */
[----:B0-----:R-:W-:-:S05]  /*4e40*/  IMAD R237, R237, 0x5f, RZ ;  /* 0x0000005feded7824 */ /* 0x001fca00078e02ff */
[-C--:B------:R-:W-:Y:S02]  /*4e50*/  LEA.HI.X.SX32 R17, R237, R125.reuse, 0x1, P2 ;  /* 0x0000007ded117211 */ /* 0x080fe400010f0eff */
[----:B------:R-:W0:Y:S01]  /*4e60*/  LDC R237, c[0x0][0x268] ;  /* 0x00009a00ffed7b82 */ /* 0x000e220000000800 */
[-C--:B------:R-:W-:Y:S02]  /*4e70*/  IADD3 R20, P5, R215, R124.reuse, RZ ;  /* 0x0000007cd7147210 */ /* 0x080fe40007fbe0ff */
[----:B------:R-:W-:Y:S02]  /*4e80*/  IADD3 R10, P4, R216, R124, RZ ;  /* 0x0000007cd80a7210 */ /* 0x000fe40007f9e0ff */
[----:B------:R-:W-:-:S03]  /*4e90*/  LEA.HI.X.SX32 R21, R229, R125, 0x1, P5 ;  /* 0x0000007de5157211 */ /* 0x000fc600028f0eff */
[----:B------:R-:W2:Y:S01]  /*4ea0*/  LDC R229, c[0x0][0x268] ;  /* 0x00009a00ffe57b82 */ /* 0x000ea20000000800 */
[-C--:B------:R-:W-:Y:S01]  /*4eb0*/  LEA.HI.X.SX32 R19, R215, R125.reuse, 0x1, P1 ;  /* 0x0000007dd7137211 */ /* 0x080fe200008f0eff */
[----:B-1----:R-:W-:Y:S01]  /*4ec0*/  IMAD R228, R228, 0x3, RZ ;  /* 0x00000003e4e47824 */ /* 0x002fe200078e02ff */
[----:B------:R-:W-:Y:S04]  /*4ed0*/  STL.64 [R1+0x280], R20 ;  /* 0x0002801401007387 */ /* 0x000fe80000100a00 */
[----:B------:R-:W-:Y:S01]  /*4ee0*/  LEA.HI.X.SX32 R11, R228, R125, 0x1, P4 ;  /* 0x0000007de40b7211 */ /* 0x000fe200020f0eff */
[----:B------:R-:W-:Y:S01]  /*4ef0*/  STL.64 [R1+0x108], R18 ;  /* 0x0001081201007387 */ /* 0x000fe20000100a00 */
[----:B0-----:R-:W-:-:S03]  /*4f00*/  IMAD R237, R237, 0xc0, RZ ;  /* 0x000000c0eded7824 */ /* 0x001fc600078e02ff */
[----:B------:R-:W-:Y:S04]  /*4f10*/  STL.64 [R1+0x100], R16 ;  /* 0x0001001001007387 */ /* 0x000fe80000100a00 */
[----:B------:R0:W-:Y:S01]  /*4f20*/  STL.64 [R1+0x3e0], R10 ;  /* 0x0003e00a01007387 */ /* 0x0001e20000100a00 */
[-C--:B------:R-:W-:Y:S02]  /*4f30*/  IADD3 R4, P6, R218, R124.reuse, RZ ;  /* 0x0000007cda047210 */ /* 0x080fe40007fde0ff */
[-C--:B0-----:R-:W-:Y:S02]  /*4f40*/  IADD3 R10, P4, R237, R124.reuse, RZ ;  /* 0x0000007ced0a7210 */ /* 0x081fe40007f9e0ff */
[----:B------:R-:W0:Y:S01]  /*4f50*/  LDC R237, c[0x0][0x268] ;  /* 0x00009a00ffed7b82 */ /* 0x000e220000000800 */
[----:B------:R-:W-:Y:S01]  /*4f60*/  LEA.HI.X.SX32 R5, R216, R125, 0x1, P6 ;  /* 0x0000007dd8057211 */ /* 0x000fe200030f0eff */
[----:B--2---:R-:W-:Y:S01]  /*4f70*/  IMAD R229, R229, 0xc2, RZ ;  /* 0x000000c2e5e57824 */ /* 0x004fe200078e02ff */
[----:B------:R-:W-:-:S03]  /*4f80*/  IADD3 R20, P5, R220, R124, RZ ;  /* 0x0000007cdc147210 */ /* 0x000fc60007fbe0ff */
[----:B------:R1:W-:Y:S01]  /*4f90*/  STL.64 [R1+0x3c8], R4 ;  /* 0x0003c80401007387 */ /* 0x0003e20000100a00 */
[-C--:B------:R-:W-:Y:S02]  /*4fa0*/  IADD3 R18, P1, R221, R124.reuse, RZ ;  /* 0x0000007cdd127210 */ /* 0x080fe40007f3e0ff */
[-C--:B------:R-:W-:Y:S02]  /*4fb0*/  LEA.HI.X.SX32 R21, R218, R125.reuse, 0x1, P5 ;  /* 0x0000007dda157211 */ /* 0x080fe400028f0eff */
[----:B------:R-:W-:Y:S02]  /*4fc0*/  LEA.HI.X.SX32 R19, R220, R125, 0x1, P1 ;  /* 0x0000007ddc137211 */ /* 0x000fe400008f0eff */
[----:B-1----:R-:W-:Y:S02]  /*4fd0*/  IADD3 R4, P6, R229, R124, RZ ;  /* 0x0000007ce5047210 */ /* 0x002fe40007fde0ff */
[----:B------:R-:W1:Y:S01]  /*4fe0*/  LDC R229, c[0x0][0x268] ;  /* 0x00009a00ffe57b82 */ /* 0x000e620000000800 */
[----:B------:R-:W-:Y:S01]  /*4ff0*/  STL.64 [R1+0x398], R20 ;  /* 0x0003981401007387 */ /* 0x000fe20000100a00 */
[----:B0-----:R-:W-:-:S03]  /*5000*/  IMAD R237, R237, 0xc4, RZ ;  /* 0x000000c4eded7824 */ /* 0x001fc600078e02ff */
[----:B------:R0:W-:Y:S01]  /*5010*/  STL.64 [R1+0x338], R18 ;  /* 0x0003381201007387 */ /* 0x0001e20000100a00 */
[-C--:B------:R-:W-:Y:S02]  /*5020*/  IADD3 R16, P2, R223, R124.reuse, RZ ;  /* 0x0000007cdf107210 */ /* 0x080fe40007f5e0ff */
[----:B0-----:R-:W-:Y:S02]  /*5030*/  IADD3 R18, P1, R237, R124, RZ ;  /* 0x0000007ced127210 */ /* 0x001fe40007f3e0ff */
[----:B------:R-:W0:Y:S01]  /*5040*/  LDC R237, c[0x0][0x268] ;  /* 0x00009a00ffed7b82 */ /* 0x000e220000000800 */
[----:B------:R-:W-:Y:S01]  /*5050*/  LEA.HI.X.SX32 R17, R221, R125, 0x1, P2 ;  /* 0x0000007ddd117211 */ /* 0x000fe200010f0eff */
[----:B-1----:R-:W-:-:S04]  /*5060*/  IMAD R229, R229, 0xc6, RZ ;  /* 0x000000c6e5e57824 */ /* 0x002fc800078e02ff */
[----:B------:R1:W-:Y:S02]  /*5070*/  STL.64 [R1+0x278], R16 ;  /* 0x0002781001007387 */ /* 0x0003e40000100a00 */
[----:B-1----:R-:W-:Y:S02]  /*5080*/  IADD3 R16, P2, R229, R124, RZ ;  /* 0x0000007ce5107210 */ /* 0x002fe40007f5e0ff */
[----:B------:R-:W1:Y:S01]  /*5090*/  LDC R229, c[0x0][0x268] ;  /* 0x00009a00ffe57b82 */ /* 0x000e620000000800 */
[----:B0-----:R-:W-:-:S07]  /*50a0*/  IMAD R228, R237, 0x61, RZ ;  /* 0x00000061ede47824 */ /* 0x001fce00078e02ff */
[----:B------:R-:W0:Y:S01]  /*50b0*/  LDC R237, c[0x0][0x268] ;  /* 0x00009a00ffed7b82 */ /* 0x000e220000000800 */
[----:B------:R-:W-:Y:S02]  /*50c0*/  IADD3 R20, P5, R224, R124, RZ ;  /* 0x0000007ce0147210 */ /* 0x000fe40007fbe0ff */
[----:B------:R-:W-:Y:S01]  /*50d0*/  LEA.HI.X.SX32 R5, R228, R125, 0x1, P6 ;  /* 0x0000007de4057211 */ /* 0x000fe200030f0eff */
[----:B-1----:R-:W-:-:S05]  /*50e0*/  IMAD R229, R229, 0x31, RZ ;  /* 0x00000031e5e57824 */ /* 0x002fca00078e02ff */
[----:B------:R-:W-:Y:S02]  /*50f0*/  LEA.HI.X.SX32 R21, R229, R125, 0x1, P5 ;  /* 0x0000007de5157211 */ /* 0x000fe400028f0eff */
[----:B------:R-:W1:Y:S01]  /*5100*/  LDC R229, c[0x0][0x268] ;  /* 0x00009a00ffe57b82 */ /* 0x000e620000000800 */
[----:B0-----:R-:W-:-:S07]  /*5110*/  IMAD R228, R237, 0xc8, RZ ;  /* 0x000000c8ede47824 */ /* 0x001fce00078e02ff */
[----:B------:R-:W0:Y:S01]  /*5120*/  LDC R237, c[0x0][0x268] ;  /* 0x00009a00ffed7b82 */ /* 0x000e220000000800 */
[----:B------:R-:W-:-:S05]  /*5130*/  LEA.HI.X.SX32 R11, R223, R125, 0x1, P4 ;  /* 0x0000007ddf0b7211 */ /* 0x000fca00020f0eff */
[----:B------:R-:W-:Y:S01]  /*5140*/  STL.64 [R1+0xf8], R10 ;  /* 0x0000f80a01007387 */ /* 0x000fe20000100a00 */
[----:B------:R-:W-:-:S03]  /*5150*/  LEA.HI.X.SX32 R19, R224, R125, 0x1, P1 ;  /* 0x0000007de0137211 */ /* 0x000fc600008f0eff */
[----:B------:R-:W-:Y:S04]  /*5160*/  STL.64 [R1+0xf0], R4 ;  /* 0x0000f00401007387 */ /* 0x000fe80000100a00 */
[----:B------:R2:W-:Y:S04]  /*5170*/  STL.64 [R1+0x270], R20 ;  /* 0x0002701401007387 */ /* 0x0005e80000100a00 */
[----:B------:R3:W-:Y:S01]  /*5180*/  STL.64 [R1+0xe8], R18 ;  /* 0x0000e81201007387 */ /* 0x0007e20000100a00 */
[----:B0-----:R-:W-:Y:S01]  /*5190*/  IMAD R237, R237, 0xca, RZ ;  /* 0x000000caeded7824 */ /* 0x001fe200078e02ff */
[----:B--2---:R-:W-:Y:S01]  /*51a0*/  IADD3 R20, P5, R228, R124, RZ ;  /* 0x0000007ce4147210 */ /* 0x004fe20007fbe0ff */
[----:B-1----:R-:W-:-:S02]  /*51b0*/  IMAD R228, R229, 0x63, RZ ;  /* 0x00000063e5e47824 */ /* 0x002fc400078e02ff */
[----:B------:R-:W0:Y:S01]  /*51c0*/  LDC R229, c[0x0][0x268] ;  /* 0x00009a00ffe57b82 */ /* 0x000e220000000800 */
[----:B---3--:R-:W-:-:S07]  /*51d0*/  IADD3 R18, P1, R237, R124, RZ ;  /* 0x0000007ced127210 */ /* 0x008fce0007f3e0ff */
[----:B------:R-:W1:Y:S01]  /*51e0*/  LDC R237, c[0x0][0x268] ;  /* 0x00009a00ffed7b82 */ /* 0x000e620000000800 */
[----:B------:R-:W-:Y:S02]  /*51f0*/  LEA.HI.X.SX32 R17, R228, R125, 0x1, P2 ;  /* 0x0000007de4117211 */ /* 0x000fe400010f0eff */
[----:B------:R-:W-:-:S03]  /*5200*/  IADD3 R10, P4, R230, R124, RZ ;  /* 0x0000007ce60a7210 */ /* 0x000fc60007f9e0ff */
[----:B------:R-:W-:Y:S01]  /*5210*/  STL.64 [R1+0xe0], R16 ;  /* 0x0000e01001007387 */ /* 0x000fe20000100a00 */
[----:B0-----:R-:W-:Y:S02]  /*5220*/  IMAD R228, R229, 0x19, RZ ;  /* 0x00000019e5e47824 */ /* 0x001fe400078e02ff */
[----:B------:R-:W0:Y:S03]  /*5230*/  LDC R229, c[0x0][0x268] ;  /* 0x00009a00ffe57b82 */ /* 0x000e260000000800 */
[----:B------:R-:W-:Y:S01]  /*5240*/  LEA.HI.X.SX32 R11, R228, R125, 0x1, P4 ;  /* 0x0000007de40b7211 */ /* 0x000fe200020f0eff */
[----:B-1----:R-:W-:-:S04]  /*5250*/  IMAD R237, R237, 0xcc, RZ ;  /* 0x000000cceded7824 */ /* 0x002fc800078e02ff */
[----:B------:R1:W-:Y:S01]  /*5260*/  STL.64 [R1+0x330], R10 ;  /* 0x0003300a01007387 */ /* 0x0003e20000100a00 */
[-C--:B------:R-:W-:Y:S01]  /*5270*/  IADD3 R4, P6, R231, R124.reuse, RZ ;  /* 0x0000007ce7047210 */ /* 0x080fe20007fde0ff */
[----:B------:R-:W2:Y:S01]  /*5280*/  LDC R228, c[0x0][0x268] ;  /* 0x00009a00ffe47b82 */ /* 0x000ea20000000800 */
[----:B-1----:R-:W-:-:S07]  /*5290*/  IADD3 R10, P4, R237, R124, RZ ;  /* 0x0000007ced0a7210 */ /* 0x002fce0007f9e0ff */
[----:B------:R-:W1:Y:S01]  /*52a0*/  LDC R237, c[0x0][0x268] ;  /* 0x00009a00ffed7b82 */ /* 0x000e620000000800 */
[----:B------:R-:W-:Y:S01]  /*52b0*/  LEA.HI.X.SX32 R5, R230, R125, 0x1, P6 ;  /* 0x0000007de6057211 */ /* 0x000fe200030f0eff */
[----:B0-----:R-:W-:-:S04]  /*52c0*/  IMAD R229, R229, 0xce, RZ ;  /* 0x000000cee5e57824 */ /* 0x001fc800078e02ff */
[----:B------:R0:W-:Y:S02]  /*52d0*/  STL.64 [R1+0x268], R4 ;  /* 0x0002680401007387 */ /* 0x0001e40000100a00 */
[----:B0-----:R-:W-:Y:S02]  /*52e0*/  IADD3 R4, P6, R229, R124, RZ ;  /* 0x0000007ce5047210 */ /* 0x001fe40007fde0ff */
[----:B------:R-:W0:Y:S01]  /*52f0*/  LDC R229, c[0x0][0x268] ;  /* 0x00009a00ffe57b82 */ /* 0x000e220000000800 */
[----:B-1----:R-:W-:-:S05]  /*5300*/  IMAD R237, R237, 0x65, RZ ;  /* 0x00000065eded7824 */ /* 0x002fca00078e02ff */
[----:B------:R-:W-:Y:S02]  /*5310*/  LEA.HI.X.SX32 R19, R237, R125, 0x1, P1 ;  /* 0x0000007ded137211 */ /* 0x000fe400008f0eff */
[----:B------:R-:W1:Y:S01]  /*5320*/  LDC R237, c[0x0][0x268] ;  /* 0x00009a00ffed7b82 */ /* 0x000e620000000800 */
[----:B------:R-:W-:Y:S01]  /*5330*/  IADD3 R16, P2, R232, R124, RZ ;  /* 0x0000007ce8107210 */ /* 0x000fe20007f5e0ff */
[----:B0-----:R-:W-:-:S05]  /*5340*/  IMAD R229, R229, 0x33, RZ ;  /* 0x00000033e5e57824 */ /* 0x001fca00078e02ff */
[-C--:B------:R-:W-:Y:S01]  /*5350*/  LEA.HI.X.SX32 R17, R229, R125.reuse, 0x1, P2 ;  /* 0x0000007de5117211 */ /* 0x080fe200010f0eff */
[----:B-1----:R-:W-:Y:S02]  /*5360*/  IMAD R229, R237, 0xd0, RZ ;  /* 0x000000d0ede57824 */ /* 0x002fe400078e02ff */
[----:B------:R-:W0:Y:S01]  /*5370*/  LDC R237, c[0x0][0x268] ;  /* 0x00009a00ffed7b82 */ /* 0x000e220000000800 */
[-C--:B------:R-:W-:Y:S02]  /*5380*/  LEA.HI.X.SX32 R21, R231, R125.reuse, 0x1, P5 ;  /* 0x0000007de7157211 */ /* 0x080fe400028f0eff */
[----:B------:R-:W-:-:S03]  /*5390*/  LEA.HI.X.SX32 R11, R232, R125, 0x1, P4 ;  /* 0x0000007de80b7211 */ /* 0x000fc600020f0eff */
[----:B------:R-:W-:Y:S04]  /*53a0*/  STL.64 [R1+0xd8], R20 ;  /* 0x0000d81401007387 */ /* 0x000fe80000100a00 */
[----:B------:R-:W-:Y:S04]  /*53b0*/  STL.64 [R1+0xd0], R18 ;  /* 0x0000d01201007387 */ /* 0x000fe80000100a00 */
[----:B------:R-:W-:Y:S04]  /*53c0*/  STL.64 [R1+0x260], R16 ;  /* 0x0002601001007387 */ /* 0x000fe80000100a00 */
[----:B------:R1:W-:Y:S01]  /*53d0*/  STL.64 [R1+0xc8], R10 ;  /* 0x0000c80a01007387 */ /* 0x0003e20000100a00 */
[----:B0-----:R-:W-:Y:S01]  /*53e0*/  IMAD R237, R237, 0x67, RZ ;  /* 0x00000067eded7824 */ /* 0x001fe200078e02ff */
[----:B-1----:R-:W-:-:S02]  /*53f0*/  IADD3 R10, P4, R229, R124, RZ ;  /* 0x0000007ce50a7210 */ /* 0x002fc40007f9e0ff */
[----:B------:R-:W0:Y:S02]  /*5400*/  LDC R229, c[0x0][0x268] ;  /* 0x00009a00ffe57b82 */ /* 0x000e240000000800 */
[----:B------:R-:W-:-:S06]  /*5410*/  LEA.HI.X.SX32 R5, R237, R125, 0x1, P6 ;  /* 0x0000007ded057211 */ /* 0x000fcc00030f0eff */
[----:B------:R-:W1:Y:S01]  /*5420*/  LDC R237, c[0x0][0x268] ;  /* 0x00009a00ffed7b82 */ /* 0x000e620000000800 */
[CC--:B------:R-:W-:Y:S02]  /*5430*/  IADD3 R20, P5, R233.reuse, R124.reuse, RZ ;  /* 0x0000007ce9147210 */ /* 0x0c0fe40007fbe0ff */
[----:B------:R-:W-:Y:S01]  /*5440*/  IADD3 R18, P1, R234, R124, RZ ;  /* 0x0000007cea127210 */ /* 0x000fe20007f3e0ff */
[----:B------:R-:W-:Y:S03]  /*5450*/  STL.64 [R1+0xc0], R4 ;  /* 0x0000c00401007387 */ /* 0x000fe60000100a00 */
[----:B------:R-:W-:Y:S01]  /*5460*/  LEA.HI.X.SX32 R19, R233, R125, 0x1, P1 ;  /* 0x0000007de9137211 */ /* 0x000fe200008f0eff */
[----:B0-----:R-:W-:-:S05]  /*5470*/  IMAD R229, R229, 0xd, RZ ;  /* 0x0000000de5e57824 */ /* 0x001fca00078e02ff */
[----:B------:R-:W-:Y:S02]  /*5480*/  LEA.HI.X.SX32 R21, R229, R125, 0x1, P5 ;  /* 0x0000007de5157211 */ /* 0x000fe400028f0eff */
[----:B------:R-:W0:Y:S01]  /*5490*/  LDC R229, c[0x0][0x268] ;  /* 0x00009a00ffe57b82 */ /* 0x000e220000000800 */
[----:B-1----:R-:W-:Y:S02]  /*54a0*/  IMAD R237, R237, 0xd4, RZ ;  /* 0x000000d4eded7824 */ /* 0x002fe400078e02ff */
[----:B------:R-:W-:Y:S04]  /*54b0*/  STL.64 [R1+0x390], R20 ;  /* 0x0003901401007387 */ /* 0x000fe80000100a00 */
[----:B------:R1:W-:Y:S02]  /*54c0*/  STL.64 [R1+0x328], R18 ;  /* 0x0003281201007387 */ /* 0x0003e40000100a00 */
[----:B-1----:R-:W-:-:S02]  /*54d0*/  IADD3 R18, P1, R237, R124, RZ ;  /* 0x0000007ced127210 */ /* 0x002fc40007f3e0ff */
[----:B------:R-:W1:Y:S01]  /*54e0*/  LDC R237, c[0x0][0x268] ;  /* 0x00009a00ffed7b82 */ /* 0x000e620000000800 */
[-C--:B------:R-:W-:Y:S01]  /*54f0*/  IADD3 R16, P2, R235, R124.reuse, RZ ;  /* 0x0000007ceb107210 */ /* 0x080fe20007f5e0ff */
[----:B--2---:R-:W-:Y:S02]  /*5500*/  IMAD R228, R228, 0xd2, RZ ;  /* 0x000000d2e4e47824 */ /* 0x004fe400078e02ff */
[----:B0-----:R-:W-:Y:S01]  /*5510*/  IMAD R229, R229, 0xd6, RZ ;  /* 0x000000d6e5e57824 */ /* 0x001fe200078e02ff */
[----:B------:R-:W-:Y:S02]  /*5520*/  LEA.HI.X.SX32 R17, R234, R125, 0x1, P2 ;  /* 0x0000007dea117211 */ /* 0x000fe400010f0eff */
[----:B------:R-:W-:-:S03]  /*5530*/  IADD3 R4, P6, R228, R124, RZ ;  /* 0x0000007ce4047210 */ /* 0x000fc60007fde0ff */
[----:B------:R0:W-:Y:S02]  /*5540*/  STL.64 [R1+0x258], R16 ;  /* 0x0002581001007387 */ /* 0x0001e40000100a00 */
[----:B0-----:R-:W-:Y:S01]  /*5550*/  IADD3 R16, P2, R229, R124, RZ ;  /* 0x0000007ce5107210 */ /* 0x001fe20007f5e0ff */
[----:B-1----:R-:W-:Y:S01]  /*5560*/  IMAD R228, R237, 0x69, RZ ;  /* 0x00000069ede47824 */ /* 0x002fe200078e02ff */
[----:B------:R-:W0:Y:S08]  /*5570*/  LDC R229, c[0x0][0x268] ;  /* 0x00009a00ffe57b82 */ /* 0x000e300000000800 */
[----:B------:R-:W1:Y:S01]  /*5580*/  LDC R237, c[0x0][0x268] ;  /* 0x00009a00ffed7b82 */ /* 0x000e620000000800 */
[----:B------:R-:W-:Y:S01]  /*5590*/  LEA.HI.X.SX32 R5, R228, R125, 0x1, P6 ;  /* 0x0000007de4057211 */ /* 0x000fe200030f0eff */
[----:B0-----:R-:W-:-:S06]  /*55a0*/  IMAD R226, R229, 0x35, RZ ;  /* 0x00000035e5e27824 */ /* 0x001fcc00078e02ff */
[----:B------:R-:W0:Y:S01]  /*55b0*/  LDC R229, c[0x0][0x268] ;  /* 0x00009a00ffe57b82 */ /* 0x000e220000000800 */
[----:B-1----:R-:W-:-:S07]  /*55c0*/  IMAD R228, R237, 0xd8, RZ ;  /* 0x000000d8ede47824 */ /* 0x002fce00078e02ff */
[----:B------:R-:W1:Y:S01]  /*55d0*/  LDC R237, c[0x0][0x268] ;  /* 0x00009a00ffed7b82 */ /* 0x000e620000000800 */
[----:B------:R-:W-:Y:S02]  /*55e0*/  IADD3 R20, P5, R236, R124, RZ ;  /* 0x0000007cec147210 */ /* 0x000fe40007fbe0ff */
[-C--:B------:R-:W-:Y:S02]  /*55f0*/  LEA.HI.X.SX32 R11, R235, R125.reuse, 0x1, P4 ;  /* 0x0000007deb0b7211 */ /* 0x080fe400020f0eff */
[----:B------:R-:W-:-:S03]  /*5600*/  LEA.HI.X.SX32 R21, R226, R125, 0x1, P5 ;  /* 0x0000007de2157211 */ /* 0x000fc600028f0eff */
[----:B------:R-:W-:Y:S01]  /*5610*/  STL.64 [R1+0xb8], R10 ;  /* 0x0000b80a01007387 */ /* 0x000fe20000100a00 */
[----:B------:R-:W-:Y:S01]  /*5620*/  LEA.HI.X.SX32 R19, R236, R125, 0x1, P1 ;  /* 0x0000007dec137211 */ /* 0x000fe200008f0eff */
[----:B------:R-:W2:Y:S02]  /*5630*/  LDC R226, c[0x0][0x268] ;  /* 0x00009a00ffe27b82 */ /* 0x000ea40000000800 */
[----:B------:R-:W-:Y:S04]  /*5640*/  STL.64 [R1+0xb0], R4 ;  /* 0x0000b00401007387 */ /* 0x000fe80000100a00 */
[----:B------:R3:W-:Y:S02]  /*5650*/  STL.64 [R1+0x250], R20 ;  /* 0x0002501401007387 */ /* 0x0007e40000100a00 */
[----:B---3--:R-:W-:Y:S01]  /*5660*/  IADD3 R20, P5, R228, R124, RZ ;  /* 0x0000007ce4147210 */ /* 0x008fe20007fbe0ff */
[----:B0-----:R-:W-:-:S02]  /*5670*/  IMAD R228, R229, 0xda, RZ ;  /* 0x000000dae5e47824 */ /* 0x001fc400078e02ff */
[----:B-1----:R-:W-:Y:S02]  /*5680*/  IMAD R229, R237, 0x6b, RZ ;  /* 0x0000006bede57824 */ /* 0x002fe400078e02ff */
[----:B------:R-:W0:Y:S03]  /*5690*/  LDC R237, c[0x0][0x268] ;  /* 0x00009a00ffed7b82 */ /* 0x000e260000000800 */
[----:B------:R-:W-:Y:S01]  /*56a0*/  LEA.HI.X.SX32 R17, R229, R125, 0x1, P2 ;  /* 0x0000007de5117211 */ /* 0x000fe200010f0eff */
[----:B0-----:R-:W-:-:S04]  /*56b0*/  IMAD R229, R237, 0x1b, RZ ;  /* 0x0000001bede57824 */ /* 0x001fc800078e02ff */
[----:B------:R-:W0:Y:S01]  /*56c0*/  LDC R237, c[0x0][0x268] ;  /* 0x00009a00ffed7b82 */ /* 0x000e220000000800 */
[----:B------:R-:W-:-:S04]  /*56d0*/  IADD3 R10, P4, R238, R124, RZ ;  /* 0x0000007cee0a7210 */ /* 0x000fc80007f9e0ff */
[-C--:B------:R-:W-:Y:S02]  /*56e0*/  LEA.HI.X.SX32 R11, R229, R125.reuse, 0x1, P4 ;  /* 0x0000007de50b7211 */ /* 0x080fe400020f0eff */
[----:B------:R-:W-:Y:S01]  /*56f0*/  IADD3 R4, P6, R239, R124, RZ ;  /* 0x0000007cef047210 */ /* 0x000fe20007fde0ff */
[----:B0-----:R-:W-:Y:S02]  /*5700*/  IMAD R229, R237, 0xde, RZ ;  /* 0x000000deede57824 */ /* 0x001fe400078e02ff */
[----:B------:R-:W0:Y:S01]  /*5710*/  LDC R237, c[0x0][0x268] ;  /* 0x00009a00ffed7b82 */ /* 0x000e220000000800 */
[----:B------:R1:W-:Y:S01]  /*5720*/  STL.64 [R1+0xa8], R18 ;  /* 0x0000a81201007387 */ /* 0x0003e20000100a00 */
[----:B------:R-:W-:-:S03]  /*5730*/  LEA.HI.X.SX32 R5, R238, R125, 0x1, P6 ;  /* 0x0000007dee057211 */ /* 0x000fc600030f0eff */
[----:B------:R-:W-:Y:S04]  /*5740*/  STL.64 [R1+0xa0], R16 ;  /* 0x0000a01001007387 */ /* 0x000fe80000100a00 */
[----:B------:R-:W-:Y:S01]  /*5750*/  STL.64 [R1+0x320], R10 ;  /* 0x0003200a01007387 */ /* 0x000fe20000100a00 */
[-C--:B-1----:R-:W-:Y:S02]  /*5760*/  IADD3 R18, P1, R228, R124.reuse, RZ ;  /* 0x0000007ce4127210 */ /* 0x082fe40007f3e0ff */
[----:B------:R-:W1:Y:S01]  /*5770*/  LDC R228, c[0x0][0x268] ;  /* 0x00009a00ffe47b82 */ /* 0x000e620000000800 */
[----:B------:R3:W-:Y:S02]  /*5780*/  STL.64 [R1+0x248], R4 ;  /* 0x0002480401007387 */ /* 0x0007e40000100a00 */
[----:B---3--:R-:W-:Y:S01]  /*5790*/  IADD3 R4, P6, R229, R124, RZ ;  /* 0x0000007ce5047210 */ /* 0x008fe20007fde0ff */
[----:B0-----:R-:W-:-:S04]  /*57a0*/  IMAD R229, R237, 0x6d, RZ ;  /* 0x0000006dede57824 */ /* 0x001fc800078e02ff */
[----:B------:R-:W0:Y:S01]  /*57b0*/  LDC R237, c[0x0][0x268] ;  /* 0x00009a00ffed7b82 */ /* 0x000e220000000800 */
[----:B------:R-:W-:Y:S01]  /*57c0*/  LEA.HI.X.SX32 R19, R229, R125, 0x1, P1 ;  /* 0x0000007de5137211 */ /* 0x000fe200008f0eff */
[----:B-1----:R-:W-:-:S06]  /*57d0*/  IMAD R228, R228, 0xdc, RZ ;  /* 0x000000dce4e47824 */ /* 0x002fcc00078e02ff */
[----:B------:R-:W1:Y:S01]  /*57e0*/  LDC R229, c[0x0][0x268] ;  /* 0x00009a00ffe57b82 */ /* 0x000e620000000800 */
[----:B------:R-:W-:Y:S01]  /*57f0*/  IADD3 R10, P4, R228, R124, RZ ;  /* 0x0000007ce40a7210 */ /* 0x000fe20007f9e0ff */
[----:B0-----:R-:W-:-:S06]  /*5800*/  IMAD R228, R237, 0x37, RZ ;  /* 0x00000037ede47824 */ /* 0x001fcc00078e02ff */
[----:B------:R-:W0:Y:S01]  /*5810*/  LDC R237, c[0x0][0x268] ;  /* 0x00009a00ffed7b82 */ /* 0x000e220000000800 */
[----:B------:R-:W-:-:S04]  /*5820*/  IADD3 R16, P2, R240, R124, RZ ;  /* 0x0000007cf0107210 */ /* 0x000fc80007f5e0ff */
[-C--:B------:R-:W-:Y:S01]  /*5830*/  LEA.HI.X.SX32 R17, R228, R125.reuse, 0x1, P2 ;  /* 0x0000007de4117211 */ /* 0x080fe200010f0eff */
[----:B-1----:R-:W-:Y:S01]  /*5840*/  IMAD R228, R229, 0xe0, RZ ;  /* 0x000000e0e5e47824 */ /* 0x002fe200078e02ff */
[-C--:B------:R-:W-:Y:S02]  /*5850*/  LEA.HI.X.SX32 R21, R239, R125.reuse, 0x1, P5 ;  /* 0x0000007def157211 */ /* 0x080fe400028f0eff */
[-C--:B------:R-:W-:Y:S01]  /*5860*/  LEA.HI.X.SX32 R11, R240, R125.reuse, 0x1, P4 ;  /* 0x0000007df00b7211 */ /* 0x080fe200020f0eff */
[----:B0-----:R-:W-:Y:S02]  /*5870*/  IMAD R229, R237, 0x6f, RZ ;  /* 0x0000006fede57824 */ /* 0x001fe400078e02ff */
[----:B------:R-:W0:Y:S01]  /*5880*/  LDC R237, c[0x0][0x268] ;  /* 0x00009a00ffed7b82 */ /* 0x000e220000000800 */
[----:B------:R-:W-:Y:S04]  /*5890*/  STL.64 [R1+0x98], R20 ;  /* 0x0000981401007387 */ /* 0x000fe80000100a00 */
[----:B------:R-:W-:Y:S04]  /*58a0*/  STL.64 [R1+0x90], R18 ;  /* 0x0000901201007387 */ /* 0x000fe80000100a00 */
[----:B------:R-:W-:Y:S04]  /*58b0*/  STL.64 [R1+0x240], R16 ;  /* 0x0002401001007387 */ /* 0x000fe80000100a00 */
[----:B------:R1:W-:Y:S01]  /*58c0*/  STL.64 [R1+0x88], R10 ;  /* 0x0000880a01007387 */ /* 0x0003e20000100a00 */
[----:B------:R-:W-:-:S02]  /*58d0*/  LEA.HI.X.SX32 R5, R229, R125, 0x1, P6 ;  /* 0x0000007de5057211 */ /* 0x000fc400030f0eff */
[----:B------:R-:W3:Y:S01]  /*58e0*/  LDC R229, c[0x0][0x268] ;  /* 0x00009a00ffe57b82 */ /* 0x000ee20000000800 */
[----:B-1----:R-:W-:-:S07]  /*58f0*/  IADD3 R10, P4, R228, R124, RZ ;  /* 0x0000007ce40a7210 */ /* 0x002fce0007f9e0ff */
[----:B------:R-:W1:Y:S01]  /*5900*/  LDC R228, c[0x0][0x268] ;  /* 0x00009a00ffe47b82 */ /* 0x000e620000000800 */
[----:B0-----:R-:W-:Y:S01]  /*5910*/  IMAD R237, R237, 0xe2, RZ ;  /* 0x000000e2eded7824 */ /* 0x001fe200078e02ff */
[----:B------:R0:W-:Y:S04]  /*5920*/  STL.64 [R1+0x80], R4 ;  /* 0x0000800401007387 */ /* 0x0001e80000100a00 */
[-C--:B0-----:R-:W-:Y:S02]  /*5930*/  IADD3 R4, P6, R237, R124.reuse, RZ ;  /* 0x0000007ced047210 */ /* 0x081fe40007fde0ff */
[----:B------:R-:W0:Y:S01]  /*5940*/  LDC R237, c[0x0][0x268] ;  /* 0x00009a00ffed7b82 */ /* 0x000e220000000800 */
[-C--:B------:R-:W-:Y:S02]  /*5950*/  IADD3 R2, P3, R241, R124.reuse, RZ ;  /* 0x0000007cf1027210 */ /* 0x080fe40007f7e0ff */
[----:B------:R-:W-:Y:S01]  /*5960*/  IADD3 R20, P5, R242, R124, RZ ;  /* 0x0000007cf2147210 */ /* 0x000fe20007fbe0ff */
[----:B-1----:R-:W-:-:S03]  /*5970*/  IMAD R228, R228, 0x7, RZ ;  /* 0x00000007e4e47824 */ /* 0x002fc600078e02ff */
[-C--:B------:R-:W-:Y:S01]  /*5980*/  LEA.HI.X.SX32 R21, R241, R125.reuse, 0x1, P5 ;  /* 0x0000007df1157211 */ /* 0x080fe200028f0eff */
[----:B---3--:R-:W-:Y:S01]  /*5990*/  IMAD R229, R229, 0xe4, RZ ;  /* 0x000000e4e5e57824 */ /* 0x008fe200078e02ff */
[-C--:B------:R-:W-:Y:S02]  /*59a0*/  LEA.HI.X.SX32 R3, R228, R125.reuse, 0x1, P3 ;  /* 0x0000007de4037211 */ /* 0x080fe400018f0eff */
[-C--:B------:R-:W-:Y:S01]  /*59b0*/  IADD3 R18, P1, R243, R124.reuse, RZ ;  /* 0x0000007cf3127210 */ /* 0x080fe20007f3e0ff */
[----:B--2---:R-:W-:Y:S01]  /*59c0*/  IMAD R226, R226, 0x71, RZ ;  /* 0x00000071e2e27824 */ /* 0x004fe200078e02ff */
[----:B------:R-:W-:Y:S01]  /*59d0*/  IADD3 R16, P2, R244, R124, RZ ;  /* 0x0000007cf4107210 */ /* 0x000fe20007f5e0ff */
[----:B------:R-:W-:Y:S01]  /*59e0*/  STL.64 [R1+0x3c0], R2 ;  /* 0x0003c00201007387 */ /* 0x000fe20000100a00 */
[----:B------:R-:W-:Y:S01]  /*59f0*/  LEA.HI.X.SX32 R19, R242, R125, 0x1, P1 ;  /* 0x0000007df2137211 */ /* 0x000fe200008f0eff */
[----:B------:R-:W1:Y:S02]  /*5a00*/  LDC R228, c[0x0][0x268] ;  /* 0x00009a00ffe47b82 */ /* 0x000e640000000800 */
[----:B------:R2:W-:Y:S01]  /*5a10*/  STL.64 [R1+0x388], R20 ;  /* 0x0003881401007387 */ /* 0x0005e20000100a00 */
[----:B0-----:R-:W-:-:S03]  /*5a20*/  IMAD R237, R237, 0xe6, RZ ;  /* 0x000000e6eded7824 */ /* 0x001fc600078e02ff */
[----:B------:R0:W-:Y:S01]  /*5a30*/  STL.64 [R1+0x318], R18 ;  /* 0x0003181201007387 */ /* 0x0001e20000100a00 */
[-C--:B--2---:R-:W-:Y:S02]  /*5a40*/  IADD3 R20, P5, R229, R124.reuse, RZ ;  /* 0x0000007ce5147210 */ /* 0x084fe40007fbe0ff */
[----:B------:R-:W2:Y:S01]  /*5a50*/  LDC R229, c[0x0][0x268] ;  /* 0x00009a00ffe57b82 */ /* 0x000ea20000000800 */
[----:B0-----:R-:W-:-:S07]  /*5a60*/  IADD3 R18, P1, R237, R124, RZ ;  /* 0x0000007ced127210 */ /* 0x001fce0007f3e0ff */
[----:B------:R-:W0:Y:S01]  /*5a70*/  LDC R237, c[0x0][0x268] ;  /* 0x00009a00ffed7b82 */ /* 0x000e220000000800 */
[----:B------:R-:W-:Y:S02]  /*5a80*/  IADD3 R2, P3, R245, R124, RZ ;  /* 0x0000007cf5027210 */ /* 0x000fe40007f7e0ff */
[-C--:B------:R-:W-:Y:S02]  /*5a90*/  LEA.HI.X.SX32 R17, R243, R125.reuse, 0x1, P2 ;  /* 0x0000007df3117211 */ /* 0x080fe400010f0eff */
[-C--:B------:R-:W-:Y:S02]  /*5aa0*/  LEA.HI.X.SX32 R11, R244, R125.reuse, 0x1, P4 ;  /* 0x0000007df40b7211 */ /* 0x080fe400020f0eff */
[----:B------:R-:W-:Y:S01]  /*5ab0*/  LEA.HI.X.SX32 R5, R226, R125, 0x1, P6 ;  /* 0x0000007de2057211 */ /* 0x000fe200030f0eff */
[----:B------:R-:W-:Y:S01]  /*5ac0*/  STL.64 [R1+0x238], R16 ;  /* 0x0002381001007387 */ /* 0x000fe20000100a00 */
[----:B--2---:R-:W-:-:S03]  /*5ad0*/  IMAD R229, R229, 0x39, RZ ;  /* 0x00000039e5e57824 */ /* 0x004fc600078e02ff */
[----:B------:R-:W-:Y:S02]  /*5ae0*/  STL.64 [R1+0x78], R10 ;  /* 0x0000780a01007387 */ /* 0x000fe40000100a00 */
[----:B------:R-:W-:Y:S01]  /*5af0*/  LEA.HI.X.SX32 R3, R229, R125, 0x1, P3 ;  /* 0x0000007de5037211 */ /* 0x000fe200018f0eff */
[----:B0-----:R-:W-:Y:S01]  /*5b00*/  IMAD R237, R237, 0xea, RZ ;  /* 0x000000eaeded7824 */ /* 0x001fe200078e02ff */
[----:B------:R-:W-:Y:S01]  /*5b10*/  STL.64 [R1+0x70], R4 ;  /* 0x0000700401007387 */ /* 0x000fe20000100a00 */
[----:B------:R-:W0:Y:S03]  /*5b20*/  LDC R229, c[0x0][0x268] ;  /* 0x00009a00ffe57b82 */ /* 0x000e260000000800 */
[----:B------:R2:W-:Y:S02]  /*5b30*/  STL.64 [R1+0x230], R2 ;  /* 0x0002300201007387 */ /* 0x0005e40000100a00 */
[----:B--2---:R-:W-:-:S03]  /*5b40*/  IADD3 R2, P3, R237, R124, RZ ;  /* 0x0000007ced027210 */ /* 0x004fc60007f7e0ff */
[----:B------:R-:W2:Y:S01]  /*5b50*/  LDC R237, c[0x0][0x268] ;  /* 0x00009a00ffed7b82 */ /* 0x000ea20000000800 */
[----:B-1----:R-:W-:Y:S01]  /*5b60*/  IMAD R228, R228, 0xe8, RZ ;  /* 0x000000e8e4e47824 */ /* 0x002fe200078e02ff */
[----:B------:R-:W-:Y:S01]  /*5b70*/  IADD3 R16, P2, R246, R124, RZ ;  /* 0x0000007cf6107210 */ /* 0x000fe20007f5e0ff */
[----:B--2---:R-:W-:-:S05]  /*5b80*/  IMAD R226, R237, 0x73, RZ ;  /* 0x00000073ede27824 */ /* 0x004fca00078e02ff */
[----:B------:R-:W1:Y:S01]  /*5b90*/  LDC R237, c[0x0][0x268] ;  /* 0x00009a00ffed7b82 */ /* 0x000e620000000800 */
[----:B0-----:R-:W-:Y:S01]  /*5ba0*/  IMAD R229, R229, 0x1d, RZ ;  /* 0x0000001de5e57824 */ /* 0x001fe200078e02ff */
[-C--:B------:R-:W-:Y:S02]  /*5bb0*/  LEA.HI.X.SX32 R21, R245, R125.reuse, 0x1, P5 ;  /* 0x0000007df5157211 */ /* 0x080fe400028f0eff */
[-C--:B------:R-:W-:Y:S02]  /*5bc0*/  LEA.HI.X.SX32 R19, R226, R125.reuse, 0x1, P1 ;  /* 0x0000007de2137211 */ /* 0x080fe400008f0eff */
[----:B------:R-:W-:Y:S02]  /*5bd0*/  IADD3 R4, P6, R228, R124, RZ ;  /* 0x0000007ce4047210 */ /* 0x000fe40007fde0ff */
[----:B------:R-:W-:Y:S01]  /*5be0*/  LEA.HI.X.SX32 R17, R229, R125, 0x1, P2 ;  /* 0x0000007de5117211 */ /* 0x000fe200010f0eff */
[----:B------:R-:W0:Y:S01]  /*5bf0*/  LDC R228, c[0x0][0x268] ;  /* 0x00009a00ffe47b82 */ /* 0x000e220000000800 */
[----:B------:R-:W-:Y:S04]  /*5c00*/  STL.64 [R1+0x68], R20 ;  /* 0x0000681401007387 */ /* 0x000fe80000100a00 */
[----:B------:R-:W-:Y:S03]  /*5c10*/  STL.64 [R1+0x60], R18 ;  /* 0x0000601201007387 */ /* 0x000fe60000100a00 */
[----:B------:R-:W2:Y:S01]  /*5c20*/  LDC R229, c[0x0][0x268] ;  /* 0x00009a00ffe57b82 */ /* 0x000ea20000000800 */
[----:B------:R3:W-:Y:S01]  /*5c30*/  STL.64 [R1+0x310], R16 ;  /* 0x0003101001007387 */ /* 0x0007e20000100a00 */
[----:B-1----:R-:W-:-:S05]  /*5c40*/  IMAD R237, R237, 0xee, RZ ;  /* 0x000000eeeded7824 */ /* 0x002fca00078e02ff */
[----:B---3--:R-:W-:Y:S02]  /*5c50*/  IADD3 R16, P2, R237, R124, RZ ;  /* 0x0000007ced107210 */ /* 0x008fe40007f5e0ff */
[----:B------:R-:W1:Y:S01]  /*5c60*/  LDC R237, c[0x0][0x268] ;  /* 0x00009a00ffed7b82 */ /* 0x000e620000000800 */
[----:B0-----:R-:W-:-:S05]  /*5c70*/  IMAD R228, R228, 0xec, RZ ;  /* 0x000000ece4e47824 */ /* 0x001fca00078e02ff */
[----:B------:R-:W-:Y:S02]  /*5c80*/  IADD3 R18, P1, R228, R124, RZ ;  /* 0x0000007ce4127210 */ /* 0x000fe40007f3e0ff */
[----:B------:R-:W0:Y:S01]  /*5c90*/  LDC R228, c[0x0][0x268] ;  /* 0x00009a00ffe47b82 */ /* 0x000e220000000800 */
[----:B--2---:R-:W-:Y:S02]  /*5ca0*/  IMAD R225, R229, 0x3c, RZ ;  /* 0x0000003ce5e17824 */ /* 0x004fe400078e02ff */
[----:B-1----:R-:W-:-:S05]  /*5cb0*/  IMAD R229, R237, 0x78, RZ ;  /* 0x00000078ede57824 */ /* 0x002fca00078e02ff */
[----:B------:R-:W1:Y:S01]  /*5cc0*/  LDC R237, c[0x0][0x268] ;  /* 0x00009a00ffed7b82 */ /* 0x000e620000000800 */
[----:B0-----:R-:W-:-:S05]  /*5cd0*/  IMAD R226, R228, 0x75, RZ ;  /* 0x00000075e4e27824 */ /* 0x001fca00078e02ff */
[----:B------:R-:W-:Y:S02]  /*5ce0*/  LEA.HI.X.SX32 R3, R226, R125, 0x1, P3 ;  /* 0x0000007de2037211 */ /* 0x000fe400018f0eff */
[----:B------:R-:W0:Y:S01]  /*5cf0*/  LDC R226, c[0x0][0x268] ;  /* 0x00009a00ffe27b82 */ /* 0x000e220000000800 */
[----:B-1----:R-:W-:-:S07]  /*5d00*/  IMAD R228, R237, 0x3b, RZ ;  /* 0x0000003bede47824 */ /* 0x002fce00078e02ff */
[----:B------:R-:W1:Y:S01]  /*5d10*/  LDC R237, c[0x0][0x268] ;  /* 0x00009a00ffed7b82 */ /* 0x000e620000000800 */
[CC--:B------:R-:W-:Y:S02]  /*5d20*/  IADD3 R10, P4, R247.reuse, R124.reuse, RZ ;  /* 0x0000007cf70a7210 */ /* 0x0c0fe40007f9e0ff */
[----:B------:R-:W-:Y:S02]  /*5d30*/  IADD3 R20, P5, R248, R124, RZ ;  /* 0x0000007cf8147210 */ /* 0x000fe40007fbe0ff */
[-C--:B------:R-:W-:Y:S02]  /*5d40*/  LEA.HI.X.SX32 R11, R246, R125.reuse, 0x1, P4 ;  /* 0x0000007df60b7211 */ /* 0x080fe400020f0eff */
[-C--:B------:R-:W-:Y:S02]  /*5d50*/  LEA.HI.X.SX32 R5, R247, R125.reuse, 0x1, P6 ;  /* 0x0000007df7057211 */ /* 0x080fe400030f0eff */
[-C--:B------:R-:W-:Y:S01]  /*5d60*/  LEA.HI.X.SX32 R21, R228, R125.reuse, 0x1, P5 ;  /* 0x0000007de4157211 */ /* 0x080fe200028f0eff */
[----:B------:R-:W-:Y:S01]  /*5d70*/  STL.64 [R1+0x228], R10 ;  /* 0x0002280a01007387 */ /* 0x000fe20000100a00 */
[----:B0-----:R-:W-:Y:S01]  /*5d80*/  IMAD R226, R226, 0x77, RZ ;  /* 0x00000077e2e27824 */ /* 0x001fe200078e02ff */
[----:B------:R-:W-:Y:S01]  /*5d90*/  LEA.HI.X.SX32 R19, R248, R125, 0x1, P1 ;  /* 0x0000007df8137211 */ /* 0x000fe200008f0eff */
[----:B------:R-:W0:Y:S01]  /*5da0*/  LDC R228, c[0x0][0x268] ;  /* 0x00009a00ffe47b82 */ /* 0x000e220000000800 */
[----:B------:R-:W-:Y:S04]  /*5db0*/  STL.64 [R1+0x58], R4 ;  /* 0x0000580401007387 */ /* 0x000fe80000100a00 */
[----:B------:R-:W-:Y:S01]  /*5dc0*/  STL.64 [R1+0x50], R2 ;  /* 0x0000500201007387 */ /* 0x000fe20000100a00 */
[----:B-1----:R-:W-:-:S03]  /*5dd0*/  IMAD R227, R237, 0xf0, RZ ;  /* 0x000000f0ede37824 */ /* 0x002fc600078e02ff */
[----:B------:R1:W-:Y:S01]  /*5de0*/  STL.64 [R1+0x220], R20 ;  /* 0x0002201401007387 */ /* 0x0003e20000100a00 */
[----:B------:R-:W-:Y:S01]  /*5df0*/  LEA.HI.X.SX32 R17, R226, R125, 0x1, P2 ;  /* 0x0000007de2117211 */ /* 0x000fe200010f0eff */
[----:B------:R-:W2:Y:S08]  /*5e00*/  LDC R237, c[0x0][0x268] ;  /* 0x00009a00ffed7b82 */ /* 0x000eb00000000800 */
[----:B------:R-:W3:Y:S01]  /*5e10*/  LDC R226, c[0x0][0x268] ;  /* 0x00009a00ffe27b82 */ /* 0x000ee20000000800 */
[----:B-1----:R-:W-:-:S07]  /*5e20*/  IADD3 R20, P5, R227, R124, RZ ;  /* 0x0000007ce3147210 */ /* 0x002fce0007fbe0ff */
[----:B------:R-:W1:Y:S01]  /*5e30*/  LDC R227, c[0x0][0x268] ;  /* 0x00009a00ffe37b82 */ /* 0x000e620000000800 */
[CC--:B------:R-:W-:Y:S02]  /*5e40*/  IADD3 R10, P4, R252.reuse, R124.reuse, RZ ;  /* 0x0000007cfc0a7210 */ /* 0x0c0fe40007f9e0ff */
[----:B------:R-:W-:Y:S01]  /*5e50*/  IADD3 R4, P6, R225, R124, RZ ;  /* 0x0000007ce1047210 */ /* 0x000fe20007fde0ff */
[----:B------:R4:W-:Y:S03]  /*5e60*/  STL.64 [R1+0x48], R18 ;  /* 0x0000481201007387 */ /* 0x0009e60000100a00 */
[----:B------:R-:W-:Y:S01]  /*5e70*/  LEA.HI.X.SX32 R5, R252, R125, 0x1, P6 ;  /* 0x0000007dfc057211 */ /* 0x000fe200030f0eff */
[----:B------:R-:W-:Y:S01]  /*5e80*/  STL.64 [R1+0x40], R16 ;  /* 0x0000401001007387 */ /* 0x000fe20000100a00 */
[----:B---3--:R-:W-:Y:S02]  /*5e90*/  IMAD R226, R226, 0xf6, RZ ;  /* 0x000000f6e2e27824 */ /* 0x008fe400078e02ff */
[----:B-1----:R-:W-:-:S05]  /*5ea0*/  IMAD R227, R227, 0xf, RZ ;  /* 0x0000000fe3e37824 */ /* 0x002fca00078e02ff */
[-C--:B------:R-:W-:Y:S01]  /*5eb0*/  LEA.HI.X.SX32 R11, R227, R125.reuse, 0x1, P4 ;  /* 0x0000007de30b7211 */ /* 0x080fe200020f0eff */
[----:B--2---:R-:W-:Y:S01]  /*5ec0*/  IMAD R237, R237, 0xf2, RZ ;  /* 0x000000f2eded7824 */ /* 0x004fe200078e02ff */
[CC--:B------:R-:W-:Y:S01]  /*5ed0*/  IADD3 R2, P3, R229.reuse, R124.reuse, RZ ;  /* 0x0000007ce5027210 */ /* 0x0c0fe20007f7e0ff */
[----:B0-----:R-:W-:Y:S01]  /*5ee0*/  IMAD R228, R228, 0x7a, RZ ;  /* 0x0000007ae4e47824 */ /* 0x001fe200078e02ff */
[-C--:B------:R-:W-:Y:S01]  /*5ef0*/  LEA.HI.X.SX32 R21, R229, R125.reuse, 0x1, P5 ;  /* 0x0000007de5157211 */ /* 0x080fe200028f0eff */
[----:B------:R-:W-:Y:S01]  /*5f00*/  STL.64 [R1+0x380], R10 ;  /* 0x0003800a01007387 */ /* 0x000fe20000100a00 */
[----:B------:R-:W-:Y:S01]  /*5f10*/  LEA.HI.X.SX32 R3, R225, R125, 0x1, P3 ;  /* 0x0000007de1037211 */ /* 0x000fe200018f0eff */
[----:B------:R-:W0:Y:S02]  /*5f20*/  LDC R229, c[0x0][0x268] ;  /* 0x00009a00ffe57b82 */ /* 0x000e240000000800 */
[----:B------:R1:W-:Y:S01]  /*5f30*/  STL.64 [R1+0x308], R4 ;  /* 0x0003080401007387 */ /* 0x0003e20000100a00 */
[----:B----4-:R-:W-:-:S05]  /*5f40*/  IADD3 R18, P1, R237, R124, RZ ;  /* 0x0000007ced127210 */ /* 0x010fca0007f3e0ff */
[----:B------:R-:W2:Y:S01]  /*5f50*/  LDC R225, c[0x0][0x268] ;  /* 0x00009a00ffe17b82 */ /* 0x000ea20000000800 */
[----:B-1----:R-:W-:-:S07]  /*5f60*/  IADD3 R4, P6, R226, R124, RZ ;  /* 0x0000007ce2047210 */ /* 0x002fce0007fde0ff */
[----:B------:R-:W1:Y:S08]  /*5f70*/  LDC R226, c[0x0][0x268] ;  /* 0x00009a00ffe27b82 */ /* 0x000e700000000800 */
[----:B------:R-:W3:Y:S08]  /*5f80*/  LDC R237, c[0x0][0x268] ;  /* 0x00009a00ffed7b82 */ /* 0x000ef00000000800 */
[----:B------:R-:W4:Y:S01]  /*5f90*/  LDC R227, c[0x0][0x268] ;  /* 0x00009a00ffe37b82 */ /* 0x000f220000000800 */
[----:B-1----:R-:W-:-:S05]  /*5fa0*/  IMAD R226, R226, 0x79, RZ ;  /* 0x00000079e2e27824 */ /* 0x002fca00078e02ff */
[-C--:B------:R-:W-:Y:S02]  /*5fb0*/  LEA.HI.X.SX32 R19, R226, R125.reuse, 0x1, P1 ;  /* 0x0000007de2137211 */ /* 0x080fe400008f0eff */
[----:B------:R-:W1:Y:S01]  /*5fc0*/  LDC R226, c[0x0][0x268] ;  /* 0x00009a00ffe27b82 */ /* 0x000e620000000800 */
[----:B--2---:R-:W-:Y:S01]  /*5fd0*/  IMAD R225, R225, 0x3d, RZ ;  /* 0x0000003de1e17824 */ /* 0x004fe200078e02ff */
[-C--:B------:R-:W-:Y:S01]  /*5fe0*/  IADD3 R16, P2, R228, R124.reuse, RZ ;  /* 0x0000007ce4107210 */ /* 0x080fe20007f5e0ff */
[----:B---3--:R-:W-:Y:S02]  /*5ff0*/  IMAD R237, R237, 0xf4, RZ ;  /* 0x000000f4eded7824 */ /* 0x008fe400078e02ff */
[----:B0-----:R-:W-:Y:S01]  /*6000*/  IMAD R222, R229, 0xf8, RZ ;  /* 0x000000f8e5de7824 */ /* 0x001fe200078e02ff */
[----:B------:R-:W-:Y:S01]  /*6010*/  LEA.HI.X.SX32 R17, R225, R125, 0x1, P2 ;  /* 0x0000007de1117211 */ /* 0x000fe200010f0eff */
[----:B------:R-:W-:Y:S01]  /*6020*/  STL.64 [R1+0x218], R2 ;  /* 0x0002180201007387 */ /* 0x000fe20000100a00 */
[----:B------:R-:W-:Y:S01]  /*6030*/  IADD3 R10, P4, R237, R124, RZ ;  /* 0x0000007ced0a7210 */ /* 0x000fe20007f9e0ff */
[----:B----4-:R-:W-:Y:S01]  /*6040*/  IMAD R227, R227, 0x7c, RZ ;  /* 0x0000007ce3e37824 */ /* 0x010fe200078e02ff */
[----:B------:R-:W0:Y:S01]  /*6050*/  LDC R237, c[0x0][0x268] ;  /* 0x00009a00ffed7b82 */ /* 0x000e220000000800 */
[----:B------:R-:W-:Y:S04]  /*6060*/  STL.64 [R1+0x38], R20 ;  /* 0x0000381401007387 */ /* 0x000fe80000100a00 */
[----:B------:R2:W-:Y:S03]  /*6070*/  STL.64 [R1+0x30], R18 ;  /* 0x0000301201007387 */ /* 0x0005e60000100a00 */
[----:B------:R-:W3:Y:S01]  /*6080*/  LDC R229, c[0x0][0x268] ;  /* 0x00009a00ffe57b82 */ /* 0x000ee20000000800 */
[----:B------:R4:W-:Y:S01]  /*6090*/  STL.64 [R1+0x210], R16 ;  /* 0x0002101001007387 */ /* 0x0009e20000100a00 */
[----:B-1----:R-:W-:-:S06]  /*60a0*/  IMAD R226, R226, 0xfa, RZ ;  /* 0x000000fae2e27824 */ /* 0x002fcc00078e02ff */
[----:B------:R-:W1:Y:S01]  /*60b0*/  LDC R225, c[0x0][0x268] ;  /* 0x00009a00ffe17b82 */ /* 0x000e620000000800 */
[-C--:B--2---:R-:W-:Y:S02]  /*60c0*/  IADD3 R18, P1, R222, R124.reuse, RZ ;  /* 0x0000007cde127210 */ /* 0x084fe40007f3e0ff */
[----:B----4-:R-:W-:-:S05]  /*60d0*/  IADD3 R16, P2, R226, R124, RZ ;  /* 0x0000007ce2107210 */ /* 0x010fca0007f5e0ff */
[----:B------:R-:W2:Y:S01]  /*60e0*/  LDC R222, c[0x0][0x268] ;  /* 0x00009a00ffde7b82 */ /* 0x000ea20000000800 */
[----:B------:R-:W-:-:S07]  /*60f0*/  LEA.HI.X.SX32 R11, R228, R125, 0x1, P4 ;  /* 0x0000007de40b7211 */ /* 0x000fce00020f0eff */
[----:B------:R-:W4:Y:S08]  /*6100*/  LDC R226, c[0x0][0x268] ;  /* 0x00009a00ffe27b82 */ /* 0x000f300000000800 */
[----:B------:R-:W3:Y:S01]  /*6110*/  LDC R228, c[0x0][0x268] ;  /* 0x00009a00ffe47b82 */ /* 0x000ee20000000800 */
[----:B0-----:R-:W-:-:S05]  /*6120*/  IMAD R237, R237, 0x3e, RZ ;  /* 0x0000003eeded7824 */ /* 0x001fca00078e02ff */
[----:B------:R-:W-:Y:S01]  /*6130*/  IADD3 R2, P3, R237, R124, RZ ;  /* 0x0000007ced027210 */ /* 0x000fe20007f7e0ff */
[----:B--2---:R-:W-:Y:S02]  /*6140*/  IMAD R222, R222, 0x7b, RZ ;  /* 0x0000007bdede7824 */ /* 0x004fe400078e02ff */
[----:B----4-:R-:W-:-:S03]  /*6150*/  IMAD R226, R226, 0x1f, RZ ;  /* 0x0000001fe2e27824 */ /* 0x010fc600078e02ff */
[-C--:B------:R-:W-:Y:S01]  /*6160*/  LEA.HI.X.SX32 R5, R222, R125.reuse, 0x1, P6 ;  /* 0x0000007dde057211 */ /* 0x080fe200030f0eff */
[----:B------:R-:W-:Y:S01]  /*6170*/  STL.64 [R1+0x28], R10 ;  /* 0x0000280a01007387 */ /* 0x000fe20000100a00 */
[-C--:B------:R-:W-:Y:S01]  /*6180*/  LEA.HI.X.SX32 R3, R226, R125.reuse, 0x1, P3 ;  /* 0x0000007de2037211 */ /* 0x080fe200018f0eff */
[----:B---3--:R-:W-:Y:S01]  /*6190*/  IMAD R228, R228, 0xfe, RZ ;  /* 0x000000fee4e47824 */ /* 0x008fe200078e02ff */
[----:B------:R-:W-:Y:S01]  /*61a0*/  IADD3 R20, P5, R227, R124, RZ ;  /* 0x0000007ce3147210 */ /* 0x000fe20007fbe0ff */
[----:B------:R-:W-:Y:S01]  /*61b0*/  STL.64 [R1+0x20], R4 ;  /* 0x0000200401007387 */ /* 0x000fe20000100a00 */
[----:B------:R-:W0:Y:S03]  /*61c0*/  LDC R226, c[0x0][0x268] ;  /* 0x00009a00ffe27b82 */ /* 0x000e260000000800 */
[----:B------:R2:W-:Y:S01]  /*61d0*/  STL.64 [R1+0x300], R2 ;  /* 0x0003000201007387 */ /* 0x0005e20000100a00 */
[----:B------:R-:W-:-:S04]  /*61e0*/  LEA.HI.X.SX32 R21, R237, R125, 0x1, P5 ;  /* 0x0000007ded157211 */ /* 0x000fc800028f0eff */
[----:B------:R-:W3:Y:S01]  /*61f0*/  LDC R237, c[0x0][0x268] ;  /* 0x00009a00ffed7b82 */ /* 0x000ee20000000800 */
[----:B--2---:R-:W-:-:S07]  /*6200*/  IADD3 R2, P3, R228, R124, RZ ;  /* 0x0000007ce4027210 */ /* 0x004fce0007f7e0ff */
[----:B------:R-:W2:Y:S01]  /*6210*/  LDC R228, c[0x0][0x268] ;  /* 0x00009a00ffe47b82 */ /* 0x000ea20000000800 */
[----:B------:R-:W-:Y:S02]  /*6220*/  IMAD R229, R229, 0x7e, RZ ;  /* 0x0000007ee5e57824 */ /* 0x000fe400078e02ff */
[----:B-1----:R-:W-:Y:S02]  /*6230*/  IMAD R225, R225, 0xfc, RZ ;  /* 0x000000fce1e17824 */ /* 0x002fe400078e02ff */
[----:B0-----:R-:W-:Y:S01]  /*6240*/  IMAD R226, R226, 0x7d, RZ ;  /* 0x0000007de2e27824 */ /* 0x001fe200078e02ff */
[-C--:B------:R-:W-:Y:S02]  /*6250*/  IADD3 R10, P4, R229, R124.reuse, RZ ;  /* 0x0000007ce50a7210 */ /* 0x080fe40007f9e0ff */
[----:B------:R-:W-:Y:S02]  /*6260*/  IADD3 R4, P6, R225, R124, RZ ;  /* 0x0000007ce1047210 */ /* 0x000fe40007fde0ff */
[-C--:B------:R-:W-:Y:S01]  /*6270*/  LEA.HI.X.SX32 R19, R227, R125.reuse, 0x1, P1 ;  /* 0x0000007de3137211 */ /* 0x080fe200008f0eff */
[----:B---3--:R-:W-:Y:S01]  /*6280*/  IMAD R237, R237, 0x7f, RZ ;  /* 0x0000007feded7824 */ /* 0x008fe200078e02ff */
[-C--:B------:R-:W-:Y:S01]  /*6290*/  LEA.HI.X.SX32 R17, R226, R125.reuse, 0x1, P2 ;  /* 0x0000007de2117211 */ /* 0x080fe200010f0eff */
[----:B------:R0:W-:Y:S01]  /*62a0*/  STL.64 [R1+0x208], R20 ;  /* 0x0002081401007387 */ /* 0x0001e20000100a00 */
[-C--:B------:R-:W-:Y:S01]  /*62b0*/  LEA.HI.X.SX32 R5, R229, R125.reuse, 0x1, P6 ;  /* 0x0000007de5057211 */ /* 0x080fe200030f0eff */
[----:B--2---:R-:W-:Y:S01]  /*62c0*/  IMAD R228, R228, 0x3f, RZ ;  /* 0x0000003fe4e47824 */ /* 0x004fe200078e02ff */
[-C--:B------:R-:W-:Y:S01]  /*62d0*/  LEA.HI.X.SX32 R3, R237, R125.reuse, 0x1, P3 ;  /* 0x0000007ded037211 */ /* 0x080fe200018f0eff */
[----:B------:R0:W-:Y:S03]  /*62e0*/  STL.64 [R1+0x18], R18 ;  /* 0x0000181201007387 */ /* 0x0001e60000100a00 */
[----:B------:R-:W-:Y:S01]  /*62f0*/  LEA.HI.X.SX32 R11, R228, R125, 0x1, P4 ;  /* 0x0000007de40b7211 */ /* 0x000fe200020f0eff */
[----:B------:R0:W-:Y:S04]  /*6300*/  STL.64 [R1+0x10], R16 ;  /* 0x0000101001007387 */ /* 0x0001e80000100a00 */
[----:B------:R0:W-:Y:S04]  /*6310*/  STL.64 [R1+0x200], R10 ;  /* 0x0002000a01007387 */ /* 0x0001e80000100a00 */
[----:B------:R0:W-:Y:S04]  /*6320*/  STL.64 [R1+0x8], R4 ;  /* 0x0000080401007387 */ /* 0x0001e80000100a00 */
[----:B------:R0:W-:Y:S01]  /*6330*/  STL.64 [R1], R2 ;  /* 0x0000000201007387 */ /* 0x0001e20000100a00 */
[----:B------:R-:W-:-:S02]  /*6340*/  MOV R15, 0x3f800000 ;  /* 0x3f800000000f7802 */ /* 0x000fc40000000f00 */
[----:B------:R-:W-:Y:S02]  /*6350*/  CS2R R64, SRZ ;  /* 0x0000000000407805 */ /* 0x000fe4000001ff00 */
        /* <DEDUP_REMOVED lines=14> */
[----:B0-----:R-:W-:-:S07]  /*6440*/  CS2R R82, SRZ ;  /* 0x0000000000527805 */ /* 0x001fce000001ff00 */
.L_x_1:
[----:B------:R-:W2:Y:S04]  /*6450*/  LDL.64 R30, [R1+0x758] ;  /* 0x00075800011e7983 */ /* 0x000ea80000100a00 */
[----:B------:R-:W3:Y:S04]  /*6460*/  LDL.64 R10, [R1+0x750] ;  /* 0x00075000010a7983 */ /* 0x000ee80000100a00 */
[----:B------:R-:W4:Y:S04]  /*6470*/  LDL.64 R28, [R1+0x748] ;  /* 0x00074800011c7983 */ /* 0x000f280000100a00 */
[----:B------:R-:W4:Y:S04]  /*6480*/  LDL.64 R34, [R1+0x730] ;  /* 0x0007300001227983 */ /* 0x000f280000100a00 */
[----:B------:R-:W4:Y:S04]  /*6490*/  LDL.64 R2, [R1+0x768] ;  /* 0x0007680001027983 */ /* 0x000f280000100a00 */
[----:B------:R-:W4:Y:S04]  /*64a0*/  LDL.64 R26, [R1+0x720] ;  /* 0x00072000011a7983 */ /* 0x000f280000100a00 */
[----:B------:R-:W4:Y:S04]  /*64b0*/  LDL.64 R20, [R1+0x740] ;  /* 0x0007400001147983 */ /* 0x000f280000100a00 */
[----:B------:R-:W4:Y:S04]  /*64c0*/  LDL.64 R22, [R1+0x760] ;  /* 0x0007600001167983 */ /* 0x000f280000100a00 */
[----:B------:R-:W4:Y:S01]  /*64d0*/  LDL.64 R18, [R1+0x738] ;  /* 0x0007380001127983 */ /* 0x000f220000100a00 */
[C---:B------:R-:W-:Y:S01]  /*64e0*/  IMAD.WIDE R4, R13.reuse, 0x2, R122 ;  /* 0x000000020d047825 */ /* 0x040fe200078e027a */
[----:B------:R-:W0:Y:S02]  /*64f0*/  LDC R150, c[0x0][0x254] ;  /* 0x00009500ff967b82 */ /* 0x000e240000000800 */
[----:B------:R-:W4:Y:S04]  /*6500*/  LDL.64 R32, [R1+0x6f8] ;  /* 0x0006f80001207983 */ /* 0x000f280000100a00 */
[----:B------:R-:W4:Y:S04]  /*6510*/  LDL.64 R24, [R1+0x718] ;  /* 0x0007180001187983 */ /* 0x000f280000100a00 */
[----:B------:R-:W4:Y:S04]  /*6520*/  LDL.64 R38, [R1+0x710] ;  /* 0x0007100001267983 */ /* 0x000f280000100a00 */
[----:B------:R-:W4:Y:S04]  /*6530*/  LDL.64 R36, [R1+0x708] ;  /* 0x0007080001247983 */ /* 0x000f280000100a00 */
[----:B------:R4:W4:Y:S04]  /*6540*/  LDG.E.U16 R91, desc[UR10][R4.64] ;  /* 0x0000000a045b7981 */ /* 0x000928000c1e1500 */
[----:B------:R-:W4:Y:S04]  /*6550*/  LDL.64 R88, [R1+0x6e8] ;  /* 0x0006e80001587983 */ /* 0x000f280000100a00 */
        /* <DEDUP_REMOVED lines=49> */
[----:B------:R-:W4:Y:S01]  /*6870*/  LDL.64 R246, [R1+0x3b0] ;  /* 0x0003b00001f67983 */ /* 0x000f220000100a00 */
[----:B--2---:R-:W-:-:S03]  /*6880*/  IMAD.WIDE R40, R13, 0x2, R30 ;  /* 0x000000020d287825 */ /* 0x004fc600078e021e */
[----:B------:R-:W2:Y:S01]  /*6890*/  LDL.64 R30, [R1+0x6f0] ;  /* 0x0006f000011e7983 */ /* 0x000ea20000100a00 */
[----:B---3--:R-:W-:-:S03]  /*68a0*/  IMAD.WIDE R10, R13, 0x2, R10 ;  /* 0x000000020d0a7825 */ /* 0x008fc600078e020a */
[----:B------:R-:W3:Y:S01]  /*68b0*/  LDG.E.U16 R40, desc[UR10][R40.64] ;  /* 0x0000000a28287981 */ /* 0x000ee2000c1e1500 */
[----:B----4-:R-:W-:-:S03]  /*68c0*/  IMAD.WIDE R4, R13, 0x2, R28 ;  /* 0x000000020d047825 */ /* 0x010fc600078e021c */
[----:B------:R1:W4:Y:S01]  /*68d0*/  LDG.E.U16 R29, desc[UR10][R10.64] ;  /* 0x0000000a0a1d7981 */ /* 0x000322000c1e1500 */
[----:B------:R-:W-:-:S03]  /*68e0*/  IMAD.WIDE R52, R13, 0x2, R34 ;  /* 0x000000020d347825 */ /* 0x000fc600078e0222 */
[----:B------:R-:W3:Y:S01]  /*68f0*/  LDL.64 R34, [R1+0x6d0] ;  /* 0x0006d00001227983 */ /* 0x000ee20000100a00 */
[----:B------:R-:W-:-:S03]  /*6900*/  IMAD.WIDE R2, R13, 0x2, R2 ;  /* 0x000000020d027825 */ /* 0x000fc600078e0202 */
[----:B------:R-:W4:Y:S01]  /*6910*/  LDG.E.U16 R52, desc[UR10][R52.64] ;  /* 0x0000000a34347981 */ /* 0x000f22000c1e1500 */
[----:B-1----:R-:W-:-:S03]  /*6920*/  IMAD.WIDE R10, R13, 0x2, R26 ;  /* 0x000000020d0a7825 */ /* 0x002fc600078e021a */
[----:B------:R-:W4:Y:S04]  /*6930*/  LDL.64 R26, [R1+0x6c8] ;  /* 0x0006c800011a7983 */ /* 0x000f280000100a00 */
[----:B------:R1:W4:Y:S01]  /*6940*/  LDG.E.U16 R90, desc[UR10][R2.64] ;  /* 0x0000000a025a7981 */ /* 0x000322000c1e1500 */
[----:B------:R-:W-:-:S03]  /*6950*/  IMAD.WIDE R44, R13, 0x2, R22 ;  /* 0x000000020d2c7825 */ /* 0x000fc600078e0216 */
[----:B------:R-:W4:Y:S01]  /*6960*/  LDL.64 R22, [R1+0x700] ;  /* 0x0007000001167983 */ /* 0x000f220000100a00 */
[----:B------:R-:W-:-:S03]  /*6970*/  IMAD.WIDE R94, R13, 0x2, R18 ;  /* 0x000000020d5e7825 */ /* 0x000fc600078e0212 */
[----:B------:R0:W4:Y:S01]  /*6980*/  LDG.E.U16 R19, desc[UR10][R4.64] ;  /* 0x0000000a04137981 */ /* 0x000122000c1e1500 */
[----:B-1----:R-:W-:-:S03]  /*6990*/  IMAD.WIDE R2, R13, 0x2, R20 ;  /* 0x000000020d027825 */ /* 0x002fc600078e0214 */
[----:B------:R-:W4:Y:S01]  /*69a0*/  LDL.64 R20, [R1+0x6e0] ;  /* 0x0006e00001147983 */ /* 0x000f220000100a00 */
[----:B------:R-:W-:-:S03]  /*69b0*/  IMAD.WIDE R54, R13, 0x2, R32 ;  /* 0x000000020d367825 */ /* 0x000fc600078e0220 */
[----:B------:R-:W4:Y:S01]  /*69c0*/  LDL.64 R32, [R1+0x6a0] ;  /* 0x0006a00001207983 */ /* 0x000f220000100a00 */
[----:B0-----:R-:W-:-:S03]  /*69d0*/  IMAD.WIDE R4, R13, 0x2, R24 ;  /* 0x000000020d047825 */ /* 0x001fc600078e0218 */
[----:B------:R0:W4:Y:S04]  /*69e0*/  LDG.E.U16 R43, desc[UR10][R2.64] ;  /* 0x0000000a022b7981 */ /* 0x000128000c1e1500 */
[----:B------:R-:W4:Y:S04]  /*69f0*/  LDL.64 R24, [R1+0x6c0] ;  /* 0x0006c00001187983 */ /* 0x000f280000100a00 */
[----:B------:R-:W4:Y:S01]  /*6a00*/  LDG.E.U16 R28, desc[UR10][R4.64] ;  /* 0x0000000a041c7981 */ /* 0x000f22000c1e1500 */
[----:B0-----:R-:W-:-:S03]  /*6a10*/  IMAD.WIDE R2, R13, 0x2, R38 ;  /* 0x000000020d027825 */ /* 0x001fc600078e0226 */
[----:B------:R0:W4:Y:S04]  /*6a20*/  LDG.E.U16 R39, desc[UR10][R10.64] ;  /* 0x0000000a0a277981 */ /* 0x000128000c1e1500 */
[----:B------:R1:W4:Y:S04]  /*6a30*/  LDG.E.U16 R18, desc[UR10][R2.64] ;  /* 0x0000000a02127981 */ /* 0x000328000c1e1500 */
[----:B------:R-:W4:Y:S01]  /*6a40*/  LDG.E.U16 R94, desc[UR10][R94.64] ;  /* 0x0000000a5e5e7981 */ /* 0x000f22000c1e1500 */
[----:B0-----:R-:W-:-:S03]  /*6a50*/  IMAD.WIDE R10, R13, 0x2, R36 ;  /* 0x000000020d0a7825 */ /* 0x001fc600078e0224 */
[----:B------:R-:W4:Y:S04]  /*6a60*/  LDL.64 R36, [R1+0x6a8] ;  /* 0x0006a80001247983 */ /* 0x000f280000100a00 */
[----:B------:R3:W4:Y:S01]  /*6a70*/  LDG.E.U16 R41, desc[UR10][R10.64] ;  /* 0x0000000a0a297981 */ /* 0x000722000c1e1500 */
[----:B-1----:R-:W-:-:S03]  /*6a80*/  IMAD.WIDE R2, R13, 0x2, R88 ;  /* 0x000000020d027825 */ /* 0x002fc600078e0258 */
[----:B------:R-:W4:Y:S01]  /*6a90*/  LDG.E.U16 R44, desc[UR10][R44.64] ;  /* 0x0000000a2c2c7981 */ /* 0x000f22000c1e1500 */
[----:B------:R-:W-:-:S03]  /*6aa0*/  IMAD.WIDE R16, R13, 0x2, R16 ;  /* 0x000000020d107825 */ /* 0x000fc600078e0210 */
[----:B------:R-:W4:Y:S04]  /*6ab0*/  LDG.E.U16 R38, desc[UR10][R2.64] ;  /* 0x0000000a02267981 */ /* 0x000f28000c1e1500 */
[----:B------:R-:W4:Y:S04]  /*6ac0*/  LDG.E.U16 R107, desc[UR10][R16.64] ;  /* 0x0000000a106b7981 */ /* 0x000f28000c1e1500 */
[----:B------:R-:W4:Y:S01]  /*6ad0*/  LDG.E.U16 R54, desc[UR10][R54.64] ;  /* 0x0000000a36367981 */ /* 0x000f22000c1e1500 */
[----:B--2---:R-:W-:-:S03]  /*6ae0*/  IMAD.WIDE R4, R13, 0x2, R30 ;  /* 0x000000020d047825 */ /* 0x004fc600078e021e */
[----:B------:R-:W2:Y:S04]  /*6af0*/  LDL.64 R30, [R1+0x698] ;  /* 0x00069800011e7983 */ /* 0x000ea80000100a00 */
[----:B------:R4:W2:Y:S01]  /*6b00*/  LDG.E.U16 R106, desc[UR10][R4.64] ;  /* 0x0000000a046a7981 */ /* 0x0008a2000c1e1500 */
[----:B---3--:R-:W-:-:S03]  /*6b10*/  IMAD.WIDE R10, R13, 0x2, R34 ;  /* 0x000000020d0a7825 */ /* 0x008fc600078e0222 */
[----:B------:R-:W3:Y:S01]  /*6b20*/  LDL.64 R34, [R1+0x678] ;  /* 0x0006780001227983 */ /* 0x000ee20000100a00 */
[----:B----4-:R-:W-:-:S05]  /*6b30*/  IMAD.WIDE R4, R13, 0x2, R26 ;  /* 0x000000020d047825 */ /* 0x010fca00078e021a */
[----:B------:R0:W4:Y:S01]  /*6b40*/  LDG.E.U16 R89, desc[UR10][R4.64] ;  /* 0x0000000a04597981 */ /* 0x000122000c1e1500 */
[----:B------:R-:W-:-:S03]  /*6b50*/  IMAD.WIDE R46, R13, 0x2, R22 ;  /* 0x000000020d2e7825 */ /* 0x000fc600078e0216 */
[----:B------:R-:W4:Y:S01]  /*6b60*/  LDL.64 R22, [R1+0x6b8] ;  /* 0x0006b80001167983 */ /* 0x000f220000100a00 */
[----:B------:R-:W-:-:S03]  /*6b70*/  IMAD.WIDE R20, R13, 0x2, R20 ;  /* 0x000000020d147825 */ /* 0x000fc600078e0214 */
[----:B------:R-:W4:Y:S01]  /*6b80*/  LDG.E.U16 R46, desc[UR10][R46.64] ;  /* 0x0000000a2e2e7981 */ /* 0x000f22000c1e1500 */
[----:B0-----:R-:W-:-:S03]  /*6b90*/  IMAD.WIDE R4, R13, 0x2, R32 ;  /* 0x000000020d047825 */ /* 0x001fc600078e0220 */
[----:B------:R0:W4:Y:S04]  /*6ba0*/  LDG.E.U16 R27, desc[UR10][R20.64] ;  /* 0x0000000a141b7981 */ /* 0x000128000c1e1500 */
[----:B------:R-:W4:Y:S01]  /*6bb0*/  LDL.64 R32, [R1+0x630] ;  /* 0x0006300001207983 */ /* 0x000f220000100a00 */
[----:B------:R-:W-:-:S03]  /*6bc0*/  IMAD.WIDE R2, R13, 0x2, R24 ;  /* 0x000000020d027825 */ /* 0x000fc600078e0218 */
[----:B------:R-:W4:Y:S01]  /*6bd0*/  LDG.E.U16 R26, desc[UR10][R4.64] ;  /* 0x0000000a041a7981 */ /* 0x000f22000c1e1500 */
[----:B0-----:R-:W-:-:S03]  /*6be0*/  IMAD.WIDE R20, R13, 0x2, R50 ;  /* 0x000000020d147825 */ /* 0x001fc600078e0232 */
[----:B------:R-:W4:Y:S04]  /*6bf0*/  LDG.E.U16 R88, desc[UR10][R2.64] ;  /* 0x0000000a02587981 */ /* 0x000f28000c1e1500 */
[----:B------:R0:W4:Y:S01]  /*6c00*/  LDG.E.U16 R105, desc[UR10][R20.64] ;  /* 0x0000000a14697981 */ /* 0x000122000c1e1500 */
[----:B------:R-:W-:-:S03]  /*6c10*/  IMAD.WIDE R16, R13, 0x2, R48 ;  /* 0x000000020d107825 */ /* 0x000fc600078e0230 */
[----:B------:R1:W4:Y:S04]  /*6c20*/  LDG.E.U16 R49, desc[UR10][R10.64] ;  /* 0x0000000a0a317981 */ /* 0x000328000c1e1500 */
[----:B------:R-:W4:Y:S01]  /*6c30*/  LDL.64 R50, [R1+0x648] ;  /* 0x0006480001327983 */ /* 0x000f220000100a00 */
[----:B0-----:R-:W-:-:S03]  /*6c40*/  IMAD.WIDE R20, R13, 0x2, R100 ;  /* 0x000000020d147825 */ /* 0x001fc600078e0264 */
[----:B------:R-:W4:Y:S01]  /*6c50*/  LDL.64 R100, [R1+0x628] ;  /* 0x0006280001647983 */ /* 0x000f220000100a00 */
[----:B-1----:R-:W-:-:S03]  /*6c60*/  IMAD.WIDE R10, R13, 0x2, R36 ;  /* 0x000000020d0a7825 */ /* 0x002fc600078e0224 */
[----:B------:R0:W4:Y:S04]  /*6c70*/  LDG.E.U16 R118, desc[UR10][R20.64] ;  /* 0x0000000a14767981 */ /* 0x000128000c1e1500 */
[----:B------:R-:W4:Y:S04]  /*6c80*/  LDG.E.U16 R37, desc[UR10][R10.64] ;  /* 0x0000000a0a257981 */ /* 0x000f28000c1e1500 */
[----:B------:R-:W4:Y:S01]  /*6c90*/  LDL.64 R24, [R1+0x668] ;  /* 0x0006680001187983 */ /* 0x000f220000100a00 */
[----:B0-----:R-:W-:-:S03]  /*6ca0*/  IMAD.WIDE R20, R13, 0x2, R96 ;  /* 0x000000020d147825 */ /* 0x001fc600078e0260 */
[----:B------:R-:W4:Y:S04]  /*6cb0*/  LDL.64 R96, [R1+0x610] ;  /* 0x0006100001607983 */ /* 0x000f280000100a00 */
[----:B------:R-:W4:Y:S01]  /*6cc0*/  LDG.E.U16 R47, desc[UR10][R20.64] ;  /* 0x0000000a142f7981 */ /* 0x000f22000c1e1500 */
[----:B------:R-:W-:-:S03]  /*6cd0*/  IMAD.WIDE R92, R13, 0x2, R92 ;  /* 0x000000020d5c7825 */ /* 0x000fc600078e025c */
[----:B------:R-:W4:Y:S04]  /*6ce0*/  LDG.E.U16 R17, desc[UR10][R16.64] ;  /* 0x0000000a10117981 */ /* 0x000f28000c1e1500 */
[----:B------:R-:W4:Y:S01]  /*6cf0*/  LDG.E.U16 R92, desc[UR10][R92.64] ;  /* 0x0000000a5c5c7981 */ /* 0x000f22000c1e1500 */
[----:B--2---:R-:W-:-:S03]  /*6d00*/  IMAD.WIDE R2, R13, 0x2, R30 ;  /* 0x000000020d027825 */ /* 0x004fc600078e021e */
[----:B------:R-:W2:Y:S04]  /*6d10*/  LDL.64 R30, [R1+0x640] ;  /* 0x00064000011e7983 */ /* 0x000ea80000100a00 */
[----:B------:R0:W2:Y:S01]  /*6d20*/  LDG.E.U16 R11, desc[UR10][R2.64] ;  /* 0x0000000a020b7981 */ /* 0x0000a2000c1e1500 */
[----:B---3--:R-:W-:-:S03]  /*6d30*/  IMAD.WIDE R4, R13, 0x2, R34 ;  /* 0x000000020d047825 */ /* 0x008fc600078e0222 */
[----:B------:R-:W3:Y:S01]  /*6d40*/  LDL.64 R34, [R1+0x620] ;  /* 0x0006200001227983 */ /* 0x000ee20000100a00 */
[----:B0-----:R-:W-:-:S03]  /*6d50*/  IMAD.WIDE R2, R13, 0x2, R110 ;  /* 0x000000020d027825 */ /* 0x001fc600078e026e */
[----:B------:R-:W3:Y:S04]  /*6d60*/  LDL.64 R110, [R1+0x600] ;  /* 0x00060000016e7983 */ /* 0x000ee80000100a00 */
[----:B------:R0:W3:Y:S04]  /*6d70*/  LDG.E.U16 R104, desc[UR10][R4.64] ;  /* 0x0000000a04687981 */ /* 0x0000e8000c1e1500 */
[----:B------:R-:W3:Y:S01]  /*6d80*/  LDG.E.U16 R36, desc[UR10][R2.64] ;  /* 0x0000000a02247981 */ /* 0x000ee2000c1e1500 */
[----:B----4-:R-:W-:-:S04]  /*6d90*/  IMAD.WIDE R22, R13, 0x2, R22 ;  /* 0x000000020d167825 */ /* 0x010fc800078e0216 */
[C---:B0-----:R-:W-:Y:S01]  /*6da0*/  IMAD.WIDE R4, R13.reuse, 0x2, R98 ;  /* 0x000000020d047825 */ /* 0x041fe200078e0262 */
[----:B------:R0:W4:Y:S04]  /*6db0*/  LDG.E.U16 R119, desc[UR10][R22.64] ;  /* 0x0000000a16777981 */ /* 0x000128000c1e1500 */
[----:B------:R-:W4:Y:S04]  /*6dc0*/  LDL.64 R98, [R1+0x5f8] ;  /* 0x0005f80001627983 */ /* 0x000f280000100a00 */
[----:B------:R1:W4:Y:S01]  /*6dd0*/  LDG.E.U16 R95, desc[UR10][R4.64] ;  /* 0x0000000a045f7981 */ /* 0x000322000c1e1500 */
[----:B------:R-:W-:-:S03]  /*6de0*/  IMAD.WIDE R20, R13, 0x2, R32 ;  /* 0x000000020d147825 */ /* 0x000fc600078e0220 */
[----:B------:R-:W4:Y:S01]  /*6df0*/  LDL.64 R32, [R1+0x5f0] ;  /* 0x0005f00001207983 */ /* 0x000f220000100a00 */
[----:B0-----:R-:W-:-:S03]  /*6e00*/  IMAD.WIDE R22, R13, 0x2, R112 ;  /* 0x000000020d167825 */ /* 0x001fc600078e0270 */
[----:B------:R-:W4:Y:S04]  /*6e10*/  LDL.64 R112, [R1+0x5b0] ;  /* 0x0005b00001707983 */ /* 0x000f280000100a00 */
[----:B------:R0:W4:Y:S01]  /*6e20*/  LDG.E.U16 R93, desc[UR10][R22.64] ;  /* 0x0000000a165d7981 */ /* 0x000122000c1e1500 */
[----:B-1----:R-:W-:-:S03]  /*6e30*/  IMAD.WIDE R4, R13, 0x2, R100 ;  /* 0x000000020d047825 */ /* 0x002fc600078e0264 */
[----:B------:R-:W4:Y:S01]  /*6e40*/  LDL.64 R100, [R1+0x5c8] ;  /* 0x0005c80001647983 */ /* 0x000f220000100a00 */
[----:B0-----:R-:W-:-:S03]  /*6e50*/  IMAD.WIDE R22, R13, 0x2, R108 ;  /* 0x000000020d167825 */ /* 0x001fc600078e026c */
[----:B------:R-:W4:Y:S01]  /*6e60*/  LDL.64 R108, [R1+0x608] ;  /* 0x00060800016c7983 */ /* 0x000f220000100a00 */
[----:B------:R-:W-:-:S03]  /*6e70*/  IMAD.WIDE R2, R13, 0x2, R50 ;  /* 0x000000020d027825 */ /* 0x000fc600078e0232 */
[----:B------:R0:W4:Y:S01]  /*6e80*/  LDG.E.U16 R10, desc[UR10][R22.64] ;  /* 0x0000000a160a7981 */ /* 0x000122000c1e1500 */
[----:B------:R-:W-:-:S03]  /*6e90*/  IMAD.WIDE R24, R13, 0x2, R24 ;  /* 0x000000020d187825 */ /* 0x000fc600078e0218 */
[----:B------:R-:W4:Y:S04]  /*6ea0*/  LDG.E.U16 R51, desc[UR10][R2.64] ;  /* 0x0000000a02337981 */ /* 0x000f28000c1e1500 */
[----:B------:R-:W4:Y:S01]  /*6eb0*/  LDG.E.U16 R25, desc[UR10][R24.64] ;  /* 0x0000000a18197981 */ /* 0x000f22000c1e1500 */
[----:B0-----:R-:W-:-:S05]  /*6ec0*/  IMAD.WIDE R22, R13, 0x2, R102 ;  /* 0x000000020d167825 */ /* 0x001fca00078e0266 */
[----:B------:R0:W4:Y:S04]  /*6ed0*/  LDG.E.U16 R103, desc[UR10][R22.64] ;  /* 0x0000000a16677981 */ /* 0x000128000c1e1500 */
[----:B------:R-:W4:Y:S01]  /*6ee0*/  LDG.E.U16 R24, desc[UR10][R4.64] ;  /* 0x0000000a04187981 */ /* 0x000f22000c1e1500 */
[----:B0-----:R-:W-:-:S03]  /*6ef0*/  IMAD.WIDE R22, R13, 0x2, R114 ;  /* 0x000000020d167825 */ /* 0x001fc600078e0272 */
[----:B------:R-:W4:Y:S04]  /*6f00*/  LDL.64 R114, [R1+0x5a8] ;  /* 0x0005a80001727983 */ /* 0x000f280000100a00 */
[----:B------:R-:W4:Y:S01]  /*6f10*/  LDG.E.U16 R42, desc[UR10][R22.64] ;  /* 0x0000000a162a7981 */ /* 0x000f22000c1e1500 */
[----:B--2---:R-:W-:-:S05]  /*6f20*/  IMAD.WIDE R30, R13, 0x2, R30 ;  /* 0x000000020d1e7825 */ /* 0x004fca00078e021e */
[----:B------:R-:W2:Y:S01]  /*6f30*/  LDG.E.U16 R117, desc[UR10][R30.64] ;  /* 0x0000000a1e757981 */ /* 0x000ea2000c1e1500 */
[----:B---3--:R-:W-:-:S03]  /*6f40*/  IMAD.WIDE R2, R13, 0x2, R34 ;  /* 0x000000020d027825 */ /* 0x008fc600078e0222 */
[----:B------:R0:W3:Y:S04]  /*6f50*/  LDG.E.U16 R35, desc[UR10][R20.64] ;  /* 0x0000000a14237981 */ /* 0x0000e8000c1e1500 */
[----:B------:R4:W3:Y:S01]  /*6f60*/  LDG.E.U16 R5, desc[UR10][R2.64] ;  /* 0x0000000a02057981 */ /* 0x0008e2000c1e1500 */
[----:B0-----:R-:W-:-:S03]  /*6f70*/  IMAD.WIDE R20, R13, 0x2, R110 ;  /* 0x000000020d147825 */ /* 0x001fc600078e026e */
[----:B------:R-:W2:Y:S04]  /*6f80*/  LDL.64 R110, [R1+0x598] ;  /* 0x00059800016e7983 */ /* 0x000ea80000100a00 */
[----:B------:R0:W3:Y:S01]  /*6f90*/  LDG.E.U16 R116, desc[UR10][R20.64] ;  /* 0x0000000a14747981 */ /* 0x0000e2000c1e1500 */
[----:B------:R-:W-:-:S03]  /*6fa0*/  IMAD.WIDE R30, R13, 0x2, R168 ;  /* 0x000000020d1e7825 */ /* 0x000fc600078e02a8 */
[----:B------:R-:W3:Y:S01]  /*6fb0*/  LDL.64 R168, [R1+0x568] ;  /* 0x0005680001a87983 */ /* 0x000ee20000100a00 */
[----:B----4-:R-:W-:-:S03]  /*6fc0*/  IMAD.WIDE R2, R13, 0x2, R98 ;  /* 0x000000020d027825 */ /* 0x010fc600078e0262 */
[----:B------:R-:W4:Y:S01]  /*6fd0*/  LDG.E.U16 R4, desc[UR10][R30.64] ;  /* 0x0000000a1e047981 */ /* 0x000f22000c1e1500 */
[----:B0-----:R-:W-:-:S03]  /*6fe0*/  IMAD.WIDE R20, R13, 0x2, R160 ;  /* 0x000000020d147825 */ /* 0x001fc600078e02a0 */
[----:B------:R-:W3:Y:S01]  /*6ff0*/  LDL.64 R160, [R1+0x580] ;  /* 0x0005800001a07983 */ /* 0x000ee20000100a00 */
[----:B------:R-:W-:-:S03]  /*7000*/  IMAD.WIDE R32, R13, 0x2, R32 ;  /* 0x000000020d207825 */ /* 0x000fc600078e0220 */
[----:B------:R0:W4:Y:S04]  /*7010*/  LDG.E.U16 R102, desc[UR10][R2.64] ;  /* 0x0000000a02667981 */ /* 0x000128000c1e1500 */
[----:B------:R1:W4:Y:S04]  /*7020*/  LDG.E.U16 R34, desc[UR10][R32.64] ;  /* 0x0000000a20227981 */ /* 0x000328000c1e1500 */
[----:B------:R1:W4:Y:S01]  /*7030*/  LDG.E.U16 R48, desc[UR10][R20.64] ;  /* 0x0000000a14307981 */ /* 0x000322000c1e1500 */
[----:B0-----:R-:W-:-:S03]  /*7040*/  IMAD.WIDE R2, R13, 0x2, R166 ;  /* 0x000000020d027825 */ /* 0x001fc600078e02a6 */
[----:B------:R-:W4:Y:S01]  /*7050*/  LDL.64 R166, [R1+0x560] ;  /* 0x0005600001a67983 */ /* 0x000f220000100a00 */
[----:B-1----:R-:W-:-:S03]  /*7060*/  IMAD.WIDE R32, R13, 0x2, R164 ;  /* 0x000000020d207825 */ /* 0x002fc600078e02a4 */
[----:B------:R-:W4:Y:S01]  /*7070*/  LDL.64 R164, [R1+0x558] ;  /* 0x0005580001a47983 */ /* 0x000f220000100a00 */
[----:B------:R-:W-:-:S03]  /*7080*/  IMAD.WIDE R20, R13, 0x2, R112 ;  /* 0x000000020d147825 */ /* 0x000fc600078e0270 */
[----:B------:R-:W4:Y:S01]  /*7090*/  LDL.64 R112, [R1+0x570] ;  /* 0x0005700001707983 */ /* 0x000f220000100a00 */
[----:B------:R-:W-:-:S03]  /*70a0*/  IMAD.WIDE R100, R13, 0x2, R100 ;  /* 0x000000020d647825 */ /* 0x000fc600078e0264 */
[----:B------:R-:W4:Y:S01]  /*70b0*/  LDL.64 R98, [R1+0x590] ;  /* 0x0005900001627983 */ /* 0x000f220000100a00 */
[----:B------:R-:W-:-:S03]  /*70c0*/  IMAD.WIDE R30, R13, 0x2, R120 ;  /* 0x000000020d1e7825 */ /* 0x000fc600078e0278 */
[----:B------:R-:W4:Y:S04]  /*70d0*/  LDG.E.U16 R100, desc[UR10][R100.64] ;  /* 0x0000000a64647981 */ /* 0x000f28000c1e1500 */
[----:B------:R-:W4:Y:S04]  /*70e0*/  LDL.64 R120, [R1+0x578] ;  /* 0x0005780001787983 */ /* 0x000f280000100a00 */
[----:B------:R-:W4:Y:S04]  /*70f0*/  LDG.E.U16 R45, desc[UR10][R2.64] ;  /* 0x0000000a022d7981 */ /* 0x000f28000c1e1500 */
[----:B------:R0:W4:Y:S02]  /*7100*/  LDG.E.U16 R101, desc[UR10][R30.64] ;  /* 0x0000000a1e657981 */ /* 0x000124000c1e1500 */
[----:B0-----:R-:W-:-:S02]  /*7110*/  IMAD.WIDE R30, R13, 0x2, R158 ;  /* 0x000000020d1e7825 */ /* 0x001fc400078e029e */
[----:B------:R-:W4:Y:S02]  /*7120*/  LDL.64 R158, [R1+0x550] ;  /* 0x00055000019e7983 */ /* 0x000f240000100a00 */
[C---:B------:R-:W-:Y:S02]  /*7130*/  IMAD.WIDE R2, R13.reuse, 0x2, R114 ;  /* 0x000000020d027825 */ /* 0x040fe400078e0272 */
[----:B------:R-:W4:Y:S04]  /*7140*/  LDG.E.U16 R115, desc[UR10][R32.64] ;  /* 0x0000000a20737981 */ /* 0x000f28000c1e1500 */
[----:B------:R-:W4:Y:S01]  /*7150*/  LDG.E.U16 R33, desc[UR10][R20.64] ;  /* 0x0000000a14217981 */ /* 0x000f22000c1e1500 */
[----:B------:R-:W-:-:S03]  /*7160*/  IMAD.WIDE R108, R13, 0x2, R108 ;  /* 0x000000020d6c7825 */ /* 0x000fc600078e026c */
[----:B------:R-:W4:Y:S01]  /*7170*/  LDG.E.U16 R32, desc[UR10][R30.64] ;  /* 0x0000000a1e207981 */ /* 0x000f22000c1e1500 */
[----:B------:R-:W-:-:S03]  /*7180*/  IMAD.WIDE R22, R13, 0x2, R170 ;  /* 0x000000020d167825 */ /* 0x000fc600078e02aa */
[----:B------:R-:W4:Y:S04]  /*7190*/  LDL.64 R170, [R1+0x4e8] ;  /* 0x0004e80001aa7983 */ /* 0x000f280000100a00 */
[----:B------:R-:W4:Y:S04]  /*71a0*/  LDG.E.U16 R108, desc[UR10][R108.64] ;  /* 0x0000000a6c6c7981 */ /* 0x000f28000c1e1500 */
[----:B------:R-:W4:Y:S04]  /*71b0*/  LDG.E.U16 R22, desc[UR10][R22.64] ;  /* 0x0000000a16167981 */ /* 0x000f28000c1e1500 */
[----:B------:R0:W4:Y:S02]  /*71c0*/  LDG.E.U16 R23, desc[UR10][R2.64] ;  /* 0x0000000a02177981 */ /* 0x000124000c1e1500 */
[----:B0-----:R-:W-:-:S02]  /*71d0*/  IMAD.WIDE R2, R13, 0x2, R162 ;  /* 0x000000020d027825 */ /* 0x001fc400078e02a2 */
[----:B------:R-:W4:Y:S04]  /*71e0*/  LDL.64 R162, [R1+0x520] ;  /* 0x0005200001a27983 */ /* 0x000f280000100a00 */
[----:B------:R-:W4:Y:S01]  /*71f0*/  LDG.E.U16 R3, desc[UR10][R2.64] ;  /* 0x0000000a02037981 */ /* 0x000f22000c1e1500 */
[----:B--2---:R-:W-:-:S05]  /*7200*/  IMAD.WIDE R110, R13, 0x2, R110 ;  /* 0x000000020d6e7825 */ /* 0x004fca00078e026e */
[----:B------:R0:W2:Y:S01]  /*7210*/  LDG.E.U16 R114, desc[UR10][R110.64] ;  /* 0x0000000a6e727981 */ /* 0x0000a2000c1e1500 */
[----:B---3--:R-:W-:-:S03]  /*7220*/  IMAD.WIDE R20, R13, 0x2, R160 ;  /* 0x000000020d147825 */ /* 0x008fc600078e02a0 */
[----:B------:R-:W3:Y:S01]  /*7230*/  LDL.64 R160, [R1+0x518] ;  /* 0x0005180001a07983 */ /* 0x000ee20000100a00 */
[----:B0-----:R-:W-:-:S03]  /*7240*/  IMAD.WIDE R110, R13, 0x2, R168 ;  /* 0x000000020d6e7825 */ /* 0x001fc600078e02a8 */
[----:B------:R0:W2:Y:S04]  /*7250*/  LDG.E.U16 R16, desc[UR10][R20.64] ;  /* 0x0000000a14107981 */ /* 0x0000a8000c1e1500 */
[----:B------:R-:W2:Y:S04]  /*7260*/  LDL.64 R168, [R1+0x4e0] ;  /* 0x0004e00001a87983 */ /* 0x000ea80000100a00 */
[----:B------:R1:W2:Y:S01]  /*7270*/  LDG.E.U16 R109, desc[UR10][R110.64] ;  /* 0x0000000a6e6d7981 */ /* 0x0002a2000c1e1500 */
[----:B----4-:R-:W-:-:S03]  /*7280*/  IMAD.WIDE R30, R13, 0x2, R166 ;  /* 0x000000020d1e7825 */ /* 0x010fc600078e02a6 */
[----:B------:R-:W4:Y:S01]  /*7290*/  LDL.64 R166, [R1+0x4f0] ;  /* 0x0004f00001a67983 */ /* 0x000f220000100a00 */
[----:B0-----:R-:W-:-:S03]  /*72a0*/  IMAD.WIDE R20, R13, 0x2, R164 ;  /* 0x000000020d147825 */ /* 0x001fc600078e02a4 */
[----:B------:R-:W4:Y:S01]  /*72b0*/  LDL.64 R164, [R1+0x4b0] ;  /* 0x0004b00001a47983 */ /* 0x000f220000100a00 */
[----:B------:R-:W-:-:S03]  /*72c0*/  IMAD.WIDE R112, R13, 0x2, R112 ;  /* 0x000000020d707825 */ /* 0x000fc600078e0270 */
[----:B------:R-:W4:Y:S01]  /*72d0*/  LDG.E.U16 R53, desc[UR10][R30.64] ;  /* 0x0000000a1e357981 */ /* 0x000f22000c1e1500 */
[----:B-1----:R-:W-:-:S03]  /*72e0*/  IMAD.WIDE R110, R13, 0x2, R180 ;  /* 0x000000020d6e7825 */ /* 0x002fc600078e02b4 */
[----:B------:R-:W4:Y:S01]  /*72f0*/  LDG.E.U16 R50, desc[UR10][R112.64] ;  /* 0x0000000a70327981 */ /* 0x000f22000c1e1500 */
[----:B------:R-:W-:-:S03]  /*7300*/  IMAD.WIDE R98, R13, 0x2, R98 ;  /* 0x000000020d627825 */ /* 0x000fc600078e0262 */
[----:B------:R0:W4:Y:S01]  /*7310*/  LDG.E.U16 R55, desc[UR10][R110.64] ;  /* 0x0000000a6e377981 */ /* 0x000122000c1e1500 */
[----:B------:R-:W-:-:S03]  /*7320*/  IMAD.WIDE R120, R13, 0x2, R120 ;  /* 0x000000020d787825 */ /* 0x000fc600078e0278 */
[----:B------:R-:W4:Y:S04]  /*7330*/  LDG.E.U16 R99, desc[UR10][R98.64] ;  /* 0x0000000a62637981 */ /* 0x000f28000c1e1500 */
[----:B------:R1:W4:Y:S01]  /*7340*/  LDG.E.U16 R113, desc[UR10][R20.64] ;  /* 0x0000000a14717981 */ /* 0x000322000c1e1500 */
[----:B0-----:R-:W-:-:S03]  /*7350*/  IMAD.WIDE R110, R13, 0x2, R178 ;  /* 0x000000020d6e7825 */ /* 0x001fc600078e02b2 */
[----:B------:R0:W4:Y:S04]  /*7360*/  LDG.E.U16 R2, desc[UR10][R120.64] ;  /* 0x0000000a78027981 */ /* 0x000128000c1e1500 */
[----:B------:R-:W4:Y:S01]  /*7370*/  LDL.64 R178, [R1+0x470] ;  /* 0x0004700001b27983 */ /* 0x000f220000100a00 */
[----:B-1----:R-:W-:-:S03]  /*7380*/  IMAD.WIDE R20, R13, 0x2, R184 ;  /* 0x000000020d147825 */ /* 0x002fc600078e02b8 */
[----:B------:R-:W4:Y:S01]  /*7390*/  LDL.64 R184, [R1+0x4a8] ;  /* 0x0004a80001b87983 */ /* 0x000f220000100a00 */
[----:B------:R-:W-:-:S03]  /*73a0*/  IMAD.WIDE R158, R13, 0x2, R158 ;  /* 0x000000020d9e7825 */ /* 0x000fc600078e029e */
[----:B------:R-:W4:Y:S01]  /*73b0*/  LDL.64 R180, [R1+0x428] ;  /* 0x0004280001b47983 */ /* 0x000f220000100a00 */
[----:B0-----:R-:W-:-:S03]  /*73c0*/  IMAD.WIDE R120, R13, 0x2, R182 ;  /* 0x000000020d787825 */ /* 0x001fc600078e02b6 */
[----:B------:R0:W4:Y:S04]  /*73d0*/  LDG.E.U16 R98, desc[UR10][R158.64] ;  /* 0x0000000a9e627981 */ /* 0x000128000c1e1500 */
[----:B------:R-:W4:Y:S01]  /*73e0*/  LDL.64 R182, [R1+0x468] ;  /* 0x0004680001b67983 */ /* 0x000f220000100a00 */
[----:B------:R-:W-:-:S03]  /*73f0*/  IMAD.WIDE R30, R13, 0x2, R186 ;  /* 0x000000020d1e7825 */ /* 0x000fc600078e02ba */
[----:B------:R-:W4:Y:S01]  /*7400*/  LDL.64 R186, [R1+0x420] ;  /* 0x0004200001ba7983 */ /* 0x000f220000100a00 */
[----:B0-----:R-:W-:-:S03]  /*7410*/  IMAD.WIDE R158, R13, 0x2, R176 ;  /* 0x000000020d9e7825 */ /* 0x001fc600078e02b0 */
[----:B------:R-:W4:Y:S04]  /*7420*/  LDL.64 R176, [R1+0x430] ;  /* 0x0004300001b07983 */ /* 0x000f280000100a00 */
[----:B------:R0:W4:Y:S01]  /*7430*/  LDG.E.U16 R0, desc[UR10][R120.64] ;  /* 0x0000000a78007981 */ /* 0x000122000c1e1500 */
[----:B------:R-:W-:-:S03]  /*7440*/  IMAD.WIDE R96, R13, 0x2, R96 ;  /* 0x000000020d607825 */ /* 0x000fc600078e0260 */
[----:B------:R-:W4:Y:S01]  /*7450*/  LDG.E.U16 R31, desc[UR10][R30.64] ;  /* 0x0000000a1e1f7981 */ /* 0x000f22000c1e1500 */
[----:B-----5:R-:W-:-:S03]  /*7460*/  LEA R130, R150, R122, 0x4 ;  /* 0x0000007a96827211 */ /* 0x020fc600078e20ff */
[----:B------:R-:W4:Y:S01]  /*7470*/  LDG.E.U16 R96, desc[UR10][R96.64] ;  /* 0x0000000a60607981 */ /* 0x000f22000c1e1500 */
[----:B0-----:R-:W-:Y:S01]  /*7480*/  IMAD.WIDE R120, R13, 0x2, R174 ;  /* 0x000000020d787825 */ /* 0x001fe200078e02ae */
[CC--:B------:R-:W-:Y:S02]  /*7490*/  LEA R132, R150.reuse, R122.reuse, 0x5 ;  /* 0x0000007a96847211 */ /* 0x0c0fe400078e28ff */
[----:B------:R-:W4:Y:S04]  /*74a0*/  LDG.E.U16 R21, desc[UR10][R20.64] ;  /* 0x0000000a14157981 */ /* 0x000f28000c1e1500 */
[----:B------:R-:W4:Y:S04]  /*74b0*/  LDG.E.U16 R30, desc[UR10][R120.64] ;  /* 0x0000000a781e7981 */ /* 0x000f28000c1e1500 */
[----:B------:R0:W4:Y:S01]  /*74c0*/  LDG.E.U16 R97, desc[UR10][R158.64] ;  /* 0x0000000a9e617981 */ /* 0x000122000c1e1500 */
[----:B------:R-:W-:-:S02]  /*74d0*/  LEA R134, R150, R122, 0x6 ;  /* 0x0000007a96867211 */ /* 0x000fc400078e30ff */
[----:B------:R-:W-:Y:S01]  /*74e0*/  LEA R136, R150, R122, 0x7 ;  /* 0x0000007a96887211 */ /* 0x000fe200078e38ff */
[----:B------:R-:W4:Y:S01]  /*74f0*/  LDG.E.U16 R110, desc[UR10][R110.64] ;  /* 0x0000000a6e6e7981 */ /* 0x000f22000c1e1500 */
[----:B0-----:R-:W-:-:S04]  /*7500*/  IMAD.WIDE R158, R13, 0x2, R170 ;  /* 0x000000020d9e7825 */ /* 0x001fc800078e02aa */
[----:B------:R-:W-:-:S05]  /*7510*/  IMAD.WIDE R162, R13, 0x2, R162 ;  /* 0x000000020da27825 */ /* 0x000fca00078e02a2 */
[----:B------:R0:W4:Y:S01]  /*7520*/  LDG.E.U16 R111, desc[UR10][R162.64] ;  /* 0x0000000aa26f7981 */ /* 0x000122000c1e1500 */
[----:B------:R-:W-:Y:S02]  /*7530*/  IMAD R138, R150, 0x82, R122 ;  /* 0x00000082968a7824 */ /* 0x000fe400078e027a */
[----:B0-----:R-:W-:-:S04]  /*7540*/  IMAD.WIDE R162, R13, 0x2, R136 ;  /* 0x000000020da27825 */ /* 0x001fc800078e0288 */
[C-C-:B------:R-:W-:Y:S02]  /*7550*/  IMAD R126, R150.reuse, 0x4, R122.reuse ;  /* 0x00000004967e7824 */ /* 0x140fe400078e027a */
[----:B------:R-:W-:Y:S02]  /*7560*/  IMAD R140, R150, 0x84, R122 ;  /* 0x00000084968c7824 */ /* 0x000fe400078e027a */
[----:B---3--:R-:W-:-:S05]  /*7570*/  IMAD.WIDE R160, R13, 0x2, R160 ;  /* 0x000000020da07825 */ /* 0x008fca00078e02a0 */
[----:B------:R0:W3:Y:S01]  /*7580*/  LDG.E.U16 R112, desc[UR10][R160.64] ;  /* 0x0000000aa0707981 */ /* 0x0000e2000c1e1500 */
[----:B--2---:R-:W-:-:S06]  /*7590*/  IMAD.WIDE R168, R13, 0x2, R168 ;  /* 0x000000020da87825 */ /* 0x004fcc00078e02a8 */
[----:B------:R-:W2:Y:S01]  /*75a0*/  LDG.E.U16 R168, desc[UR10][R168.64] ;  /* 0x0000000aa8a87981 */ /* 0x000ea2000c1e1500 */
[----:B----4-:R-:W-:-:S04]  /*75b0*/  IMAD.WIDE R166, R13, 0x2, R166 ;  /* 0x000000020da67825 */ /* 0x010fc800078e02a6 */
[C---:B------:R-:W-:Y:S02]  /*75c0*/  IMAD.WIDE R120, R13.reuse, 0x2, R164 ;  /* 0x000000020d787825 */ /* 0x040fe400078e02a4 */
[----:B------:R-:W4:Y:S04]  /*75d0*/  LDG.E.U16 R166, desc[UR10][R166.64] ;  /* 0x0000000aa6a67981 */ /* 0x000f28000c1e1500 */
[----:B------:R1:W3:Y:S01]  /*75e0*/  LDG.E.U16 R169, desc[UR10][R120.64] ;  /* 0x0000000a78a97981 */ /* 0x0002e2000c1e1500 */
[----:B0-----:R-:W-:-:S03]  /*75f0*/  IMAD.WIDE R160, R13, 0x2, R172 ;  /* 0x000000020da07825 */ /* 0x001fc600078e02ac */
[----:B------:R-:W2:Y:S04]  /*7600*/  LDG.E.U16 R173, desc[UR10][R162.64] ;  /* 0x0000000aa2ad7981 */ /* 0x000ea8000c1e1500 */
[----:B------:R0:W3:Y:S01]  /*7610*/  LDG.E.U16 R167, desc[UR10][R158.64] ;  /* 0x0000000a9ea77981 */ /* 0x0000e2000c1e1500 */
[----:B-1----:R-:W-:-:S03]  /*7620*/  IMAD.WIDE R120, R13, 0x2, R130 ;  /* 0x000000020d787825 */ /* 0x002fc600078e0282 */
[----:B------:R1:W3:Y:S04]  /*7630*/  LDG.E.U16 R20, desc[UR10][R160.64] ;  /* 0x0000000aa0147981 */ /* 0x0002e8000c1e1500 */
[----:B------:R1:W4:Y:S01]  /*7640*/  LDG.E.U16 R170, desc[UR10][R120.64] ;  /* 0x0000000a78aa7981 */ /* 0x000322000c1e1500 */
[----:B0-----:R-:W-:-:S04]  /*7650*/  IMAD.WIDE R158, R13, 0x2, R132 ;  /* 0x000000020d9e7825 */ /* 0x001fc800078e0284 */
[C---:B-1----:R-:W-:Y:S01]  /*7660*/  IMAD.WIDE R160, R13.reuse, 0x2, R134 ;  /* 0x000000020da07825 */ /* 0x042fe200078e0286 */
[----:B------:R0:W2:Y:S03]  /*7670*/  LDG.E.U16 R171, desc[UR10][R158.64] ;  /* 0x0000000a9eab7981 */ /* 0x0000a6000c1e1500 */
[C---:B------:R-:W-:Y:S01]  /*7680*/  IMAD.WIDE R120, R13.reuse, 0x2, R184 ;  /* 0x000000020d787825 */ /* 0x040fe200078e02b8 */
[----:B------:R-:W3:Y:S04]  /*7690*/  LDG.E.U16 R172, desc[UR10][R160.64] ;  /* 0x0000000aa0ac7981 */ /* 0x000ee8000c1e1500 */
[----:B------:R1:W3:Y:S01]  /*76a0*/  LDG.E.U16 R175, desc[UR10][R120.64] ;  /* 0x0000000a78af7981 */ /* 0x0002e2000c1e1500 */
[----:B0-----:R-:W-:-:S04]  /*76b0*/  IMAD.WIDE R158, R13, 0x2, R178 ;  /* 0x000000020d9e7825 */ /* 0x001fc800078e02b2 */
[----:B------:R-:W-:-:S04]  /*76c0*/  IMAD.WIDE R162, R13, 0x2, R138 ;  /* 0x000000020da27825 */ /* 0x000fc800078e028a */
[C---:B-1----:R-:W-:Y:S01]  /*76d0*/  IMAD.WIDE R120, R13.reuse, 0x2, R182 ;  /* 0x000000020d787825 */ /* 0x042fe200078e02b6 */
[----:B------:R-:W3:Y:S03]  /*76e0*/  LDG.E.U16 R178, desc[UR10][R162.64] ;  /* 0x0000000aa2b27981 */ /* 0x000ee6000c1e1500 */
[C---:B------:R-:W-:Y:S02]  /*76f0*/  IMAD.WIDE R160, R13.reuse, 0x2, R176 ;  /* 0x000000020da07825 */ /* 0x040fe400078e02b0 */
[----:B------:R0:W3:Y:S04]  /*7700*/  LDG.E.U16 R176, desc[UR10][R158.64] ;  /* 0x0000000a9eb07981 */ /* 0x0000e8000c1e1500 */
[----:B------:R1:W3:Y:S01]  /*7710*/  LDG.E.U16 R177, desc[UR10][R160.64] ;  /* 0x0000000aa0b17981 */ /* 0x0002e2000c1e1500 */
[----:B0-----:R-:W-:-:S03]  /*7720*/  IMAD.WIDE R158, R13, 0x2, R180 ;  /* 0x000000020d9e7825 */ /* 0x001fc600078e02b4 */
[----:B------:R0:W3:Y:S01]  /*7730*/  LDG.E.U16 R180, desc[UR10][R120.64] ;  /* 0x0000000a78b47981 */ /* 0x0000e2000c1e1500 */
[----:B-1----:R-:W-:-:S03]  /*7740*/  IMAD.WIDE R160, R13, 0x2, R126 ;  /* 0x000000020da07825 */ /* 0x002fc600078e027e */
[----:B------:R1:W3:Y:S01]  /*7750*/  LDG.E.U16 R181, desc[UR10][R158.64] ;  /* 0x0000000a9eb57981 */ /* 0x0002e2000c1e1500 */
[----:B------:R-:W-:-:S03]  /*7760*/  IMAD.WIDE R162, R13, 0x2, R140 ;  /* 0x000000020da27825 */ /* 0x000fc600078e028c */
[----:B------:R1:W3:Y:S01]  /*7770*/  LDG.E.U16 R182, desc[UR10][R160.64] ;  /* 0x0000000aa0b67981 */ /* 0x0002e2000c1e1500 */
[----:B0-----:R-:W-:-:S03]  /*7780*/  IMAD.WIDE R120, R13, 0x2, R198 ;  /* 0x000000020d787825 */ /* 0x001fc600078e02c6 */
[----:B------:R-:W4:Y:S01]  /*7790*/  LDL.64 R198, [R1+0x450] ;  /* 0x0004500001c67983 */ /* 0x000f220000100a00 */
[----:B-1----:R-:W-:-:S03]  /*77a0*/  IMAD.WIDE R158, R13, 0x2, R196 ;  /* 0x000000020d9e7825 */ /* 0x002fc600078e02c4 */
[----:B------:R-:W2:Y:S01]  /*77b0*/  LDL.64 R196, [R1+0x410] ;  /* 0x0004100001c47983 */ /* 0x000ea20000100a00 */
[----:B------:R-:W-:-:S03]  /*77c0*/  IMAD.WIDE R160, R13, 0x2, R188 ;  /* 0x000000020da07825 */ /* 0x000fc600078e02bc */
[----:B------:R0:W3:Y:S04]  /*77d0*/  LDG.E.U16 R183, desc[UR10][R162.64] ;  /* 0x0000000aa2b77981 */ /* 0x0000e8000c1e1500 */
[----:B------:R1:W3:Y:S01]  /*77e0*/  LDG.E.U16 R185, desc[UR10][R120.64] ;  /* 0x0000000a78b97981 */ /* 0x0002e2000c1e1500 */
[----:B0-----:R-:W-:-:S03]  /*77f0*/  IMAD.WIDE R162, R13, 0x2, R186 ;  /* 0x000000020da27825 */ /* 0x001fc600078e02ba */
[----:B------:R0:W3:Y:S04]  /*7800*/  LDG.E.U16 R186, desc[UR10][R158.64] ;  /* 0x0000000a9eba7981 */ /* 0x0000e8000c1e1500 */
[----:B------:R0:W3:Y:S01]  /*7810*/  LDG.E.U16 R187, desc[UR10][R160.64] ;  /* 0x0000000aa0bb7981 */ /* 0x0000e2000c1e1500 */
[C---:B-1----:R-:W-:Y:S01]  /*7820*/  IMAD.WIDE R120, R13.reuse, 0x2, R194 ;  /* 0x000000020d787825 */ /* 0x042fe200078e02c2 */
[----:B------:R-:W-:Y:S02]  /*7830*/  LEA R128, R150, R122, 0x3 ;  /* 0x0000007a96807211 */ /* 0x000fe400078e18ff */
[----:B------:R-:W3:Y:S01]  /*7840*/  LDG.E.U16 R188, desc[UR10][R162.64] ;  /* 0x0000000aa2bc7981 */ /* 0x000ee2000c1e1500 */
[----:B0-----:R-:W-:-:S04]  /*7850*/  IMAD.WIDE R158, R13, 0x2, R192 ;  /* 0x000000020d9e7825 */ /* 0x001fc800078e02c0 */
[C---:B------:R-:W-:Y:S02]  /*7860*/  IMAD.WIDE R160, R13.reuse, 0x2, R190 ;  /* 0x000000020da07825 */ /* 0x040fe400078e02be */
[----:B------:R0:W3:Y:S04]  /*7870*/  LDG.E.U16 R191, desc[UR10][R158.64] ;  /* 0x0000000a9ebf7981 */ /* 0x0000e8000c1e1500 */
[----:B------:R1:W3:Y:S01]  /*7880*/  LDG.E.U16 R190, desc[UR10][R120.64] ;  /* 0x0000000a78be7981 */ /* 0x0002e2000c1e1500 */
[C-C-:B------:R-:W-:Y:S02]  /*7890*/  IMAD R152, R150.reuse, 0x90, R122.reuse ;  /* 0x0000009096987824 */ /* 0x140fe400078e027a */
[----:B------:R-:W-:Y:S01]  /*78a0*/  IMAD R154, R150, 0x92, R122 ;  /* 0x00000092969a7824 */ /* 0x000fe200078e027a */
[----:B------:R-:W3:Y:S01]  /*78b0*/  LDG.E.U16 R192, desc[UR10][R160.64] ;  /* 0x0000000aa0c07981 */ /* 0x000ee2000c1e1500 */
[----:B0-----:R-:W-:-:S03]  /*78c0*/  IMAD.WIDE R158, R13, 0x2, R206 ;  /* 0x000000020d9e7825 */ /* 0x001fc600078e02ce */
[----:B------:R-:W3:Y:S01]  /*78d0*/  LDL.64 R206, [R1+0x4b8] ;  /* 0x0004b80001ce7983 */ /* 0x000ee20000100a00 */
[----:B-1----:R-:W-:-:S03]  /*78e0*/  IMAD.WIDE R120, R13, 0x2, R208 ;  /* 0x000000020d787825 */ /* 0x002fc600078e02d0 */
[----:B------:R-:W3:Y:S01]  /*78f0*/  LDL.64 R208, [R1+0x3f8] ;  /* 0x0003f80001d07983 */ /* 0x000ee20000100a00 */
[----:B------:R-:W-:-:S03]  /*7900*/  IMAD.WIDE R164, R13, 0x2, R152 ;  /* 0x000000020da47825 */ /* 0x000fc600078e0298 */
[----:B------:R-:W3:Y:S04]  /*7910*/  LDG.E.U16 R195, desc[UR10][R120.64] ;  /* 0x0000000a78c37981 */ /* 0x000ee8000c1e1500 */
[----:B------:R0:W3:Y:S01]  /*7920*/  LDG.E.U16 R174, desc[UR10][R164.64] ;  /* 0x0000000aa4ae7981 */ /* 0x0000e2000c1e1500 */
[----:B------:R-:W-:Y:S02]  /*7930*/  IMAD R156, R150, 0x94, R122 ;  /* 0x00000094969c7824 */ /* 0x000fe400078e027a */
[----:B0-----:R-:W-:-:S05]  /*7940*/  IMAD.WIDE R164, R13, 0x2, R154 ;  /* 0x000000020da47825 */ /* 0x001fca00078e029a */
[----:B------:R0:W3:Y:S01]  /*7950*/  LDG.E.U16 R179, desc[UR10][R164.64] ;  /* 0x0000000aa4b37981 */ /* 0x0000e2000c1e1500 */
[----:B------:R-:W-:Y:S02]  /*7960*/  IMAD R142, R150, 0x86, R122 ;  /* 0x00000086968e7824 */ /* 0x000fe400078e027a */
[----:B0-----:R-:W-:-:S05]  /*7970*/  IMAD.WIDE R164, R13, 0x2, R156 ;  /* 0x000000020da47825 */ /* 0x001fca00078e029c */
[----:B------:R0:W3:Y:S01]  /*7980*/  LDG.E.U16 R184, desc[UR10][R164.64] ;  /* 0x0000000aa4b87981 */ /* 0x0000e2000c1e1500 */
[----:B------:R-:W-:Y:S02]  /*7990*/  IMAD R144, R150, 0x88, R122 ;  /* 0x0000008896907824 */ /* 0x000fe400078e027a */
[----:B------:R-:W-:-:S04]  /*79a0*/  IMAD.WIDE R162, R13, 0x2, R128 ;  /* 0x000000020da27825 */ /* 0x000fc800078e0280 */
[----:B------:R-:W-:Y:S01]  /*79b0*/  IMAD R146, R150, 0x8a, R122 ;  /* 0x0000008a96927824 */ /* 0x000fe200078e027a */
[----:B------:R-:W3:Y:S01]  /*79c0*/  LDG.E.U16 R193, desc[UR10][R162.64] ;  /* 0x0000000aa2c17981 */ /* 0x000ee2000c1e1500 */
[----:B0-----:R-:W-:-:S05]  /*79d0*/  IMAD.WIDE R164, R13, 0x2, R142 ;  /* 0x000000020da47825 */ /* 0x001fca00078e028e */
[----:B------:R0:W3:Y:S01]  /*79e0*/  LDG.E.U16 R189, desc[UR10][R164.64] ;  /* 0x0000000aa4bd7981 */ /* 0x0000e2000c1e1500 */
[----:B------:R-:W-:-:S04]  /*79f0*/  IMAD.WIDE R120, R13, 0x2, R224 ;  /* 0x000000020d787825 */ /* 0x000fc800078e02e0 */
[----:B0-----:R-:W-:-:S05]  /*7a00*/  IMAD.WIDE R164, R13, 0x2, R144 ;  /* 0x000000020da47825 */ /* 0x001fca00078e0290 */
[----:B------:R0:W3:Y:S01]  /*7a10*/  LDG.E.U16 R194, desc[UR10][R164.64] ;  /* 0x0000000aa4c27981 */ /* 0x0000e2000c1e1500 */
[----:B------:R-:W-:Y:S02]  /*7a20*/  IMAD R148, R150, 0x8c, R122 ;  /* 0x0000008c96947824 */ /* 0x000fe400078e027a */
[----:B0-----:R-:W-:-:S04]  /*7a30*/  IMAD.WIDE R164, R13, 0x2, R146 ;  /* 0x000000020da47825 */ /* 0x001fc800078e0292 */
[----:B------:R-:W-:Y:S02]  /*7a40*/  IMAD R150, R150, 0x8e, R122 ;  /* 0x0000008e96967824 */ /* 0x000fe400078e027a */
[C---:B----4-:R-:W-:Y:S02]  /*7a50*/  IMAD.WIDE R160, R13.reuse, 0x2, R198 ;  /* 0x000000020da07825 */ /* 0x050fe400078e02c6 */
[----:B------:R0:W4:Y:S02]  /*7a60*/  LDG.E.U16 R199, desc[UR10][R164.64] ;  /* 0x0000000aa4c77981 */ /* 0x000124000c1e1500 */
[C---:B--2---:R-:W-:Y:S02]  /*7a70*/  IMAD.WIDE R162, R13.reuse, 0x2, R196 ;  /* 0x000000020da27825 */ /* 0x044fe400078e02c4 */
[----:B------:R1:W2:Y:S04]  /*7a80*/  LDG.E.U16 R196, desc[UR10][R158.64] ;  /* 0x0000000a9ec47981 */ /* 0x0002a8000c1e1500 */
[----:B------:R1:W4:Y:S01]  /*7a90*/  LDG.E.U16 R197, desc[UR10][R160.64] ;  /* 0x0000000aa0c57981 */ /* 0x000322000c1e1500 */
[----:B0-----:R-:W-:-:S03]  /*7aa0*/  IMAD.WIDE R164, R13, 0x2, R200 ;  /* 0x000000020da47825 */ /* 0x001fc600078e02c8 */
[----:B------:R0:W4:Y:S01]  /*7ab0*/  LDG.E.U16 R198, desc[UR10][R162.64] ;  /* 0x0000000aa2c67981 */ /* 0x000122000c1e1500 */
[----:B-1----:R-:W-:-:S03]  /*7ac0*/  IMAD.WIDE R158, R13, 0x2, R222 ;  /* 0x000000020d9e7825 */ /* 0x002fc600078e02de */
[----:B------:R1:W4:Y:S01]  /*7ad0*/  LDG.E.U16 R200, desc[UR10][R120.64] ;  /* 0x0000000a78c87981 */ /* 0x000322000c1e1500 */
[----:B------:R-:W-:-:S03]  /*7ae0*/  IMAD.WIDE R160, R13, 0x2, R220 ;  /* 0x000000020da07825 */ /* 0x000fc600078e02dc */
[----:B------:R1:W4:Y:S01]  /*7af0*/  LDG.E.U16 R201, desc[UR10][R158.64] ;  /* 0x0000000a9ec97981 */ /* 0x000322000c1e1500 */
[----:B0-----:R-:W-:-:S03]  /*7b00*/  IMAD.WIDE R162, R13, 0x2, R202 ;  /* 0x000000020da27825 */ /* 0x001fc600078e02ca */
[----:B------:R0:W4:Y:S01]  /*7b10*/  LDG.E.U16 R202, desc[UR10][R160.64] ;  /* 0x0000000aa0ca7981 */ /* 0x000122000c1e1500 */
[----:B-1----:R-:W-:-:S03]  /*7b20*/  IMAD.WIDE R120, R13, 0x2, R218 ;  /* 0x000000020d787825 */ /* 0x002fc600078e02da */
[----:B------:R1:W4:Y:S01]  /*7b30*/  LDG.E.U16 R203, desc[UR10][R162.64] ;  /* 0x0000000aa2cb7981 */ /* 0x000322000c1e1500 */
[----:B------:R-:W-:-:S03]  /*7b40*/  IMAD.WIDE R158, R13, 0x2, R148 ;  /* 0x000000020d9e7825 */ /* 0x000fc600078e0294 */
[----:B------:R-:W4:Y:S01]  /*7b50*/  LDG.E.U16 R164, desc[UR10][R164.64] ;  /* 0x0000000aa4a47981 */ /* 0x000f22000c1e1500 */
[----:B0-----:R-:W-:-:S04]  /*7b60*/  IMAD.WIDE R160, R13, 0x2, R216 ;  /* 0x000000020da07825 */ /* 0x001fc800078e02d8 */
[C---:B-1----:R-:W-:Y:S02]  /*7b70*/  IMAD.WIDE R162, R13.reuse, 0x2, R204 ;  /* 0x000000020da27825 */ /* 0x042fe400078e02cc */
[----:B------:R3:W4:Y:S04]  /*7b80*/  LDG.E.U16 R204, desc[UR10][R158.64] ;  /* 0x0000000a9ecc7981 */ /* 0x000728000c1e1500 */
[----:B------:R0:W4:Y:S04]  /*7b90*/  LDG.E.U16 R165, desc[UR10][R120.64] ;  /* 0x0000000a78a57981 */ /* 0x000128000c1e1500 */
[----:B------:R1:W4:Y:S01]  /*7ba0*/  LDG.E.U16 R205, desc[UR10][R160.64] ;  /* 0x0000000aa0cd7981 */ /* 0x000322000c1e1500 */
[----:B---3--:R-:W-:-:S03]  /*7bb0*/  IMAD.WIDE R158, R13, 0x2, R206 ;  /* 0x000000020d9e7825 */ /* 0x008fc600078e02ce */
[----:B------:R-:W3:Y:S01]  /*7bc0*/  LDG.E.U16 R162, desc[UR10][R162.64] ;  /* 0x0000000aa2a27981 */ /* 0x000ee2000c1e1500 */
[----:B0-----:R-:W-:-:S03]  /*7bd0*/  IMAD.WIDE R120, R13, 0x2, R214 ;  /* 0x000000020d787825 */ /* 0x001fc600078e02d6 */
[----:B------:R0:W3:Y:S01]  /*7be0*/  LDG.E.U16 R206, desc[UR10][R158.64] ;  /* 0x0000000a9ece7981 */ /* 0x0000e2000c1e1500 */
[----:B-1----:R-:W-:-:S03]  /*7bf0*/  IMAD.WIDE R160, R13, 0x2, R150 ;  /* 0x000000020da07825 */ /* 0x002fc600078e0296 */
[----:B------:R1:W3:Y:S04]  /*7c00*/  LDG.E.U16 R163, desc[UR10][R120.64] ;  /* 0x0000000a78a37981 */ /* 0x0002e8000c1e1500 */
[----:B------:R1:W3:Y:S01]  /*7c10*/  LDG.E.U16 R207, desc[UR10][R160.64] ;  /* 0x0000000aa0cf7981 */ /* 0x0002e2000c1e1500 */
[----:B0-----:R-:W-:-:S04]  /*7c20*/  IMAD.WIDE R158, R13, 0x2, R210 ;  /* 0x000000020d9e7825 */ /* 0x001fc800078e02d2 */
[C---:B-1----:R-:W-:Y:S02]  /*7c30*/  IMAD.WIDE R120, R13.reuse, 0x2, R212 ;  /* 0x000000020d787825 */ /* 0x042fe400078e02d4 */
[----:B------:R-:W3:Y:S02]  /*7c40*/  LDG.E.U16 R158, desc[UR10][R158.64] ;  /* 0x0000000a9e9e7981 */ /* 0x000ee4000c1e1500 */
[----:B------:R-:W-:Y:S02]  /*7c50*/  IMAD.WIDE R160, R13, 0x2, R208 ;  /* 0x000000020da07825 */ /* 0x000fe400078e02d0 */
[----:B------:R-:W3:Y:S04]  /*7c60*/  LDG.E.U16 R121, desc[UR10][R120.64] ;  /* 0x0000000a78797981 */ /* 0x000ee8000c1e1500 */
[----:B------:R0:W3:Y:S01]  /*7c70*/  LDG.E.U16 R160, desc[UR10][R160.64] ;  /* 0x0000000aa0a07981 */ /* 0x0000e2000c1e1500 */
[----:B------:R-:W0:Y:S01]  /*7c80*/  S2R R208, SR_TID.X ;  /* 0x0000000000d07919 */ /* 0x000e220000002100 */
[----:B------:R-:W1:Y:S01]  /*7c90*/  S2R R210, SR_TID.X ;  /* 0x0000000000d27919 */ /* 0x000e620000002100 */
[----:B0-----:R-:W-:-:S02]  /*7ca0*/  SHF.L.U32 R161, R208, 0x3, RZ ;  /* 0x00000003d0a17819 */ /* 0x001fc400000006ff */
[C---:B------:R-:W-:Y:S02]  /*7cb0*/  LOP3.LUT R159, R208.reuse, 0x7, RZ, 0xc0, !PT ;  /* 0x00000007d09f7812 */ /* 0x040fe400078ec0ff */
[----:B------:R-:W-:Y:S02]  /*7cc0*/  LOP3.LUT R161, R161, 0x30, RZ, 0xc0, !PT ;  /* 0x00000030a1a17812 */ /* 0x000fe400078ec0ff */
[----:B------:R-:W-:Y:S02]  /*7cd0*/  SHF.L.U32 R120, R208, 0x1, RZ ;  /* 0x00000001d0787819 */ /* 0x000fe400000006ff */
[C---:B------:R-:W-:Y:S02]  /*7ce0*/  LEA R161, R159.reuse, R161, 0x6 ;  /* 0x000000a19fa17211 */ /* 0x040fe400078e30ff */
[----:B------:R-:W-:Y:S02]  /*7cf0*/  SHF.L.U32 R209, R159, 0x4, RZ ;  /* 0x000000049fd17819 */ /* 0x000fe400000006ff */
[----:B------:R-:W-:-:S02]  /*7d00*/  LOP3.LUT R161, R161, 0x10, R120, 0x78, !PT ;  /* 0x00000010a1a17812 */ /* 0x000fc400078e7878 */
[----:B------:R-:W-:Y:S02]  /*7d10*/  LOP3.LUT R120, R209, 0x30, R120, 0x78, !PT ;  /* 0x00000030d1787812 */ /* 0x000fe400078e7878 */
[----:B------:R-:W-:-:S04]  /*7d20*/  LOP3.LUT R209, R208, 0x60, RZ, 0xc0, !PT ;  /* 0x00000060d0d17812 */ /* 0x000fc800078ec0ff */
[----:B------:R-:W-:Y:S02]  /*7d30*/  LEA R159, R159, R209, 0x2 ;  /* 0x000000d19f9f7211 */ /* 0x000fe400078e10ff */
[----:B-1----:R-:W-:Y:S02]  /*7d40*/  LOP3.LUT R209, R210, 0x7f, RZ, 0xc0, !PT ;  /* 0x0000007fd2d17812 */ /* 0x002fe400078ec0ff */
[----:B------:R-:W-:-:S03]  /*7d50*/  LEA R120, R159, R120, 0x6 ;  /* 0x000000789f787211 */ /* 0x000fc600078e30ff */
[----:B------:R-:W-:Y:S01]  /*7d60*/  IMAD.SHL.U32 R159, R209, 0x2, RZ ;  /* 0x00000002d19f7824 */ /* 0x000fe200078e00ff */
[----:B------:R-:W-:Y:S06]  /*7d70*/  BAR.SYNC.DEFER_BLOCKING 0x0 ;  /* 0x0000000000007b1d */ /* 0x000fec0000010000 */
[----:B------:R0:W-:Y:S04]  /*7d80*/  STS.U16 [R159+UR6+0x3000], R42 ;  /* 0x0030002a9f007988 */ /* 0x0001e80008000406 */
[----:B------:R-:W-:Y:S01]  /*7d90*/  STS.U16 [R159+UR6], R91 ;  /* 0x0000005b9f007988 */ /* 0x000fe20008000406 */
[----:B0-----:R-:W-:-:S03]  /*7da0*/  LOP3.LUT R42, R159, 0x10, RZ, 0x3c, !PT ;  /* 0x000000109f2a7812 */ /* 0x001fc600078e3cff */
[----:B------:R-:W-:Y:S04]  /*7db0*/  STS.U16 [R159+UR6+0x800], R170 ;  /* 0x000800aa9f007988 */ /* 0x000fe80008000406 */
[----:B------:R-:W-:Y:S04]  /*7dc0*/  STS.U16 [R159+UR6+0x1000], R171 ;  /* 0x001000ab9f007988 */ /* 0x000fe80008000406 */
[----:B------:R-:W-:Y:S04]  /*7dd0*/  STS.U16 [R159+UR6+0x1800], R49 ;  /* 0x001800319f007988 */ /* 0x000fe80008000406 */
[----:B------:R-:W-:Y:S04]  /*7de0*/  STS.U16 [R159+UR6+0x2000], R172 ;  /* 0x002000ac9f007988 */ /* 0x000fe80008000406 */
[----:B------:R0:W-:Y:S04]  /*7df0*/  STS.U16 [R159+UR6+0x2800], R47 ;  /* 0x0028002f9f007988 */ /* 0x0001e80008000406 */
        /* <DEDUP_REMOVED lines=9> */
[----:B------:R1:W-:Y:S01]  /*7e90*/  STS.U16 [R42+UR6+0x1100], R41 ;  /* 0x001100292a007988 */ /* 0x0003e20008000406 */
[----:B0-----:R-:W-:-:S03]  /*7ea0*/  LOP3.LUT R47, R159, 0x50, RZ, 0x3c, !PT ;  /* 0x000000509f2f7812 */ /* 0x001fc600078e3cff */
[----:B------:R-:W-:Y:S01]  /*7eb0*/  STS.U16 [R42+UR6+0x100], R90 ;  /* 0x0001005a2a007988 */ /* 0x000fe20008000406 */
[----:B-1----:R-:W-:-:S03]  /*7ec0*/  LOP3.LUT R41, R159, 0x20, RZ, 0x3c, !PT ;  /* 0x000000209f297812 */ /* 0x002fc600078e3cff */
        /* <DEDUP_REMOVED lines=15> */
[----:B------:R-:W-:Y:S01]  /*7fc0*/  STS.U16 [R41+UR6+0xa00], R94 ;  /* 0x000a005e29007988 */ /* 0x000fe20008000406 */
[----:B0-----:R-:W-:-:S03]  /*7fd0*/  LOP3.LUT R42, R159, 0x30, RZ, 0x3c, !PT ;  /* 0x000000309f2a7812 */ /* 0x001fc600078e3cff */
        /* <DEDUP_REMOVED lines=14> */
[----:B------:R1:W-:Y:S01]  /*80c0*/  STS.U16 [R42+UR6+0x300], R44 ;  /* 0x0003002c2a007988 */ /* 0x0003e20008000406 */
        /* <DEDUP_REMOVED lines=29> */
[----:B--2---:R-:W-:Y:S04]  /*82a0*/  STS.U16 [R41+UR6+0x6c00], R196 ;  /* 0x006c00c429007988 */ /* 0x004fe80008000406 */
[----:B----4-:R-:W-:Y:S04]  /*82b0*/  STS.U16 [R41+UR6+0x7400], R197 ;  /* 0x007400c529007988 */ /* 0x010fe80008000406 */
[----:B------:R-:W-:Y:S04]  /*82c0*/  STS.U16 [R41+UR6+0x7c00], R198 ;  /* 0x007c00c629007988 */ /* 0x000fe80008000406 */
[----:B------:R0:W-:Y:S04]  /*82d0*/  STS.U16 [R47+UR6+0x4d00], R32 ;  /* 0x004d00202f007988 */ /* 0x0001e80008000406 */
[----:B------:R2:W-:Y:S01]  /*82e0*/  STS.U16 [R47+UR6+0x3d00], R33 ;  /* 0x003d00212f007988 */ /* 0x0005e20008000406 */
[----:B------:R-:W-:-:S03]  /*82f0*/  LOP3.LUT R49, R208, 0x10, RZ, 0xc0, !PT ;  /* 0x00000010d0317812 */ /* 0x000fc600078ec0ff */
[----:B-1----:R-:W4:Y:S01]  /*8300*/  LDL.64 R44, [R1+0x3e8] ;  /* 0x0003e800012c7983 */ /* 0x002f220000100a00 */
[----:B0-----:R-:W-:-:S03]  /*8310*/  LOP3.LUT R32, R208, 0x7f, RZ, 0xc0, !PT ;  /* 0x0000007fd0207812 */ /* 0x001fc600078ec0ff */
[----:B------:R-:W4:Y:S01]  /*8320*/  LDL.64 R112, [R1+0x3b8] ;  /* 0x0003b80001707983 */ /* 0x000f220000100a00 */
[----:B--2---:R-:W-:Y:S02]  /*8330*/  LOP3.LUT R33, R159, 0x60, RZ, 0x3c, !PT ;  /* 0x000000609f217812 */ /* 0x004fe400078e3cff */
[----:B------:R-:W-:Y:S01]  /*8340*/  SHF.L.U32 R114, R32, 0x1, RZ ;  /* 0x0000000120727819 */ /* 0x000fe200000006ff */
        /* <DEDUP_REMOVED lines=15> */
[----:B------:R-:W-:Y:S01]  /*8440*/  STS.U16 [R33+UR6+0x600], R29 ;  /* 0x0006001d21007988 */ /* 0x000fe20008000406 */
[----:B------:R-:W-:-:S03]  /*8450*/  LEA R49, R49, R161, 0x5 ;  /* 0x000000a131317211 */ /* 0x000fc600078e28ff */
[----:B0-----:R-:W2:Y:S01]  /*8460*/  LDL.64 R34, [R1+0x3e0] ;  /* 0x0003e00001227983 */ /* 0x001ea20000100a00 */
        /* <DEDUP_REMOVED lines=14> */
[----:B---3--:R-:W-:Y:S04]  /*8550*/  STS.U16 [R33+UR6+0x7e00], R162 ;  /* 0x007e00a221007988 */ /* 0x008fe80008000406 */
        /* <DEDUP_REMOVED lines=14> */
[----:B------:R1:W-:Y:S04]  /*8640*/  STS.U16 [R16+UR6+0x7700], R158 ;  /* 0x0077009e10007988 */ /* 0x0003e80008000406 */
[----:B------:R-:W-:Y:S01]  /*8650*/  STS.U16 [R16+UR6+0x7f00], R160 ;  /* 0x007f00a010007988 */ /* 0x000fe20008000406 */
[----:B------:R-:W-:Y:S01]  /*8660*/  BAR.SYNC.DEFER_BLOCKING 0x0 ;  /* 0x0000000000007b1d */ /* 0x000fe20000010000 */
[----:B0-----:R-:W-:-:S02]  /*8670*/  LOP3.LUT R0, R49, 0x20, RZ, 0x3c, !PT ;  /* 0x0000002031007812 */ /* 0x001fc400078e3cff */
[----:B------:R-:W-:-:S03]  /*8680*/  LOP3.LUT R2, R120, 0x40, RZ, 0x3c, !PT ;  /* 0x0000004078027812 */ /* 0x000fc600078e3cff */
[----:B-1----:R-:W3:Y:S04]  /*8690*/  LDL.64 R158, [R1+0x3c0] ;  /* 0x0003c000019e7983 */ /* 0x002ee80000100a00 */
[----:B------:R-:W-:Y:S04]  /*86a0*/  LDSM.16.MT88.4 R116, [R49+UR6+0x8000] ;  /* 0x008000063174783b */ /* 0x000fe80008004200 */
[----:B------:R-:W0:Y:S04]  /*86b0*/  LDSM.16.M88.4 R172, [R120+UR6] ;  /* 0x0000000678ac783b */ /* 0x000e280008000200 */
[----:B------:R-:W1:Y:S04]  /*86c0*/  LDSM.16.MT88.4 R188, [R0+UR6+0x8000] ;  /* 0x0080000600bc783b */ /* 0x000e680008004200 */
[----:B------:R-:W1:Y:S04]  /*86d0*/  LDSM.16.M88.4 R104, [R120+UR6+0x2000] ;  /* 0x002000067868783b */ /* 0x000e680008000200 */
[----:B------:R-:W1:Y:S04]  /*86e0*/  LDSM.16.M88.4 R52, [R120+UR6+0x4000] ;  /* 0x004000067834783b */ /* 0x000e680008000200 */
[----:B------:R-:W1:Y:S04]  /*86f0*/  LDSM.16.M88.4 R88, [R120+UR6+0x6000] ;  /* 0x006000067858783b */ /* 0x000e680008000200 */
[----:B------:R-:W4:Y:S04]  /*8700*/  LDSM.16.MT88.4 R184, [R49+UR6+0x8400] ;  /* 0x0084000631b8783b */ /* 0x000f280008004200 */
[----:B------:R-:W4:Y:S04]  /*8710*/  LDSM.16.MT88.4 R100, [R0+UR6+0x8400] ;  /* 0x008400060064783b */ /* 0x000f280008004200 */
[----:B------:R-:W-:Y:S04]  /*8720*/  LDSM.16.MT88.4 R20, [R49+UR6+0x8800] ;  /* 0x008800063114783b */ /* 0x000fe80008004200 */
[----:B------:R-:W4:Y:S04]  /*8730*/  LDSM.16.M88.4 R24, [R2+UR6] ;  /* 0x000000060218783b */ /* 0x000f280008000200 */
[----:B------:R-:W4:Y:S01]  /*8740*/  LDSM.16.MT88.4 R164, [R0+UR6+0x8800] ;  /* 0x0088000600a4783b */ /* 0x000f220008004200 */
[-C--:B0-----:R-:W-:Y:S03]  /*8750*/  HMMA.16816.F32 R180, R116, R172.reuse, RZ ;  /* 0x000000ac74b4723c */ /* 0x081fe600000018ff */
[----:B------:R-:W0:Y:S04]  /*8760*/  LDSM.16.M88.4 R160, [R2+UR6+0x2000] ;  /* 0x0020000602a0783b */ /* 0x000e280008000200 */
[----:B------:R-:W0:Y:S01]  /*8770*/  LDSM.16.M88.4 R168, [R2+UR6+0x4000] ;  /* 0x0040000602a8783b */ /* 0x000e220008000200 */
[----:B-1----:R-:W-:Y:S03]  /*8780*/  HMMA.16816.F32 R108, R188, R172, RZ ;  /* 0x000000acbc6c723c */ /* 0x002fe600000018ff */
[----:B------:R-:W1:Y:S03]  /*8790*/  LDSM.16.M88.4 R40, [R2+UR6+0x6000] ;  /* 0x006000060228783b */ /* 0x000e660008000200 */
[C---:B------:R-:W-:Y:S01]  /*87a0*/  HMMA.16816.F32 R92, R116.reuse, R104, RZ ;  /* 0x00000068745c723c */ /* 0x040fe200000018ff */
[----:B------:R-:W-:Y:S05]  /*87b0*/  LDSM.16.MT88.4 R176, [R0+UR6+0x9000] ;  /* 0x0090000600b0783b */ /* 0x000fea0008004200 */
[C---:B------:R-:W-:Y:S06]  /*87c0*/  HMMA.16816.F32 R96, R116.reuse, R52, RZ ;  /* 0x000000347460723c */ /* 0x040fec00000018ff */
[----:B------:R-:W-:Y:S06]  /*87d0*/  HMMA.16816.F32 R116, R116, R88, RZ ;  /* 0x000000587474723c */ /* 0x000fec00000018ff */
[C---:B------:R-:W-:Y:S06]  /*87e0*/  HMMA.16816.F32 R36, R188.reuse, R104, RZ ;  /* 0x00000068bc24723c */ /* 0x040fec00000018ff */
[C---:B------:R-:W-:Y:S06]  /*87f0*/  HMMA.16816.F32 R28, R188.reuse, R52, RZ ;  /* 0x00000034bc1c723c */ /* 0x040fec00000018ff */
[----:B------:R-:W-:Y:S06]  /*8800*/  HMMA.16816.F32 R188, R188, R88, RZ ;  /* 0x00000058bcbc723c */ /* 0x000fec00000018ff */
[-C--:B----4-:R-:W-:Y:S06]  /*8810*/  HMMA.16816.F32 R180, R184, R174.reuse, R180 ;  /* 0x000000aeb8b4723c */ /* 0x090fec00000018b4 */
[----:B------:R-:W-:Y:S01]  /*8820*/  HMMA.16816.F32 R172, R100, R174, R108 ;  /* 0x000000ae64ac723c */ /* 0x000fe2000000186c */
[----:B------:R-:W-:Y:S05]  /*8830*/  LDSM.16.M88.4 R108, [R120+UR6+0x4080] ;  /* 0x00408006786c783b */ /* 0x000fea0008000200 */
[C---:B------:R-:W-:Y:S06]  /*8840*/  HMMA.16816.F32 R92, R184.reuse, R106, R92 ;  /* 0x0000006ab85c723c */ /* 0x040fec000000185c */
[C---:B------:R-:W-:Y:S06]  /*8850*/  HMMA.16816.F32 R96, R184.reuse, R54, R96 ;  /* 0x00000036b860723c */ /* 0x040fec0000001860 */
[----:B------:R-:W-:Y:S01]  /*8860*/  HMMA.16816.F32 R184, R184, R90, R116 ;  /* 0x0000005ab8b8723c */ /* 0x000fe20000001874 */
[----:B------:R-:W-:Y:S05]  /*8870*/  LDSM.16.M88.4 R116, [R120+UR6+0x2080] ;  /* 0x002080067874783b */ /* 0x000fea0008000200 */
[C---:B------:R-:W-:Y:S01]  /*8880*/  HMMA.16816.F32 R104, R100.reuse, R106, R36 ;  /* 0x0000006a6468723c */ /* 0x040fe20000001824 */
[----:B------:R-:W4:Y:S05]  /*8890*/  LDSM.16.MT88.4 R36, [R49+UR6+0x8c00] ;  /* 0x008c00063124783b */ /* 0x000f2a0008004200 */
[C---:B------:R-:W-:Y:S01]  /*88a0*/  HMMA.16816.F32 R52, R100.reuse, R54, R28 ;  /* 0x000000366434723c */ /* 0x040fe2000000181c */
[----:B------:R-:W2:Y:S05]  /*88b0*/  LDSM.16.MT88.4 R28, [R0+UR6+0x8c00] ;  /* 0x008c0006001c783b */ /* 0x000eaa0008004200 */
[----:B------:R-:W-:Y:S01]  /*88c0*/  HMMA.16816.F32 R188, R100, R90, R188 ;  /* 0x0000005a64bc723c */ /* 0x000fe200000018bc */
[----:B------:R-:W-:Y:S04]  /*88d0*/  LDSM.16.MT88.4 R100, [R49+UR6+0x9000] ;  /* 0x009000063164783b */ /* 0x000fe80008004200 */
[----:B------:R-:W-:Y:S01]  /*88e0*/  LDSM.16.M88.4 R88, [R120+UR6+0x6080] ;  /* 0x006080067858783b */ /* 0x000fe20008000200 */
[-C--:B------:R-:W-:Y:S06]  /*88f0*/  HMMA.16816.F32 R180, R20, R24.reuse, R180 ;  /* 0x0000001814b4723c */ /* 0x080fec00000018b4 */
[----:B------:R-:W-:Y:S06]  /*8900*/  HMMA.16816.F32 R172, R164, R24, R172 ;  /* 0x00000018a4ac723c */ /* 0x000fec00000018ac */
[C---:B0-----:R-:W-:Y:S06]  /*8910*/  HMMA.16816.F32 R92, R20.reuse, R160, R92 ;  /* 0x000000a0145c723c */ /* 0x041fec000000185c */
[C---:B------:R-:W-:Y:S06]  /*8920*/  HMMA.16816.F32 R96, R20.reuse, R168, R96 ;  /* 0x000000a81460723c */ /* 0x040fec0000001860 */
[----:B-1----:R-:W-:Y:S01]  /*8930*/  HMMA.16816.F32 R184, R20, R40, R184 ;  /* 0x0000002814b8723c */ /* 0x002fe200000018b8 */
[----:B------:R0:W1:Y:S05]  /*8940*/  LDSM.16.M88.4 R20, [R120+UR6+0x80] ;  /* 0x000080067814783b */ /* 0x00006a0008000200 */
[C---:B------:R-:W-:Y:S01]  /*8950*/  HMMA.16816.F32 R104, R164.reuse, R160, R104 ;  /* 0x000000a0a468723c */ /* 0x040fe20000001868 */
[----:B0-----:R-:W3:Y:S05]  /*8960*/  LDL.64 R120, [R1+0x3c8] ;  /* 0x0003c80001787983 */ /* 0x001eea0000100a00 */
[C---:B------:R-:W-:Y:S06]  /*8970*/  HMMA.16816.F32 R52, R164.reuse, R168, R52 ;  /* 0x000000a8a434723c */ /* 0x040fec0000001834 */
[----:B------:R-:W-:Y:S06]  /*8980*/  HMMA.16816.F32 R164, R164, R40, R188 ;  /* 0x00000028a4a4723c */ /* 0x000fec00000018bc */
[-C--:B----4-:R-:W-:Y:S06]  /*8990*/  HMMA.16816.F32 R180, R36, R26.reuse, R180 ;  /* 0x0000001a24b4723c */ /* 0x090fec00000018b4 */
[----:B--2---:R-:W-:Y:S01]  /*89a0*/  HMMA.16816.F32 R24, R28, R26, R172 ;  /* 0x0000001a1c18723c */ /* 0x004fe200000018ac */
[----:B------:R-:W-:Y:S05]  /*89b0*/  LDSM.16.MT88.4 R172, [R0+UR6+0x9800] ;  /* 0x0098000600ac783b */ /* 0x000fea0008004200 */
[C---:B------:R-:W-:Y:S06]  /*89c0*/  HMMA.16816.F32 R92, R36.reuse, R162, R92 ;  /* 0x000000a2245c723c */ /* 0x040fec000000185c */
[C---:B------:R-:W-:Y:S06]  /*89d0*/  HMMA.16816.F32 R96, R36.reuse, R170, R96 ;  /* 0x000000aa2460723c */ /* 0x040fec0000001860 */
[----:B------:R-:W-:Y:S06]  /*89e0*/  HMMA.16816.F32 R36, R36, R42, R184 ;  /* 0x0000002a2424723c */ /* 0x000fec00000018b8 */
[C---:B------:R-:W-:Y:S01]  /*89f0*/  HMMA.16816.F32 R160, R28.reuse, R162, R104 ;  /* 0x000000a21ca0723c */ /* 0x040fe20000001868 */
[----:B------:R-:W0:Y:S05]  /*8a00*/  LDSM.16.MT88.4 R104, [R49+UR6+0x9400] ;  /* 0x009400063168783b */ /* 0x000e2a0008004200 */
[C---:B------:R-:W-:Y:S01]  /*8a10*/  HMMA.16816.F32 R168, R28.reuse, R170, R52 ;  /* 0x000000aa1ca8723c */ /* 0x040fe20000001834 */
[----:B------:R-:W2:Y:S05]  /*8a20*/  LDSM.16.MT88.4 R52, [R0+UR6+0x9400] ;  /* 0x009400060034783b */ /* 0x000eaa0008004200 */
[----:B------:R-:W-:Y:S01]  /*8a30*/  HMMA.16816.F32 R28, R28, R42, R164 ;  /* 0x0000002a1c1c723c */ /* 0x000fe200000018a4 */
[----:B------:R-:W-:Y:S04]  /*8a40*/  LDSM.16.MT88.4 R164, [R49+UR6+0x9800] ;  /* 0x0098000631a4783b */ /* 0x000fe80008004200 */
[----:B------:R4:W-:Y:S01]  /*8a50*/  LDSM.16.MT88.4 R40, [R49+UR6+0x9c00] ;  /* 0x009c00063128783b */ /* 0x0009e20008004200 */
[-C--:B-1----:R-:W-:Y:S06]  /*8a60*/  HMMA.16816.F32 R180, R100, R20.reuse, R180 ;  /* 0x0000001464b4723c */ /* 0x082fec00000018b4 */
[----:B------:R-:W-:Y:S06]  /*8a70*/  HMMA.16816.F32 R24, R176, R20, R24 ;  /* 0x00000014b018723c */ /* 0x000fec0000001818 */
[C---:B------:R-:W-:Y:S06]  /*8a80*/  HMMA.16816.F32 R92, R100.reuse, R116, R92 ;  /* 0x00000074645c723c */ /* 0x040fec000000185c */
[C---:B------:R-:W-:Y:S06]  /*8a90*/  HMMA.16816.F32 R96, R100.reuse, R108, R96 ;  /* 0x0000006c6460723c */ /* 0x040fec0000001860 */
[----:B------:R-:W-:Y:S01]  /*8aa0*/  HMMA.16816.F32 R100, R100, R88, R36 ;  /* 0x000000586464723c */ /* 0x000fe20000001824 */
[----:B------:R-:W1:Y:S05]  /*8ab0*/  LDSM.16.M88.4 R36, [R2+UR6+0x80] ;  /* 0x000080060224783b */ /* 0x000e6a0008000200 */
[C---:B------:R-:W-:Y:S01]  /*8ac0*/  HMMA.16816.F32 R160, R176.reuse, R116, R160 ;  /* 0x00000074b0a0723c */ /* 0x040fe200000018a0 */
[----:B------:R-:W3:Y:S05]  /*8ad0*/  LDL.64 R116, [R1+0x3d0] ;  /* 0x0003d00001747983 */ /* 0x000eea0000100a00 */
[C---:B------:R-:W-:Y:S01]  /*8ae0*/  HMMA.16816.F32 R168, R176.reuse, R108, R168 ;  /* 0x0000006cb0a8723c */ /* 0x040fe200000018a8 */
[----:B------:R-:W3:Y:S05]  /*8af0*/  LDL.64 R108, [R1+0x3d8] ;  /* 0x0003d800016c7983 */ /* 0x000eea0000100a00 */
[----:B------:R-:W-:Y:S01]  /*8b00*/  HMMA.16816.F32 R176, R176, R88, R28 ;  /* 0x00000058b0b0723c */ /* 0x000fe2000000181c */
[----:B------:R-:W1:Y:S05]  /*8b10*/  LDSM.16.M88.4 R28, [R2+UR6+0x2080] ;  /* 0x00208006021c783b */ /* 0x000e6a0008000200 */
[-C--:B0-----:R-:W-:Y:S06]  /*8b20*/  HMMA.16816.F32 R180, R104, R22.reuse, R180 ;  /* 0x0000001668b4723c */ /* 0x081fec00000018b4 */
[----:B--2---:R-:W-:Y:S01]  /*8b30*/  HMMA.16816.F32 R184, R52, R22, R24 ;  /* 0x0000001634b8723c */ /* 0x004fe20000001818 */
[----:B------:R-:W0:Y:S04]  /*8b40*/  LDSM.16.M88.4 R24, [R2+UR6+0x4080] ;  /* 0x004080060218783b */ /* 0x000e280008000200 */
[----:B------:R-:W-:Y:S01]  /*8b50*/  LDSM.16.M88.4 R20, [R2+UR6+0x6080] ;  /* 0x006080060214783b */ /* 0x000fe20008000200 */
[-C--:B----4-:R-:W-:Y:S03]  /*8b60*/  HMMA.16816.F32 R48, R104, R118.reuse, R92 ;  /* 0x000000766830723c */ /* 0x090fe6000000185c */
[----:B------:R-:W2:Y:S03]  /*8b70*/  LDSM.16.MT88.4 R92, [R0+UR6+0x9c00] ;  /* 0x009c0006005c783b */ /* 0x000ea60008004200 */
[----:B------:R-:W-:Y:S01]  /*8b80*/  HMMA.16816.F32 R160, R52, R118, R160 ;  /* 0x0000007634a0723c */ /* 0x000fe200000018a0 */
[----:B------:R-:W4:Y:S05]  /*8b90*/  LDL.64 R118, [R1+0x3f0] ;  /* 0x0003f00001767983 */ /* 0x000f2a0000100a00 */
[C---:B------:R-:W-:Y:S06]  /*8ba0*/  HMMA.16816.F32 R96, R104.reuse, R110, R96 ;  /* 0x0000006e6860723c */ /* 0x040fec0000001860 */
[-C--:B------:R-:W-:Y:S01]  /*8bb0*/  HMMA.16816.F32 R100, R104, R90.reuse, R100 ;  /* 0x0000005a6864723c */ /* 0x080fe20000001864 */
[----:B------:R-:W3:Y:S05]  /*8bc0*/  LDL.64 R104, [R1+0x2a8] ;  /* 0x0002a80001687983 */ /* 0x000eea0000100a00 */
[----:B------:R-:W-:Y:S06]  /*8bd0*/  HMMA.16816.F32 R176, R52, R90, R176 ;  /* 0x0000005a34b0723c */ /* 0x000fec00000018b0 */
[----:B-1----:R-:W-:Y:S06]  /*8be0*/  HMMA.16816.F32 R88, R164, R36, R180 ;  /* 0x00000024a458723c */ /* 0x002fec00000018b4 */
[----:B------:R-:W-:Y:S01]  /*8bf0*/  HMMA.16816.F32 R168, R52, R110, R168 ;  /* 0x0000006e34a8723c */ /* 0x000fe200000018a8 */
[----:B------:R-:W3:Y:S05]  /*8c00*/  LDL.64 R110, [R1+0x2b8] ;  /* 0x0002b800016e7983 */ /* 0x000eea0000100a00 */
[----:B------:R-:W-:Y:S06]  /*8c10*/  HMMA.16816.F32 R184, R172, R36, R184 ;  /* 0x00000024acb8723c */ /* 0x000fec00000018b8 */
[-C--:B------:R-:W-:Y:S06]  /*8c20*/  HMMA.16816.F32 R52, R164, R28.reuse, R48 ;  /* 0x0000001ca434723c */ /* 0x080fec0000001830 */
[----:B------:R-:W-:Y:S06]  /*8c30*/  HMMA.16816.F32 R160, R172, R28, R160 ;  /* 0x0000001caca0723c */ /* 0x000fec00000018a0 */
[----:B0-----:R-:W-:Y:S01]  /*8c40*/  HMMA.16816.F32 R48, R164, R24, R96 ;  /* 0x00000018a430723c */ /* 0x001fe20000001860 */
[----:B------:R-:W3:Y:S04]  /*8c50*/  LDL.64 R98, [R1+0x2f0] ;  /* 0x0002f00001627983 */ /* 0x000ee80000100a00 */
[----:B------:R-:W3:Y:S01]  /*8c60*/  LDL.64 R96, [R1+0x2e8] ;  /* 0x0002e80001607983 */ /* 0x000ee20000100a00 */
[----:B------:R-:W-:Y:S06]  /*8c70*/  HMMA.16816.F32 R88, R40, R38, R88 ;  /* 0x000000262858723c */ /* 0x000fec0000001858 */
[----:B------:R-:W-:Y:S06]  /*8c80*/  HMMA.16816.F32 R168, R172, R24, R168 ;  /* 0x00000018aca8723c */ /* 0x000fec00000018a8 */
[----:B--2---:R-:W-:Y:S06]  /*8c90*/  HMMA.16816.F32 R36, R92, R38, R184 ;  /* 0x000000265c24723c */ /* 0x004fec00000018b8 */
[-C--:B------:R-:W-:Y:S06]  /*8ca0*/  HMMA.16816.F32 R52, R40, R30.reuse, R52 ;  /* 0x0000001e2834723c */ /* 0x080fec0000001834 */
[----:B------:R-:W-:Y:S06]  /*8cb0*/  HMMA.16816.F32 R28, R92, R30, R160 ;  /* 0x0000001e5c1c723c */ /* 0x000fec00000018a0 */
[-C--:B------:R-:W-:Y:S06]  /*8cc0*/  HMMA.16816.F32 R100, R164, R20.reuse, R100 ;  /* 0x00000014a464723c */ /* 0x080fec0000001864 */
[----:B------:R-:W-:Y:S06]  /*8cd0*/  HMMA.16816.F32 R176, R172, R20, R176 ;  /* 0x00000014acb0723c */ /* 0x000fec00000018b0 */
[-C--:B------:R-:W-:Y:S01]  /*8ce0*/  HMMA.16816.F32 R48, R40, R26.reuse, R48 ;  /* 0x0000001a2830723c */ /* 0x080fe20000001830 */
[----:B------:R-:W-:Y:S01]  /*8cf0*/  FMUL R2, R36, UR9 ;  /* 0x0000000924027c20 */ /* 0x000fe20008400000 */
[----:B------:R-:W-:Y:S01]  /*8d00*/  FMUL R3, R37, UR9 ;  /* 0x0000000925037c20 */ /* 0x000fe20008400000 */
[----:B------:R-:W-:Y:S01]  /*8d10*/  FMUL R11, R38, UR9 ;  /* 0x00000009260b7c20 */ /* 0x000fe20008400000 */
[----:B------:R-:W-:Y:S01]  /*8d20*/  FMUL R4, R39, UR9 ;  /* 0x0000000927047c20 */ /* 0x000fe20008400000 */
[----:B------:R-:W-:Y:S01]  /*8d30*/  FMUL R10, R88, UR9 ;  /* 0x00000009580a7c20 */ /* 0x000fe20008400000 */
[----:B------:R-:W-:Y:S01]  /*8d40*/  HMMA.16816.F32 R24, R92, R26, R168 ;  /* 0x0000001a5c18723c */ /* 0x000fe200000018a8 */
[----:B------:R-:W-:Y:S01]  /*8d50*/  FMUL R17, R89, UR9 ;  /* 0x0000000959117c20 */ /* 0x000fe20008400000 */
[----:B------:R-:W-:Y:S01]  /*8d60*/  FMUL R0, R90, UR9 ;  /* 0x000000095a007c20 */ /* 0x000fe20008400000 */
[----:B------:R-:W-:Y:S01]  /*8d70*/  FMUL R5, R91, UR9 ;  /* 0x000000095b057c20 */ /* 0x000fe20008400000 */
[----:B------:R-:W-:Y:S01]  /*8d80*/  FMNMX R2, R2, R3, !PT ;  /* 0x0000000302027209 */ /* 0x000fe20007800000 */
[----:B------:R-:W-:Y:S01]  /*8d90*/  FMUL R3, R52, UR9 ;  /* 0x0000000934037c20 */ /* 0x000fe20008400000 */
[----:B------:R-:W-:Y:S01]  /*8da0*/  FMNMX R11, R11, R4, !PT ;  /* 0x000000040b0b7209 */ /* 0x000fe20007800000 */
[----:B------:R-:W-:Y:S01]  /*8db0*/  FMUL R4, R30, UR9 ;  /* 0x000000091e047c20 */ /* 0x000fe20008400000 */
[----:B------:R-:W-:Y:S01]  /*8dc0*/  FMNMX R10, R10, R17, !PT ;  /* 0x000000110a0a7209 */ /* 0x000fe20007800000 */
[----:B------:R-:W-:Y:S01]  /*8dd0*/  FMUL R17, R54, UR9 ;  /* 0x0000000936117c20 */ /* 0x000fe20008400000 */
[----:B------:R-:W-:Y:S01]  /*8de0*/  FMNMX R0, R0, R5, !PT ;  /* 0x0000000500007209 */ /* 0x000fe20007800000 */
[-C--:B------:R-:W-:Y:S01]  /*8df0*/  HMMA.16816.F32 R40, R40, R22.reuse, R100 ;  /* 0x000000162828723c */ /* 0x080fe20000001864 */
[----:B------:R-:W-:Y:S01]  /*8e00*/  FMNMX R10, R3, R10, !PT ;  /* 0x0000000a030a7209 */ /* 0x000fe20007800000 */
[----:B------:R-:W-:Y:S01]  /*8e10*/  FMUL R3, R53, UR9 ;  /* 0x0000000935037c20 */ /* 0x000fe20008400000 */
[----:B------:R-:W-:Y:S01]  /*8e20*/  FMNMX R11, R4, R11, !PT ;  /* 0x0000000b040b7209 */ /* 0x000fe20007800000 */
[----:B------:R-:W-:Y:S01]  /*8e30*/  FMUL R4, R55, UR9 ;  /* 0x0000000937047c20 */ /* 0x000fe20008400000 */
[----:B------:R-:W-:Y:S01]  /*8e40*/  FMNMX R0, R17, R0, !PT ;  /* 0x0000000011007209 */ /* 0x000fe20007800000 */
[----:B------:R-:W-:Y:S01]  /*8e50*/  HMMA.16816.F32 R20, R92, R22, R176 ;  /* 0x000000165c14723c */ /* 0x000fe200000018b0 */
[----:B------:R-:W-:Y:S01]  /*8e60*/  FMUL R5, R28, UR9 ;  /* 0x000000091c057c20 */ /* 0x000fe20008400000 */
[----:B------:R-:W-:Y:S01]  /*8e70*/  FMNMX R10, R3, R10, !PT ;  /* 0x0000000a030a7209 */ /* 0x000fe20007800000 */
[----:B------:R-:W-:Y:S01]  /*8e80*/  FMUL R3, R48, UR9 ;  /* 0x0000000930037c20 */ /* 0x000fe20008400000 */
[----:B------:R-:W-:Y:S01]  /*8e90*/  FMNMX R0, R4, R0, !PT ;  /* 0x0000000004007209 */ /* 0x000fe20007800000 */
        /* <DEDUP_REMOVED lines=11> */
[----:B------:R-:W2:Y:S01]  /*8f50*/  LDL.64 R102, [R1+0x310] ;  /* 0x0003100001667983 */ /* 0x000ea20000100a00 */
[----:B------:R-:W-:Y:S01]  /*8f60*/  FMNMX R2, R3, R2, !PT ;  /* 0x0000000203027209 */ /* 0x000fe20007800000 */
[----:B------:R-:W-:Y:S01]  /*8f70*/  FMUL R3, R25, UR9 ;  /* 0x0000000919037c20 */ /* 0x000fe20008400000 */
[----:B------:R-:W-:Y:S01]  /*8f80*/  FMNMX R0, R4, R0, !PT ;  /* 0x0000000004007209 */ /* 0x000fe20007800000 */
[----:B------:R-:W-:Y:S01]  /*8f90*/  FMUL R5, R49, UR9 ;  /* 0x0000000931057c20 */ /* 0x000fe20008400000 */
[----:B------:R-:W-:Y:S01]  /*8fa0*/  FMUL R4, R27, UR9 ;  /* 0x000000091b047c20 */ /* 0x000fe20008400000 */
[----:B------:R-:W-:Y:S01]  /*8fb0*/  FMNMX R11, R17, R11, !PT ;  /* 0x0000000b110b7209 */ /* 0x000fe20007800000 */
[----:B------:R-:W2:Y:S01]  /*8fc0*/  LDL.64 R160, [R1+0x200] ;  /* 0x0002000001a07983 */ /* 0x000ea20000100a00 */
[----:B------:R-:W-:Y:S01]  /*8fd0*/  FMNMX R2, R3, R2, !PT ;  /* 0x0000000203027209 */ /* 0x000fe20007800000 */
        /* <DEDUP_REMOVED lines=16> */
[----:B------:R-:W-:-:S02]  /*90e0*/  FMNMX R0, R17, R0, !PT ;  /* 0x0000000011007209 */ /* 0x000fc40007800000 */
[----:B------:R-:W-:Y:S01]  /*90f0*/  FMNMX R2, R11, R2, !PT ;  /* 0x000000020b027209 */ /* 0x000fe20007800000 */
[----:B------:R-:W2:Y:S01]  /*9100*/  LDL.64 R164, [R1+0x1e0] ;  /* 0x0001e00001a47983 */ /* 0x000ea20000100a00 */
[----:B------:R-:W-:-:S03]  /*9110*/  FMNMX R4, R10, R4, !PT ;  /* 0x000000040a047209 */ /* 0x000fc60007800000 */
[----:B------:R-:W0:Y:S04]  /*9120*/  SHFL.BFLY PT, R17, R3, 0x2, 0x1f ;  /* 0x0c401f0003117f89 */ /* 0x000e2800000e0000 */
[----:B------:R-:W1:Y:S04]  /*9130*/  SHFL.BFLY PT, R11, R0, 0x2, 0x1f ;  /* 0x0c401f00000b7f89 */ /* 0x000e6800000e0000 */
[----:B------:R-:W1:Y:S04]  /*9140*/  SHFL.BFLY PT, R10, R2, 0x2, 0x1f ;  /* 0x0c401f00020a7f89 */ /* 0x000e6800000e0000 */
[----:B------:R-:W1:Y:S01]  /*9150*/  SHFL.BFLY PT, R5, R4, 0x2, 0x1f ;  /* 0x0c401f0004057f89 */ /* 0x000e6200000e0000 */
[----:B0-----:R-:W-:-:S02]  /*9160*/  FMNMX R17, R3, R17, !PT ;  /* 0x0000001103117209 */ /* 0x001fc40007800000 */
[----:B-1----:R-:W-:Y:S02]  /*9170*/  FMNMX R0, R0, R11, !PT ;  /* 0x0000000b00007209 */ /* 0x002fe40007800000 */
[----:B------:R-:W-:Y:S02]  /*9180*/  FMNMX R2, R2, R10, !PT ;  /* 0x0000000a02027209 */ /* 0x000fe40007800000 */
[----:B------:R-:W-:Y:S01]  /*9190*/  FMNMX R3, R4, R5, !PT ;  /* 0x0000000504037209 */ /* 0x000fe20007800000 */
[----:B------:R-:W0:Y:S04]  /*91a0*/  SHFL.BFLY PT, R18, R17, 0x1, 0x1f ;  /* 0x0c201f0011127f89 */ /* 0x000e2800000e0000 */
[----:B------:R-:W1:Y:S04]  /*91b0*/  SHFL.BFLY PT, R4, R0, 0x1, 0x1f ;  /* 0x0c201f0000047f89 */ /* 0x000e6800000e0000 */
[----:B------:R-:W1:Y:S04]  /*91c0*/  SHFL.BFLY PT, R5, R2, 0x1, 0x1f ;  /* 0x0c201f0002057f89 */ /* 0x000e6800000e0000 */
[----:B------:R-:W1:Y:S01]  /*91d0*/  SHFL.BFLY PT, R11, R3, 0x1, 0x1f ;  /* 0x0c201f00030b7f89 */ /* 0x000e6200000e0000 */
[----:B------:R-:W-:-:S02]  /*91e0*/  LOP3.LUT R179, R208, 0x1c, RZ, 0xc0, !PT ;  /* 0x0000001cd0b37812 */ /* 0x000fc400078ec0ff */
[----:B------:R-:W-:Y:S02]  /*91f0*/  SHF.R.U32.HI R10, RZ, 0x3, R32 ;  /* 0x00000003ff0a7819 */ /* 0x000fe40000011620 */
[----:B------:R-:W-:Y:S02]  /*9200*/  LEA R179, R179, UR6, 0x2 ;  /* 0x00000006b3b37c11 */ /* 0x000fe4000f8e10ff */
[----:B------:R-:W-:-:S04]  /*9210*/  LOP3.LUT R10, R10, 0xc, RZ, 0xc0, !PT ;  /* 0x0000000c0a0a7812 */ /* 0x000fc800078ec0ff */
[----:B------:R-:W-:Y:S02]  /*9220*/  IADD3 R10, R179, R10, RZ ;  /* 0x0000000ab30a7210 */ /* 0x000fe40007ffe0ff */
[----:B0-----:R-:W-:Y:S01]  /*9230*/  FMNMX R17, R17, R18, !PT ;  /* 0x0000001211117209 */ /* 0x001fe20007800000 */
[----:B------:R-:W-:Y:S01]  /*9240*/  BAR.SYNC.DEFER_BLOCKING 0x0 ;  /* 0x0000000000007b1d */ /* 0x000fe20000010000 */
[----:B-1----:R-:W-:Y:S02]  /*9250*/  FMNMX R4, R0, R4, !PT ;  /* 0x0000000400047209 */ /* 0x002fe40007800000 */
[----:B------:R-:W-:Y:S02]  /*9260*/  FMNMX R5, R2, R5, !PT ;  /* 0x0000000502057209 */ /* 0x000fe40007800000 */
[----:B------:R-:W-:Y:S01]  /*9270*/  FMNMX R11, R3, R11, !PT ;  /* 0x0000000b030b7209 */ /* 0x000fe20007800000 */
[----:B------:R-:W-:Y:S04]  /*9280*/  @!P0 STS [R10], R17 ;  /* 0x000000110a008388 */ /* 0x000fe80000000800 */
[----:B------:R-:W-:Y:S04]  /*9290*/  @!P0 STS [R10+0x80], R4 ;  /* 0x000080040a008388 */ /* 0x000fe80000000800 */
[----:B------:R-:W-:Y:S04]  /*92a0*/  @!P0 STS [R10+0x100], R5 ;  /* 0x000100050a008388 */ /* 0x000fe80000000800 */
[----:B------:R-:W-:Y:S01]  /*92b0*/  @!P0 STS [R10+0x180], R11 ;  /* 0x0001800b0a008388 */ /* 0x000fe20000000800 */
[----:B------:R-:W-:Y:S01]  /*92c0*/  LEA R0, R209, UR6, 0x2 ;  /* 0x00000006d1007c11 */ /* 0x000fe2000f8e10ff */
[----:B------:R-:W-:Y:S06]  /*92d0*/  BAR.SYNC.DEFER_BLOCKING 0x0 ;  /* 0x0000000000007b1d */ /* 0x000fec0000010000 */
[----:B------:R-:W0:Y:S04]  /*92e0*/  LDS R2, [R0] ;  /* 0x0000000000027984 */ /* 0x000e280000000800 */
[----:B0-----:R-:W0:Y:S02]  /*92f0*/  SHFL.BFLY PT, R3, R2, 0x2, 0x1f ;  /* 0x0c401f0002037f89 */ /* 0x001e2400000e0000 */
[----:B0-----:R-:W-:-:S05]  /*9300*/  FMNMX R3, R2, R3, !PT ;  /* 0x0000000302037209 */ /* 0x001fca0007800000 */
[----:B------:R-:W0:Y:S02]  /*9310*/  SHFL.BFLY PT, R2, R3, 0x1, 0x1f ;  /* 0x0c201f0003027f89 */ /* 0x000e2400000e0000 */
[----:B0-----:R-:W-:-:S05]  /*9320*/  FMNMX R2, R3, R2, !PT ;  /* 0x0000000203027209 */ /* 0x001fca0007800000 */
[----:B------:R-:W-:Y:S01]  /*9330*/  @!P0 STS [R0], R2 ;  /* 0x0000000200008388 */ /* 0x000fe20000000800 */
[----:B------:R-:W-:Y:S06]  /*9340*/  BAR.SYNC.DEFER_BLOCKING 0x0 ;  /* 0x0000000000007b1d */ /* 0x000fec0000010000 */
[----:B------:R-:W0:Y:S04]  /*9350*/  LDS R3, [R179+0x80] ;  /* 0x00008000b3037984 */ /* 0x000e280000000800 */
[----:B------:R-:W1:Y:S04]  /*9360*/  LDS R4, [R179+0x100] ;  /* 0x00010000b3047984 */ /* 0x000e680000000800 */
[----:B------:R-:W4:Y:S04]  /*9370*/  LDS R2, [R179] ;  /* 0x00000000b3027984 */ /* 0x000f280000000800 */
[----:B------:R-:W3:Y:S01]  /*9380*/  LDS R5, [R179+0x180] ;  /* 0x00018000b3057984 */ /* 0x000ee20000000800 */
[----:B0-----:R-:W-:-:S02]  /*9390*/  FMNMX R3, R3, R9, !PT ;  /* 0x0000000903037209 */ /* 0x001fc40007800000 */
[----:B-1----:R-:W-:-:S03]  /*93a0*/  FMNMX R4, R4, R6, !PT ;  /* 0x0000000604047209 */ /* 0x002fc60007800000 */
[--C-:B------:R-:W-:Y:S01]  /*93b0*/  FFMA R50, R50, UR9, -R3.reuse ;  /* 0x0000000932327c23 */ /* 0x100fe20008000803 */
[----:B------:R-:W-:-:S03]  /*93c0*/  FFMA R51, R51, UR9, -R3 ;  /* 0x0000000933337c23 */ /* 0x000fc60008000803 */
[----:B------:R-:W-:Y:S01]  /*93d0*/  FMUL R50, R50, 1.4426950216293334961 ;  /* 0x3fb8aa3b32327820 */ /* 0x000fe20000400000 */
[----:B------:R-:W-:Y:S01]  /*93e0*/  FMUL R51, R51, 1.4426950216293334961 ;  /* 0x3fb8aa3b33337820 */ /* 0x000fe20000400000 */
[--C-:B------:R-:W-:Y:S01]  /*93f0*/  FFMA R28, R28, UR9, -R4.reuse ;  /* 0x000000091c1c7c23 */ /* 0x100fe20008000804 */
[----:B------:R-:W-:Y:S01]  /*9400*/  FFMA R29, R29, UR9, -R4 ;  /* 0x000000091d1d7c23 */ /* 0x000fe20008000804 */
[----:B------:R-:W-:Y:S02]  /*9410*/  MUFU.EX2 R241, R50 ;  /* 0x0000003200f17308 */ /* 0x000fe40000000800 */
[----:B------:R-:W-:Y:S01]  /*9420*/  FMUL R28, R28, 1.4426950216293334961 ;  /* 0x3fb8aa3b1c1c7820 */ /* 0x000fe20000400000 */
[----:B------:R-:W-:-:S05]  /*9430*/  FMUL R29, R29, 1.4426950216293334961 ;  /* 0x3fb8aa3b1d1d7820 */ /* 0x000fca0000400000 */
[----:B------:R0:W-:Y:S02]  /*9440*/  MUFU.EX2 R239, R51 ;  /* 0x0000003300ef7308 */ /* 0x0001e40000000800 */
[----:B0-----:R-:W2:Y:S06]  /*9450*/  LDL.64 R50, [R1+0x398] ;  /* 0x0003980001327983 */ /* 0x001eac0000100a00 */
[----:B------:R-:W-:Y:S08]  /*9460*/  MUFU.EX2 R203, R28 ;  /* 0x0000001c00cb7308 */ /* 0x000ff00000000800 */
[----:B------:R0:W-:Y:S02]  /*9470*/  MUFU.EX2 R201, R29 ;  /* 0x0000001d00c97308 */ /* 0x0001e40000000800 */
[----:B0-----:R-:W2:Y:S01]  /*9480*/  LDL.64 R28, [R1+0x378] ;  /* 0x00037800011c7983 */ /* 0x001ea20000100a00 */
[----:B----4-:R-:W-:-:S02]  /*9490*/  FMNMX R2, R2, R7, !PT ;  /* 0x0000000702027209 */ /* 0x010fc40007800000 */
[----:B---3--:R-:W-:Y:S01]  /*94a0*/  FMNMX R5, R5, R8, !PT ;  /* 0x0000000805057209 */ /* 0x008fe20007800000 */
[--C-:B------:R-:W-:Y:S02]  /*94b0*/  FFMA R90, R90, UR9, -R3.reuse ;  /* 0x000000095a5a7c23 */ /* 0x100fe40008000803 */
[--C-:B------:R-:W-:Y:S01]  /*94c0*/  FFMA R229, R88, UR9, -R2.reuse ;  /* 0x0000000958e57c23 */ /* 0x100fe20008000802 */
[----:B------:R-:W-:Y:S01]  /*94d0*/  FFMA R89, R89, UR9, -R2 ;  /* 0x0000000959597c23 */ /* 0x000fe20008000802 */
[----:B------:R-:W-:Y:S01]  /*94e0*/  FFMA R91, R91, UR9, -R3 ;  /* 0x000000095b5b7c23 */ /* 0x000fe20008000803 */
[--C-:B------:R-:W-:Y:S01]  /*94f0*/  FFMA R36, R36, UR9, -R4.reuse ;  /* 0x0000000924247c23 */ /* 0x100fe20008000804 */
[----:B------:R-:W-:Y:S01]  /*9500*/  FFMA R37, R37, UR9, -R4 ;  /* 0x0000000925257c23 */ /* 0x000fe20008000804 */
[--C-:B------:R-:W-:Y:S01]  /*9510*/  FFMA R38, R38, UR9, -R5.reuse ;  /* 0x0000000926267c23 */ /* 0x100fe20008000805 */
[----:B------:R-:W-:Y:S01]  /*9520*/  FFMA R39, R39, UR9, -R5 ;  /* 0x0000000927277c23 */ /* 0x000fe20008000805 */
[----:B------:R-:W-:Y:S01]  /*9530*/  FMUL R229, R229, 1.4426950216293334961 ;  /* 0x3fb8aa3be5e57820 */ /* 0x000fe20000400000 */
[----:B------:R-:W-:Y:S01]  /*9540*/  FMUL R89, R89, 1.4426950216293334961 ;  /* 0x3fb8aa3b59597820 */ /* 0x000fe20000400000 */
[--C-:B------:R-:W-:Y:S01]  /*9550*/  FFMA R52, R52, UR9, -R2.reuse ;  /* 0x0000000934347c23 */ /* 0x100fe20008000802 */
[----:B------:R-:W-:Y:S01]  /*9560*/  FMUL R90, R90, 1.4426950216293334961 ;  /* 0x3fb8aa3b5a5a7820 */ /* 0x000fe20000400000 */
[----:B------:R-:W-:Y:S01]  /*9570*/  FMUL R91, R91, 1.4426950216293334961 ;  /* 0x3fb8aa3b5b5b7820 */ /* 0x000fe20000400000 */
[----:B------:R-:W-:Y:S01]  /*9580*/  FFMA R54, R54, UR9, -R3 ;  /* 0x0000000936367c23 */ /* 0x000fe20008000803 */
[----:B------:R-:W-:Y:S01]  /*9590*/  FMUL R36, R36, 1.4426950216293334961 ;  /* 0x3fb8aa3b24247820 */ /* 0x000fe20000400000 */
[----:B------:R-:W-:Y:S01]  /*95a0*/  FMUL R37, R37, 1.4426950216293334961 ;  /* 0x3fb8aa3b25257820 */ /* 0x000fe20000400000 */
[----:B------:R-:W-:Y:S01]  /*95b0*/  FMUL R38, R38, 1.4426950216293334961 ;  /* 0x3fb8aa3b26267820 */ /* 0x000fe20000400000 */
[----:B------:R-:W-:Y:S01]  /*95c0*/  FMUL R39, R39, 1.4426950216293334961 ;  /* 0x3fb8aa3b27277820 */ /* 0x000fe20000400000 */
[----:B------:R-:W-:Y:S01]  /*95d0*/  FFMA R30, R30, UR9, -R5 ;  /* 0x000000091e1e7c23 */ /* 0x000fe20008000805 */
[----:B------:R-:W-:Y:S01]  /*95e0*/  MUFU.EX2 R229, R229 ;  /* 0x000000e500e57308 */ /* 0x000fe20000000800 */
[----:B------:R-:W-:Y:S01]  /*95f0*/  FMUL R52, R52, 1.4426950216293334961 ;  /* 0x3fb8aa3b34347820 */ /* 0x000fe20000400000 */
[----:B------:R-:W-:Y:S01]  /*9600*/  FFMA R53, R53, UR9, -R2 ;  /* 0x0000000935357c23 */ /* 0x000fe20008000802 */
[----:B------:R-:W-:Y:S01]  /*9610*/  FMUL R54, R54, 1.4426950216293334961 ;  /* 0x3fb8aa3b36367820 */ /* 0x000fe20000400000 */
[----:B------:R-:W-:Y:S01]  /*9620*/  FFMA R55, R55, UR9, -R3 ;  /* 0x0000000937377c23 */ /* 0x000fe20008000803 */
[----:B------:R-:W-:Y:S01]  /*9630*/  FMUL R30, R30, 1.4426950216293334961 ;  /* 0x3fb8aa3b1e1e7820 */ /* 0x000fe20000400000 */
[----:B------:R-:W-:-:S02]  /*9640*/  FFMA R31, R31, UR9, -R5 ;  /* 0x000000091f1f7c23 */ /* 0x000fc40008000805 */
[----:B------:R0:W-:Y:S01]  /*9650*/  MUFU.EX2 R227, R89 ;  /* 0x0000005900e37308 */ /* 0x0001e20000000800 */
[----:B------:R-:W-:Y:S01]  /*9660*/  FMUL R53, R53, 1.4426950216293334961 ;  /* 0x3fb8aa3b35357820 */ /* 0x000fe20000400000 */
[----:B------:R-:W-:Y:S01]  /*9670*/  FFMA R48, R48, UR9, -R2 ;  /* 0x0000000930307c23 */ /* 0x000fe20008000802 */
[----:B------:R-:W-:Y:S01]  /*9680*/  FMUL R55, R55, 1.4426950216293334961 ;  /* 0x3fb8aa3b37377820 */ /* 0x000fe20000400000 */
[----:B------:R-:W-:-:S04]  /*9690*/  FFMA R24, R24, UR9, -R4 ;  /* 0x0000000918187c23 */ /* 0x000fc80008000804 */
[----:B------:R-:W-:Y:S01]  /*96a0*/  MUFU.EX2 R231, R90 ;  /* 0x0000005a00e77308 */ /* 0x000fe20000000800 */
[----:B------:R-:W-:Y:S01]  /*96b0*/  FMUL R31, R31, 1.4426950216293334961 ;  /* 0x3fb8aa3b1f1f7820 */ /* 0x000fe20000400000 */
[----:B------:R-:W-:-:S06]  /*96c0*/  FFMA R26, R26, UR9, -R5 ;  /* 0x000000091a1a7c23 */ /* 0x000fcc0008000805 */
[----:B------:R-:W-:Y:S08]  /*96d0*/  MUFU.EX2 R225, R91 ;  /* 0x0000005b00e17308 */ /* 0x000ff00000000800 */
[----:B------:R-:W-:Y:S08]  /*96e0*/  MUFU.EX2 R211, R36 ;  /* 0x0000002400d37308 */ /* 0x000ff00000000800 */
[----:B------:R-:W1:Y:S08]  /*96f0*/  MUFU.EX2 R209, R37 ;  /* 0x0000002500d17308 */ /* 0x000e700000000800 */
[----:B------:R-:W-:Y:S08]  /*9700*/  MUFU.EX2 R207, R38 ;  /* 0x0000002600cf7308 */ /* 0x000ff00000000800 */
[----:B------:R3:W4:Y:S01]  /*9710*/  MUFU.EX2 R205, R39 ;  /* 0x0000002700cd7308 */ /* 0x0007220000000800 */
[----:B------:R-:W-:Y:S01]  /*9720*/  FMUL R48, R48, 1.4426950216293334961 ;  /* 0x3fb8aa3b30307820 */ /* 0x000fe20000400000 */
[----:B------:R-:W-:Y:S01]  /*9730*/  FFMA R49, R49, UR9, -R2 ;  /* 0x0000000931317c23 */ /* 0x000fe20008000802 */
[----:B------:R-:W-:Y:S01]  /*9740*/  FMUL R24, R24, 1.4426950216293334961 ;  /* 0x3fb8aa3b18187820 */ /* 0x000fe20000400000 */
[----:B------:R-:W-:-:S04]  /*9750*/  FFMA R25, R25, UR9, -R4 ;  /* 0x0000000919197c23 */ /* 0x000fc80008000804 */
[----:B------:R-:W-:Y:S01]  /*9760*/  MUFU.EX2 R223, R52 ;  /* 0x0000003400df7308 */ /* 0x000fe20000000800 */
[--C-:B------:R-:W-:Y:S01]  /*9770*/  FFMA R20, R20, UR9, -R4.reuse ;  /* 0x0000000914147c23 */ /* 0x100fe20008000804 */
[----:B------:R-:W-:Y:S01]  /*9780*/  FFMA R21, R21, UR9, -R4 ;  /* 0x0000000915157c23 */ /* 0x000fe20008000804 */
[----:B------:R-:W-:Y:S01]  /*9790*/  FMUL R26, R26, 1.4426950216293334961 ;  /* 0x3fb8aa3b1a1a7820 */ /* 0x000fe20000400000 */
[----:B------:R-:W-:Y:S01]  /*97a0*/  FFMA R27, R27, UR9, -R5 ;  /* 0x000000091b1b7c23 */ /* 0x000fe20008000805 */
[--C-:B------:R-:W-:Y:S01]  /*97b0*/  FFMA R215, R40, UR9, -R2.reuse ;  /* 0x0000000928d77c23 */ /* 0x100fe20008000802 */
[----:B------:R-:W-:Y:S01]  /*97c0*/  FFMA R42, R42, UR9, -R3 ;  /* 0x000000092a2a7c23 */ /* 0x000fe20008000803 */
[----:B------:R-:W-:Y:S01]  /*97d0*/  FFMA R22, R22, UR9, -R5 ;  /* 0x0000000916167c23 */ /* 0x000fe20008000805 */
[----:B------:R-:W-:Y:S08]  /*97e0*/  MUFU.EX2 R235, R54 ;  /* 0x0000003600eb7308 */ /* 0x000ff00000000800 */
[----:B------:R-:W4:Y:S01]  /*97f0*/  MUFU.EX2 R199, R30 ;  /* 0x0000001e00c77308 */ /* 0x000f220000000800 */
[----:B------:R-:W-:Y:S01]  /*9800*/  FMUL R49, R49, 1.4426950216293334961 ;  /* 0x3fb8aa3b31317820 */ /* 0x000fe20000400000 */
[----:B------:R-:W-:Y:S01]  /*9810*/  FMUL R25, R25, 1.4426950216293334961 ;  /* 0x3fb8aa3b19197820 */ /* 0x000fe20000400000 */
[----:B------:R-:W-:Y:S01]  /*9820*/  FMUL R20, R20, 1.4426950216293334961 ;  /* 0x3fb8aa3b14147820 */ /* 0x000fe20000400000 */
[----:B------:R-:W-:Y:S01]  /*9830*/  FMUL R21, R21, 1.4426950216293334961 ;  /* 0x3fb8aa3b15157820 */ /* 0x000fe20000400000 */
[----:B------:R-:W-:Y:S01]  /*9840*/  FFMA R41, R41, UR9, -R2 ;  /* 0x0000000929297c23 */ /* 0x000fe20008000802 */
[----:B------:R-:W-:Y:S01]  /*9850*/  FFMA R43, R43, UR9, -R3 ;  /* 0x000000092b2b7c23 */ /* 0x000fe20008000803 */
[----:B------:R-:W-:Y:S01]  /*9860*/  FFMA R23, R23, UR9, -R5 ;  /* 0x0000000917177c23 */ /* 0x000fe20008000805 */
[----:B------:R4:W4:Y:S01]  /*9870*/  MUFU.EX2 R221, R53 ;  /* 0x0000003500dd7308 */ /* 0x0009220000000800 */
[----:B------:R-:W-:Y:S01]  /*9880*/  FMUL R27, R27, 1.4426950216293334961 ;  /* 0x3fb8aa3b1b1b7820 */ /* 0x000fe20000400000 */
[----:B------:R-:W-:Y:S01]  /*9890*/  FMUL R215, R215, 1.4426950216293334961 ;  /* 0x3fb8aa3bd7d77820 */ /* 0x000fe20000400000 */
[----:B0-----:R-:W2:Y:S05]  /*98a0*/  LDL.64 R88, [R1+0x350] ;  /* 0x0003500001587983 */ /* 0x001eaa0000100a00 */
[----:B------:R0:W0:Y:S08]  /*98b0*/  MUFU.EX2 R233, R55 ;  /* 0x0000003700e97308 */ /* 0x0000300000000800 */
[----:B------:R-:W0:Y:S01]  /*98c0*/  MUFU.EX2 R197, R31 ;  /* 0x0000001f00c57308 */ /* 0x000e220000000800 */
[----:B------:R-:W-:Y:S01]  /*98d0*/  FMUL R42, R42, 1.4426950216293334961 ;  /* 0x3fb8aa3b2a2a7820 */ /* 0x000fe20000400000 */
[----:B------:R-:W-:Y:S01]  /*98e0*/  FMUL R22, R22, 1.4426950216293334961 ;  /* 0x3fb8aa3b16167820 */ /* 0x000fe20000400000 */
[----:B-1----:R-:W-:Y:S01]  /*98f0*/  FADD R18, R211, R209 ;  /* 0x000000d1d3127221 */ /* 0x002fe20000000000 */
[----:B---3--:R-:W3:Y:S04]  /*9900*/  LDL.64 R38, [R1+0x388] ;  /* 0x0003880001267983 */ /* 0x008ee80000100a00 */
[----:B------:R-:W1:Y:S01]  /*9910*/  MUFU.EX2 R219, R48 ;  /* 0x0000003000db7308 */ /* 0x000e620000000800 */
[----:B----4-:R-:W-:Y:S01]  /*9920*/  FADD R17, R207, R205 ;  /* 0x000000cdcf117221 */ /* 0x010fe20000000000 */
[----:B------:R-:W4:Y:S06]  /*9930*/  LDL.64 R90, [R1+0x368] ;  /* 0x00036800015a7983 */ /* 0x000f2c0000100a00 */
[----:B------:R-:W1:Y:S08]  /*9940*/  MUFU.EX2 R195, R24 ;  /* 0x0000001800c37308 */ /* 0x000e700000000800 */
[----:B------:R-:W1:Y:S01]  /*9950*/  MUFU.EX2 R191, R26 ;  /* 0x0000001a00bf7308 */ /* 0x000e620000000800 */
[----:B------:R-:W-:Y:S01]  /*9960*/  FMUL R41, R41, 1.4426950216293334961 ;  /* 0x3fb8aa3b29297820 */ /* 0x000fe20000400000 */
[----:B------:R-:W-:Y:S01]  /*9970*/  FMUL R43, R43, 1.4426950216293334961 ;  /* 0x3fb8aa3b2b2b7820 */ /* 0x000fe20000400000 */
[----:B------:R-:W-:Y:S01]  /*9980*/  FMUL R23, R23, 1.4426950216293334961 ;  /* 0x3fb8aa3b17177820 */ /* 0x000fe20000400000 */
[----:B------:R-:W4:Y:S04]  /*9990*/  LDL.64 R52, [R1+0x338] ;  /* 0x0003380001347983 */ /* 0x000f280000100a00 */
[----:B------:R-:W1:Y:S01]  /*99a0*/  MUFU.EX2 R217, R49 ;  /* 0x0000003100d97308 */ /* 0x000e620000000800 */
[----:B------:R-:W-:Y:S01]  /*99b0*/  FADD R18, R203, R18 ;  /* 0x00000012cb127221 */ /* 0x000fe20000000000 */
[----:B------:R-:W-:Y:S01]  /*99c0*/  FADD R17, R199, R17 ;  /* 0x00000011c7117221 */ /* 0x000fe20000000000 */
[----:B0-----:R-:W4:Y:S05]  /*99d0*/  LDL.64 R54, [R1+0x340] ;  /* 0x0003400001367983 */ /* 0x001f2a0000100a00 */
[----:B------:R-:W0:Y:S08]  /*99e0*/  MUFU.EX2 R193, R25 ;  /* 0x0000001900c17308 */ /* 0x000e300000000800 */
[----:B------:R1:W-:Y:S08]  /*99f0*/  MUFU.EX2 R187, R20 ;  /* 0x0000001400bb7308 */ /* 0x0003f00000000800 */
[----:B------:R0:W-:Y:S01]  /*9a00*/  MUFU.EX2 R185, R21 ;  /* 0x0000001500b97308 */ /* 0x0001e20000000800 */
[----:B-1----:R-:W-:Y:S01]  /*9a10*/  FADD R20, R229, R227 ;  /* 0x000000e3e5147221 */ /* 0x002fe20000000000 */
[----:B------:R-:W4:Y:S06]  /*9a20*/  LDL.64 R48, [R1+0x348] ;  /* 0x0003480001307983 */ /* 0x000f2c0000100a00 */
[----:B------:R-:W1:Y:S01]  /*9a30*/  MUFU.EX2 R189, R27 ;  /* 0x0000001b00bd7308 */ /* 0x000e620000000800 */
[----:B0-----:R-:W-:Y:S01]  /*9a40*/  FADD R21, R231, R225 ;  /* 0x000000e1e7157221 */ /* 0x001fe20000000000 */
[----:B------:R-:W-:-:S03]  /*9a50*/  FADD R20, R223, R20 ;  /* 0x00000014df147221 */ /* 0x000fc60000000000 */
[----:B------:R-:W-:-:S03]  /*9a60*/  FADD R21, R235, R21 ;  /* 0x00000015eb157221 */ /* 0x000fc60000000000 */
[----:B------:R-:W0:Y:S01]  /*9a70*/  MUFU.EX2 R215, R215 ;  /* 0x000000d700d77308 */ /* 0x000e220000000800 */
[----:B------:R-:W-:Y:S01]  /*9a80*/  FADD R20, R221, R20 ;  /* 0x00000014dd147221 */ /* 0x000fe20000000000 */
[----:B------:R-:W-:Y:S01]  /*9a90*/  FADD R21, R233, R21 ;  /* 0x00000015e9157221 */ /* 0x000fe20000000000 */
[----:B------:R-:W-:-:S05]  /*9aa0*/  FADD R18, R201, R18 ;  /* 0x00000012c9127221 */ /* 0x000fca0000000000 */
[----:B------:R-:W0:Y:S01]  /*9ab0*/  MUFU.EX2 R248, R42 ;  /* 0x0000002a00f87308 */ /* 0x000e220000000800 */
[----:B------:R-:W-:-:S07]  /*9ac0*/  FADD R17, R197, R17 ;  /* 0x00000011c5117221 */ /* 0x000fce0000000000 */
[----:B------:R-:W0:Y:S01]  /*9ad0*/  MUFU.EX2 R183, R22 ;  /* 0x0000001600b77308 */ /* 0x000e220000000800 */
[----:B------:R-:W-:Y:S01]  /*9ae0*/  FADD R20, R219, R20 ;  /* 0x00000014db147221 */ /* 0x000fe20000000000 */
[----:B------:R-:W-:Y:S01]  /*9af0*/  FADD R21, R241, R21 ;  /* 0x00000015f1157221 */ /* 0x000fe20000000000 */
[----:B------:R-:W-:-:S05]  /*9b00*/  FADD R18, R195, R18 ;  /* 0x00000012c3127221 */ /* 0x000fca0000000000 */
[----:B------:R-:W0:Y:S01]  /*9b10*/  MUFU.EX2 R213, R41 ;  /* 0x0000002900d57308 */ /* 0x000e220000000800 */
[----:B------:R-:W-:-:S07]  /*9b20*/  FADD R17, R191, R17 ;  /* 0x00000011bf117221 */ /* 0x000fce0000000000 */
[----:B------:R-:W0:Y:S08]  /*9b30*/  MUFU.EX2 R237, R43 ;  /* 0x0000002b00ed7308 */ /* 0x000e300000000800 */
[----:B------:R-:W0:Y:S01]  /*9b40*/  MUFU.EX2 R181, R23 ;  /* 0x0000001700b57308 */ /* 0x000e220000000800 */
[----:B------:R-:W-:Y:S01]  /*9b50*/  FADD R20, R217, R20 ;  /* 0x00000014d9147221 */ /* 0x000fe20000000000 */
[----:B------:R-:W-:Y:S01]  /*9b60*/  FADD R21, R239, R21 ;  /* 0x00000015ef157221 */ /* 0x000fe20000000000 */
[----:B------:R-:W-:Y:S01]  /*9b70*/  FADD R18, R193, R18 ;  /* 0x00000012c1127221 */ /* 0x000fe20000000000 */
[----:B-1----:R-:W-:Y:S01]  /*9b80*/  FADD R17, R189, R17 ;  /* 0x00000011bd117221 */ /* 0x002fe20000000000 */
[----:B0-----:R-:W-:Y:S01]  /*9b90*/  FADD R20, R215, R20 ;  /* 0x00000014d7147221 */ /* 0x001fe20000000000 */
[----:B------:R-:W-:Y:S01]  /*9ba0*/  FADD R21, R248, R21 ;  /* 0x00000015f8157221 */ /* 0x000fe20000000000 */
[----:B------:R-:W-:Y:S01]  /*9bb0*/  FADD R18, R187, R18 ;  /* 0x00000012bb127221 */ /* 0x000fe20000000000 */
[----:B------:R-:W-:Y:S01]  /*9bc0*/  FADD R17, R183, R17 ;  /* 0x00000011b7117221 */ /* 0x000fe20000000000 */
[----:B------:R-:W-:Y:S01]  /*9bd0*/  FADD R20, R213, R20 ;  /* 0x00000014d5147221 */ /* 0x000fe20000000000 */
[----:B------:R-:W-:Y:S01]  /*9be0*/  FADD R21, R237, R21 ;  /* 0x00000015ed157221 */ /* 0x000fe20000000000 */
[----:B------:R-:W-:Y:S01]  /*9bf0*/  FADD R18, R185, R18 ;  /* 0x00000012b9127221 */ /* 0x000fe20000000000 */
[----:B------:R-:W-:Y:S01]  /*9c00*/  IMAD.WIDE R24, R14, 0x2, R34 ;  /* 0x000000020e187825 */ /* 0x000fe200078e0222 */
[----:B------:R-:W-:Y:S03]  /*9c10*/  BAR.SYNC.DEFER_BLOCKING 0x0 ;  /* 0x0000000000007b1d */ /* 0x000fe60000010000 */
[----:B------:R-:W-:-:S03]  /*9c20*/  FADD R17, R181, R17 ;  /* 0x00000011b5117221 */ /* 0x000fc60000000000 */
[----:B------:R-:W0:Y:S04]  /*9c30*/  SHFL.BFLY PT, R22, R20, 0x2, 0x1f ;  /* 0x0c401f0014167f89 */ /* 0x000e2800000e0000 */
[----:B------:R-:W1:Y:S04]  /*9c40*/  SHFL.BFLY PT, R23, R21, 0x2, 0x1f ;  /* 0x0c401f0015177f89 */ /* 0x000e6800000e0000 */
[----:B------:R-:W1:Y:S04]  /*9c50*/  SHFL.BFLY PT, R19, R18, 0x2, 0x1f ;  /* 0x0c401f0012137f89 */ /* 0x000e6800000e0000 */
[----:B------:R-:W1:Y:S04]  /*9c60*/  SHFL.BFLY PT, R11, R17, 0x2, 0x1f ;  /* 0x0c401f00110b7f89 */ /* 0x000e6800000e0000 */
[----:B------:R-:W4:Y:S04]  /*9c70*/  LDL.64 R34, [R1+0x380] ;  /* 0x0003800001227983 */ /* 0x000f280000100a00 */
[----:B------:R-:W4:Y:S01]  /*9c80*/  LDL.64 R40, [R1+0x358] ;  /* 0x0003580001287983 */ /* 0x000f220000100a00 */
[----:B0-----:R-:W-:-:S03]  /*9c90*/  FADD R22, R20, R22 ;  /* 0x0000001614167221 */ /* 0x001fc60000000000 */
[----:B------:R-:W4:Y:S01]  /*9ca0*/  LDL.64 R42, [R1+0x360] ;  /* 0x00036000012a7983 */ /* 0x000f220000100a00 */
[----:B-1----:R-:W-:-:S03]  /*9cb0*/  FADD R23, R21, R23 ;  /* 0x0000001715177221 */ /* 0x002fc60000000000 */
[----:B------:R-:W4:Y:S01]  /*9cc0*/  LDL.64 R26, [R1+0x370] ;  /* 0x00037000011a7983 */ /* 0x000f220000100a00 */
[----:B------:R-:W-:Y:S01]  /*9cd0*/  FADD R19, R18, R19 ;  /* 0x0000001312137221 */ /* 0x000fe20000000000 */
[----:B------:R-:W-:Y:S02]  /*9ce0*/  FADD R11, R17, R11 ;  /* 0x0000000b110b7221 */ /* 0x000fe40000000000 */
[----:B------:R-:W0:Y:S04]  /*9cf0*/  SHFL.BFLY PT, R18, R23, 0x1, 0x1f ;  /* 0x0c201f0017127f89 */ /* 0x000e2800000e0000 */
[----:B------:R-:W1:Y:S04]  /*9d00*/  SHFL.BFLY PT, R17, R22, 0x1, 0x1f ;  /* 0x0c201f0016117f89 */ /* 0x000e6800000e0000 */
[----:B------:R-:W1:Y:S04]  /*9d10*/  SHFL.BFLY PT, R20, R19, 0x1, 0x1f ;  /* 0x0c201f0013147f89 */ /* 0x000e6800000e0000 */
[----:B------:R-:W1:Y:S01]  /*9d20*/  SHFL.BFLY PT, R21, R11, 0x1, 0x1f ;  /* 0x0c201f000b157f89 */ /* 0x000e6200000e0000 */
[----:B0-----:R-:W-:Y:S01]  /*9d30*/  FADD R18, R23, R18 ;  /* 0x0000001217127221 */ /* 0x001fe20000000000 */
[----:B-1----:R-:W-:Y:S01]  /*9d40*/  FADD R17, R22, R17 ;  /* 0x0000001116117221 */ /* 0x002fe20000000000 */
[----:B------:R-:W-:Y:S01]  /*9d50*/  FADD R20, R19, R20 ;  /* 0x0000001413147221 */ /* 0x000fe20000000000 */
[----:B------:R-:W-:-:S03]  /*9d60*/  FADD R21, R11, R21 ;  /* 0x000000150b157221 */ /* 0x000fc60000000000 */
[----:B------:R-:W-:Y:S04]  /*9d70*/  @!P0 STS [R10], R17 ;  /* 0x000000110a008388 */ /* 0x000fe80000000800 */
[----:B------:R-:W-:Y:S04]  /*9d80*/  @!P0 STS [R10+0x80], R18 ;  /* 0x000080120a008388 */ /* 0x000fe80000000800 */
[----:B------:R-:W-:Y:S04]  /*9d90*/  @!P0 STS [R10+0x100], R20 ;  /* 0x000100140a008388 */ /* 0x000fe80000000800 */
[----:B------:R-:W-:Y:S01]  /*9da0*/  @!P0 STS [R10+0x180], R21 ;  /* 0x000180150a008388 */ /* 0x000fe20000000800 */
[----:B------:R-:W-:Y:S06]  /*9db0*/  BAR.SYNC.DEFER_BLOCKING 0x0 ;  /* 0x0000000000007b1d */ /* 0x000fec0000010000 */
[----:B------:R-:W0:Y:S04]  /*9dc0*/  LDS R10, [R0] ;  /* 0x00000000000a7984 */ /* 0x000e280000000800 */
[----:B0-----:R-:W0:Y:S02]  /*9dd0*/  SHFL.BFLY PT, R11, R10, 0x2, 0x1f ;  /* 0x0c401f000a0b7f89 */ /* 0x001e2400000e0000 */
[----:B0-----:R-:W-:-:S05]  /*9de0*/  FADD R11, R10, R11 ;  /* 0x0000000b0a0b7221 */ /* 0x001fca0000000000 */
[----:B------:R-:W0:Y:S02]  /*9df0*/  SHFL.BFLY PT, R17, R11, 0x1, 0x1f ;  /* 0x0c201f000b117f89 */ /* 0x000e2400000e0000 */
[----:B0-----:R-:W-:-:S05]  /*9e00*/  FADD R17, R11, R17 ;  /* 0x000000110b117221 */ /* 0x001fca0000000000 */
[----:B------:R0:W-:Y:S01]  /*9e10*/  @!P0 STS [R0], R17 ;  /* 0x0000001100008388 */ /* 0x0001e20000000800 */
[----:B------:R-:W-:Y:S01]  /*9e20*/  BAR.SYNC.DEFER_BLOCKING 0x0 ;  /* 0x0000000000007b1d */ /* 0x000fe20000010000 */
[----:B------:R-:W-:-:S04]  /*9e30*/  IMAD.WIDE R18, R14, 0x2, R118 ;  /* 0x000000020e127825 */ /* 0x000fc800078e0276 */
[C---:B------:R-:W-:Y:S02]  /*9e40*/  IMAD.WIDE R10, R14.reuse, 0x2, R44 ;  /* 0x000000020e0a7825 */ /* 0x040fe400078e022c */
[----:B------:R-:W4:Y:S02]  /*9e50*/  LDL.64 R44, [R1+0x390] ;  /* 0x00039000012c7983 */ /* 0x000f240000100a00 */
[C---:B------:R-:W-:Y:S02]  /*9e60*/  IMAD.WIDE R22, R14.reuse, 0x2, R108 ;  /* 0x000000020e167825 */ /* 0x040fe400078e026c */
[----:B------:R-:W4:Y:S04]  /*9e70*/  LDL.64 R118, [R1+0x260] ;  /* 0x0002600001767983 */ /* 0x000f280000100a00 */
[----:B------:R1:W4:Y:S01]  /*9e80*/  LDG.E.U16 R175, desc[UR10][R18.64] ;  /* 0x0000000a12af7981 */ /* 0x000322000c1e1500 */
[----:B------:R-:W-:-:S03]  /*9e90*/  IMAD.WIDE R20, R14, 0x2, R124 ;  /* 0x000000020e147825 */ /* 0x000fc600078e027c */
[----:B------:R2:W4:Y:S04]  /*9ea0*/  LDG.E.U16 R173, desc[UR10][R10.64] ;  /* 0x0000000a0aad7981 */ /* 0x000528000c1e1500 */
[----:B------:R3:W4:Y:S01]  /*9eb0*/  LDG.E.U16 R177, desc[UR10][R20.64] ;  /* 0x0000000a14b17981 */ /* 0x000722000c1e1500 */
[----:B-1----:R-:W-:-:S03]  /*9ec0*/  IMAD.WIDE R18, R14, 0x2, R120 ;  /* 0x000000020e127825 */ /* 0x002fc600078e0278 */
[----:B------:R-:W4:Y:S04]  /*9ed0*/  LDG.E.U16 R169, desc[UR10][R22.64] ;  /* 0x0000000a16a97981 */ /* 0x000f28000c1e1500 */
[----:B------:R1:W4:Y:S01]  /*9ee0*/  LDG.E.U16 R166, desc[UR10][R18.64] ;  /* 0x0000000a12a67981 */ /* 0x000322000c1e1500 */
[----:B--2---:R-:W-:-:S03]  /*9ef0*/  IMAD.WIDE R10, R14, 0x2, R158 ;  /* 0x000000020e0a7825 */ /* 0x004fc600078e029e */
[----:B------:R-:W2:Y:S01]  /*9f00*/  LDG.E.U16 R171, desc[UR10][R24.64] ;  /* 0x0000000a18ab7981 */ /* 0x000ea2000c1e1500 */
[----:B---3--:R-:W-:-:S03]  /*9f10*/  IMAD.WIDE R20, R14, 0x2, R116 ;  /* 0x000000020e147825 */ /* 0x008fc600078e0274 */
[----:B------:R3:W2:Y:S01]  /*9f20*/  LDG.E.U16 R31, desc[UR10][R10.64] ;  /* 0x0000000a0a1f7981 */ /* 0x0006a2000c1e1500 */
[----:B-1----:R-:W-:-:S03]  /*9f30*/  IMAD.WIDE R18, R14, 0x2, R50 ;  /* 0x000000020e127825 */ /* 0x002fc600078e0232 */
[----:B------:R-:W2:Y:S04]  /*9f40*/  LDG.E.U16 R167, desc[UR10][R20.64] ;  /* 0x0000000a14a77981 */ /* 0x000ea8000c1e1500 */
[----:B------:R1:W2:Y:S01]  /*9f50*/  LDG.E.U16 R109, desc[UR10][R18.64] ;  /* 0x0000000a126d7981 */ /* 0x0002a2000c1e1500 */
[----:B------:R-:W-:-:S03]  /*9f60*/  IMAD.WIDE R22, R14, 0x2, R244 ;  /* 0x000000020e167825 */ /* 0x000fc600078e02f4 */
[----:B------:R-:W2:Y:S01]  /*9f70*/  LDL.64 R116, [R1+0x2c0] ;  /* 0x0002c00001747983 */ /* 0x000ea20000100a00 */
[----:B---3--:R-:W-:-:S03]  /*9f80*/  IMAD.WIDE R10, R14, 0x2, R112 ;  /* 0x000000020e0a7825 */ /* 0x008fc600078e0270 */
[----:B------:R3:W2:Y:S01]  /*9f90*/  LDG.E.U16 R115, desc[UR10][R22.64] ;  /* 0x0000000a16737981 */ /* 0x0006a2000c1e1500 */
[----:B-1----:R-:W-:-:S03]  /*9fa0*/  IMAD.WIDE R18, R14, 0x2, R28 ;  /* 0x000000020e127825 */ /* 0x002fc600078e021c */
[----:B------:R-:W2:Y:S01]  /*9fb0*/  LDL.64 R28, [R1+0x320] ;  /* 0x00032000011c7983 */ /* 0x000ea20000100a00 */
[----:B------:R-:W-:-:S03]  /*9fc0*/  IMAD.WIDE R20, R14, 0x2, R242 ;  /* 0x000000020e147825 */ /* 0x000fc600078e02f2 */
[----:B------:R-:W2:Y:S01]  /*9fd0*/  LDG.E.U16 R11, desc[UR10][R10.64] ;  /* 0x0000000a0a0b7981 */ /* 0x000ea2000c1e1500 */
[----:B---3--:R-:W-:-:S03]  /*9fe0*/  IMAD.WIDE R22, R14, 0x2, R38 ;  /* 0x000000020e167825 */ /* 0x008fc600078e0226 */
[----:B0-----:R0:W3:Y:S01]  /*9ff0*/  LDG.E.U16 R0, desc[UR10][R18.64] ;  /* 0x0000000a12007981 */ /* 0x0010e2000c1e1500 */
[----:B----4-:R-:W-:-:S03]  /*a000*/  IMAD.WIDE R100, R14, 0x2, R90 ;  /* 0x000000020e647825 */ /* 0x010fc600078e025a */
[----:B------:R-:W4:Y:S04]  /*a010*/  LDL.64 R90, [R1+0x308] ;  /* 0x00030800015a7983 */ /* 0x000f280000100a00 */
[----:B------:R1:W3:Y:S01]  /*a020*/  LDG.E.U16 R10, desc[UR10][R20.64] ;  /* 0x0000000a140a7981 */ /* 0x0002e2000c1e1500 */
[----:B0-----:R-:W-:-:S03]  /*a030*/  IMAD.WIDE R18, R14, 0x2, R48 ;  /* 0x000000020e127825 */ /* 0x001fc600078e0230 */
[----:B------:R-:W3:Y:S04]  /*a040*/  LDL.64 R38, [R1+0x330] ;  /* 0x0003300001267983 */ /* 0x000ee80000100a00 */
[----:B------:R-:W3:Y:S04]  /*a050*/  LDL.64 R112, [R1+0x2b0] ;  /* 0x0002b00001707983 */ /* 0x000ee80000100a00 */
[----:B------:R-:W3:Y:S01]  /*a060*/  LDL.64 R120, [R1+0x278] ;  /* 0x0002780001787983 */ /* 0x000ee20000100a00 */
[----:B-1----:R-:W-:-:S03]  /*a070*/  IMAD.WIDE R20, R14, 0x2, R34 ;  /* 0x000000020e147825 */ /* 0x002fc600078e0222 */
[----:B------:R-:W3:Y:S04]  /*a080*/  LDL.64 R158, [R1+0x1f8] ;  /* 0x0001f800019e7983 */ /* 0x000ee80000100a00 */
[----:B------:R-:W3:Y:S04]  /*a090*/  LDL.64 R34, [R1+0x328] ;  /* 0x0003280001227983 */ /* 0x000ee80000100a00 */
[----:B------:R0:W3:Y:S01]  /*a0a0*/  LDG.E.U16 R30, desc[UR10][R20.64] ;  /* 0x0000000a141e7981 */ /* 0x0000e2000c1e1500 */
[----:B------:R-:W-:-:S03]  /*a0b0*/  IMAD.WIDE R50, R14, 0x2, R26 ;  /* 0x000000020e327825 */ /* 0x000fc600078e021a */
[----:B------:R-:W3:Y:S04]  /*a0c0*/  LDL.64 R244, [R1+0x210] ;  /* 0x0002100001f47983 */ /* 0x000ee80000100a00 */
[----:B------:R-:W3:Y:S01]  /*a0d0*/  LDL.64 R26, [R1+0x318] ;  /* 0x00031800011a7983 */ /* 0x000ee20000100a00 */
[----:B0-----:R-:W-:-:S03]  /*a0e0*/  IMAD.WIDE R20, R14, 0x2, R88 ;  /* 0x000000020e147825 */ /* 0x001fc600078e0258 */
[----:B------:R-:W3:Y:S04]  /*a0f0*/  LDL.64 R88, [R1+0x2d0] ;  /* 0x0002d00001587983 */ /* 0x000ee80000100a00 */
[----:B------:R-:W3:Y:S04]  /*a100*/  LDG.E.U16 R92, desc[UR10][R20.64] ;  /* 0x0000000a145c7981 */ /* 0x000ee8000c1e1500 */
[----:B------:R-:W3:Y:S01]  /*a110*/  LDG.E.U16 R50, desc[UR10][R50.64] ;  /* 0x0000000a32327981 */ /* 0x000ee2000c1e1500 */
[----:B------:R-:W-:-:S03]  /*a120*/  IMAD.WIDE R160, R14, 0x2, R160 ;  /* 0x000000020ea07825 */ /* 0x000fc600078e02a0 */
[----:B------:R-:W3:Y:S01]  /*a130*/  LDL.64 R242, [R1+0x1e8] ;  /* 0x0001e80001f27983 */ /* 0x000ee20000100a00 */
[----:B------:R-:W-:-:S03]  /*a140*/  IMAD.WIDE R36, R14, 0x2, R246 ;  /* 0x000000020e247825 */ /* 0x000fc600078e02f6 */
[----:B------:R-:W3:Y:S04]  /*a150*/  LDL.64 R246, [R1+0x218] ;  /* 0x0002180001f67983 */ /* 0x000ee80000100a00 */
[----:B------:R-:W3:Y:S04]  /*a160*/  LDG.E.U16 R36, desc[UR10][R36.64] ;  /* 0x0000000a24247981 */ /* 0x000ee8000c1e1500 */
[----:B------:R-:W3:Y:S01]  /*a170*/  LDG.E.U16 R100, desc[UR10][R100.64] ;  /* 0x0000000a64647981 */ /* 0x000ee2000c1e1500 */
[----:B------:R-:W-:-:S03]  /*a180*/  IMAD.WIDE R24, R14, 0x2, R44 ;  /* 0x000000020e187825 */ /* 0x000fc600078e022c */
[----:B------:R0:W3:Y:S04]  /*a190*/  LDG.E.U16 R45, desc[UR10][R22.64] ;  /* 0x0000000a162d7981 */ /* 0x0000e8000c1e1500 */
[----:B------:R1:W3:Y:S04]  /*a1a0*/  LDG.E.U16 R93, desc[UR10][R24.64] ;  /* 0x0000000a185d7981 */ /* 0x0002e8000c1e1500 */
[----:B------:R-:W3:Y:S01]  /*a1b0*/  LDG.E.U16 R44, desc[UR10][R18.64] ;  /* 0x0000000a122c7981 */ /* 0x000ee2000c1e1500 */
[----:B0-----:R-:W-:-:S03]  /*a1c0*/  IMAD.WIDE R22, R14, 0x2, R40 ;  /* 0x000000020e167825 */ /* 0x001fc600078e0228 */
[----:B------:R-:W3:Y:S01]  /*a1d0*/  LDL.64 R40, [R1+0x2f8] ;  /* 0x0002f80001287983 */ /* 0x000ee20000100a00 */
[----:B-1----:R-:W-:-:S03]  /*a1e0*/  IMAD.WIDE R24, R14, 0x2, R42 ;  /* 0x000000020e187825 */ /* 0x002fc600078e022a */
[----:B------:R-:W3:Y:S04]  /*a1f0*/  LDL.64 R42, [R1+0x300] ;  /* 0x00030000012a7983 */ /* 0x000ee80000100a00 */
[----:B------:R0:W3:Y:S04]  /*a200*/  LDG.E.U16 R108, desc[UR10][R22.64] ;  /* 0x0000000a166c7981 */ /* 0x0000e8000c1e1500 */
[----:B------:R1:W3:Y:S01]  /*a210*/  LDG.E.U16 R49, desc[UR10][R24.64] ;  /* 0x0000000a18317981 */ /* 0x0002e2000c1e1500 */
[----:B0-----:R-:W-:-:S03]  /*a220*/  IMAD.WIDE R22, R14, 0x2, R52 ;  /* 0x000000020e167825 */ /* 0x001fc600078e0234 */
[----:B------:R-:W3:Y:S01]  /*a230*/  LDL.64 R52, [R1+0x2d8] ;  /* 0x0002d80001347983 */ /* 0x000ee20000100a00 */
[----:B-1----:R-:W-:-:S03]  /*a240*/  IMAD.WIDE R24, R14, 0x2, R54 ;  /* 0x000000020e187825 */ /* 0x002fc600078e0236 */
[----:B------:R-:W3:Y:S04]  /*a250*/  LDL.64 R54, [R1+0x2e0] ;  /* 0x0002e00001367983 */ /* 0x000ee80000100a00 */
[----:B------:R-:W3:Y:S01]  /*a260*/  LDG.E.U16 R17, desc[UR10][R22.64] ;  /* 0x0000000a16117981 */ /* 0x000ee2000c1e1500 */
[----:B--2---:R-:W-:-:S03]  /*a270*/  IMAD.WIDE R18, R14, 0x2, R28 ;  /* 0x000000020e127825 */ /* 0x004fc600078e021c */
[----:B------:R0:W2:Y:S04]  /*a280*/  LDG.E.U16 R29, desc[UR10][R24.64] ;  /* 0x0000000a181d7981 */ /* 0x0000a8000c1e1500 */
[----:B------:R-:W2:Y:S01]  /*a290*/  LDG.E.U16 R48, desc[UR10][R18.64] ;  /* 0x0000000a12307981 */ /* 0x000ea2000c1e1500 */
[----:B0-----:R-:W-:-:S03]  /*a2a0*/  IMAD.WIDE R24, R14, 0x2, R102 ;  /* 0x000000020e187825 */ /* 0x001fc600078e0266 */
[----:B------:R-:W2:Y:S01]  /*a2b0*/  LDL.64 R102, [R1+0x288] ;  /* 0x0002880001667983 */ /* 0x000ea20000100a00 */
[----:B----4-:R-:W-:-:S03]  /*a2c0*/  IMAD.WIDE R22, R14, 0x2, R90 ;  /* 0x000000020e167825 */ /* 0x010fc600078e025a */
[----:B------:R-:W4:Y:S01]  /*a2d0*/  LDG.E.U16 R91, desc[UR10][R24.64] ;  /* 0x0000000a185b7981 */ /* 0x000f22000c1e1500 */
[----:B---3--:R-:W-:-:S03]  /*a2e0*/  IMAD.WIDE R94, R14, 0x2, R38 ;  /* 0x000000020e5e7825 */ /* 0x008fc600078e0226 */
[----:B------:R-:W3:Y:S04]  /*a2f0*/  LDL.64 R38, [R1+0x2c8] ;  /* 0x0002c80001267983 */ /* 0x000ee80000100a00 */
[----:B------:R-:W4:Y:S01]  /*a300*/  LDG.E.U16 R94, desc[UR10][R94.64] ;  /* 0x0000000a5e5e7981 */ /* 0x000f22000c1e1500 */
[----:B------:R-:W-:-:S05]  /*a310*/  IMAD.WIDE R20, R14, 0x2, R34 ;  /* 0x000000020e147825 */ /* 0x000fca00078e0222 */
[----:B------:R-:W4:Y:S01]  /*a320*/  LDG.E.U16 R35, desc[UR10][R20.64] ;  /* 0x0000000a14237981 */ /* 0x000f22000c1e1500 */
[----:B------:R-:W-:-:S05]  /*a330*/  IMAD.WIDE R26, R14, 0x2, R26 ;  /* 0x000000020e1a7825 */ /* 0x000fca00078e021a */
[----:B------:R0:W4:Y:S02]  /*a340*/  LDG.E.U16 R107, desc[UR10][R26.64] ;  /* 0x0000000a1a6b7981 */ /* 0x000124000c1e1500 */
[----:B0-----:R-:W-:-:S04]  /*a350*/  IMAD.WIDE R26, R14, 0x2, R98 ;  /* 0x000000020e1a7825 */ /* 0x001fc800078e0262 */
[C---:B------:R-:W-:Y:S02]  /*a360*/  IMAD.WIDE R98, R14.reuse, 0x2, R96 ;  /* 0x000000020e627825 */ /* 0x040fe400078e0260 */
[----:B------:R-:W4:Y:S02]  /*a370*/  LDG.E.U16 R97, desc[UR10][R26.64] ;  /* 0x0000000a1a617981 */ /* 0x000f24000c1e1500 */
[C---:B------:R-:W-:Y:S02]  /*a380*/  IMAD.WIDE R158, R14.reuse, 0x2, R158 ;  /* 0x000000020e9e7825 */ /* 0x040fe400078e029e */
[----:B------:R-:W4:Y:S02]  /*a390*/  LDG.E.U16 R98, desc[UR10][R98.64] ;  /* 0x0000000a62627981 */ /* 0x000f24000c1e1500 */
[C---:B------:R-:W-:Y:S02]  /*a3a0*/  IMAD.WIDE R20, R14.reuse, 0x2, R42 ;  /* 0x000000020e147825 */ /* 0x040fe400078e022a */
[----:B------:R0:W4:Y:S04]  /*a3b0*/  LDG.E.U16 R43, desc[UR10][R22.64] ;  /* 0x0000000a162b7981 */ /* 0x000128000c1e1500 */
[----:B------:R1:W4:Y:S01]  /*a3c0*/  LDG.E.U16 R28, desc[UR10][R20.64] ;  /* 0x0000000a141c7981 */ /* 0x000322000c1e1500 */
[----:B0-----:R-:W-:-:S03]  /*a3d0*/  IMAD.WIDE R22, R14, 0x2, R52 ;  /* 0x000000020e167825 */ /* 0x001fc600078e0234 */
[----:B------:R-:W4:Y:S01]  /*a3e0*/  LDL.64 R52, [R1+0x290] ;  /* 0x0002900001347983 */ /* 0x000f220000100a00 */
[----:B-1----:R-:W-:-:S03]  /*a3f0*/  IMAD.WIDE R20, R14, 0x2, R88 ;  /* 0x000000020e147825 */ /* 0x002fc600078e0258 */
[----:B------:R0:W4:Y:S04]  /*a400*/  LDG.E.U16 R106, desc[UR10][R22.64] ;  /* 0x0000000a166a7981 */ /* 0x000128000c1e1500 */
[----:B------:R-:W4:Y:S01]  /*a410*/  LDL.64 R88, [R1+0x280] ;  /* 0x0002800001587983 */ /* 0x000f220000100a00 */
[----:B------:R-:W-:-:S03]  /*a420*/  IMAD.WIDE R24, R14, 0x2, R54 ;  /* 0x000000020e187825 */ /* 0x000fc600078e0236 */
[----:B------:R-:W4:Y:S01]  /*a430*/  LDL.64 R54, [R1+0x298] ;  /* 0x0002980001367983 */ /* 0x000f220000100a00 */
[----:B0-----:R-:W-:-:S03]  /*a440*/  IMAD.WIDE R22, R14, 0x2, R112 ;  /* 0x000000020e167825 */ /* 0x001fc600078e0270 */
[----:B------:R0:W4:Y:S04]  /*a450*/  LDG.E.U16 R46, desc[UR10][R24.64] ;  /* 0x0000000a182e7981 */ /* 0x000128000c1e1500 */
[----:B------:R2:W4:Y:S01]  /*a460*/  LDG.E.U16 R96, desc[UR10][R22.64] ;  /* 0x0000000a16607981 */ /* 0x000522000c1e1500 */
[----:B------:R-:W-:-:S03]  /*a470*/  IMAD.WIDE R18, R14, 0x2, R40 ;  /* 0x000000020e127825 */ /* 0x000fc600078e0228 */
[----:B------:R1:W4:Y:S01]  /*a480*/  LDG.E.U16 R90, desc[UR10][R20.64] ;  /* 0x0000000a145a7981 */ /* 0x000322000c1e1500 */
[----:B0-----:R-:W-:-:S03]  /*a490*/  IMAD.WIDE R24, R14, 0x2, R110 ;  /* 0x000000020e187825 */ /* 0x001fc600078e026e */
[----:B------:R-:W4:Y:S04]  /*a4a0*/  LDL.64 R40, [R1+0x2a0] ;  /* 0x0002a00001287983 */ /* 0x000f280000100a00 */
[----:B------:R-:W4:Y:S01]  /*a4b0*/  LDG.E.U16 R19, desc[UR10][R18.64] ;  /* 0x0000000a12137981 */ /* 0x000f22000c1e1500 */
[----:B------:R-:W-:-:S03]  /*a4c0*/  IMAD.WIDE R26, R14, 0x2, R116 ;  /* 0x000000020e1a7825 */ /* 0x000fc600078e0274 */
[----:B------:R-:W4:Y:S01]  /*a4d0*/  LDL.64 R116, [R1+0x258] ;  /* 0x0002580001747983 */ /* 0x000f220000100a00 */
[----:B--2---:R-:W-:-:S03]  /*a4e0*/  IMAD.WIDE R22, R14, 0x2, R102 ;  /* 0x000000020e167825 */ /* 0x004fc600078e0266 */
[----:B------:R-:W2:Y:S01]  /*a4f0*/  LDL.64 R102, [R1+0x240] ;  /* 0x0002400001667983 */ /* 0x000ea20000100a00 */
[----:B-1----:R-:W-:-:S03]  /*a500*/  IMAD.WIDE R20, R14, 0x2, R104 ;  /* 0x000000020e147825 */ /* 0x002fc600078e0268 */
[----:B------:R4:W2:Y:S04]  /*a510*/  LDG.E.U16 R18, desc[UR10][R24.64] ;  /* 0x0000000a18127981 */ /* 0x0008a8000c1e1500 */
[----:B------:R0:W2:Y:S01]  /*a520*/  LDG.E.U16 R51, desc[UR10][R20.64] ;  /* 0x0000000a14337981 */ /* 0x0000a2000c1e1500 */
[----:B---3--:R-:W-:-:S03]  /*a530*/  IMAD.WIDE R38, R14, 0x2, R38 ;  /* 0x000000020e267825 */ /* 0x008fc600078e0226 */
[----:B------:R-:W3:Y:S04]  /*a540*/  LDL.64 R112, [R1+0x268] ;  /* 0x0002680001707983 */ /* 0x000ee80000100a00 */
[----:B------:R-:W3:Y:S04]  /*a550*/  LDG.E.U16 R27, desc[UR10][R26.64] ;  /* 0x0000000a1a1b7981 */ /* 0x000ee8000c1e1500 */
[----:B------:R-:W3:Y:S04]  /*a560*/  LDG.E.U16 R42, desc[UR10][R38.64] ;  /* 0x0000000a262a7981 */ /* 0x000ee8000c1e1500 */
[----:B------:R-:W3:Y:S01]  /*a570*/  LDL.64 R110, [R1+0x270] ;  /* 0x00027000016e7983 */ /* 0x000ee20000100a00 */
[----:B----4-:R-:W-:-:S03]  /*a580*/  IMAD.WIDE R24, R14, 0x2, R52 ;  /* 0x000000020e187825 */ /* 0x010fc600078e0234 */
[----:B------:R-:W4:Y:S01]  /*a590*/  LDL.64 R52, [R1+0x248] ;  /* 0x0002480001347983 */ /* 0x000f220000100a00 */
[----:B0-----:R-:W-:-:S03]  /*a5a0*/  IMAD.WIDE R20, R14, 0x2, R88 ;  /* 0x000000020e147825 */ /* 0x001fc600078e0258 */
[----:B------:R0:W4:Y:S04]  /*a5b0*/  LDG.E.U16 R89, desc[UR10][R24.64] ;  /* 0x0000000a18597981 */ /* 0x000128000c1e1500 */
[----:B------:R1:W4:Y:S01]  /*a5c0*/  LDG.E.U16 R26, desc[UR10][R20.64] ;  /* 0x0000000a141a7981 */ /* 0x000322000c1e1500 */
[----:B0-----:R-:W-:-:S04]  /*a5d0*/  IMAD.WIDE R24, R14, 0x2, R118 ;  /* 0x000000020e187825 */ /* 0x001fc800078e0276 */
[C---:B-1----:R-:W-:Y:S01]  /*a5e0*/  IMAD.WIDE R20, R14.reuse, 0x2, R120 ;  /* 0x000000020e147825 */ /* 0x042fe200078e0278 */
[----:B------:R2:W4:Y:S03]  /*a5f0*/  LDG.E.U16 R119, desc[UR10][R24.64] ;  /* 0x0000000a18777981 */ /* 0x000526000c1e1500 */
[C---:B------:R-:W-:Y:S01]  /*a600*/  IMAD.WIDE R38, R14.reuse, 0x2, R54 ;  /* 0x000000020e267825 */ /* 0x040fe200078e0236 */
[----:B------:R-:W4:Y:S04]  /*a610*/  LDL.64 R120, [R1+0x238] ;  /* 0x0002380001787983 */ /* 0x000f280000100a00 */
[----:B------:R-:W4:Y:S01]  /*a620*/  LDL.64 R54, [R1+0x250] ;  /* 0x0002500001367983 */ /* 0x000f220000100a00 */
[----:B------:R-:W-:-:S03]  /*a630*/  IMAD.WIDE R40, R14, 0x2, R40 ;  /* 0x000000020e287825 */ /* 0x000fc600078e0228 */
[----:B------:R-:W4:Y:S01]  /*a640*/  LDG.E.U16 R105, desc[UR10][R38.64] ;  /* 0x0000000a26697981 */ /* 0x000f22000c1e1500 */
[----:B--2---:R-:W-:-:S03]  /*a650*/  IMAD.WIDE R24, R14, 0x2, R102 ;  /* 0x000000020e187825 */ /* 0x004fc600078e0266 */
[----:B------:R-:W2:Y:S04]  /*a660*/  LDG.E.U16 R34, desc[UR10][R40.64] ;  /* 0x0000000a28227981 */ /* 0x000ea8000c1e1500 */
[----:B------:R-:W2:Y:S04]  /*a670*/  LDL.64 R102, [R1+0x220] ;  /* 0x0002200001667983 */ /* 0x000ea80000100a00 */
[----:B------:R-:W2:Y:S04]  /*a680*/  LDG.E.U16 R25, desc[UR10][R24.64] ;  /* 0x0000000a18197981 */ /* 0x000ea8000c1e1500 */
[----:B------:R0:W2:Y:S04]  /*a690*/  LDG.E.U16 R41, desc[UR10][R22.64] ;  /* 0x0000000a16297981 */ /* 0x0000a8000c1e1500 */
[----:B------:R-:W2:Y:S04]  /*a6a0*/  LDG.E.U16 R20, desc[UR10][R20.64] ;  /* 0x0000000a14147981 */ /* 0x000ea8000c1e1500 */
[----:B------:R-:W2:Y:S01]  /*a6b0*/  LDG.E.U16 R24, desc[UR10][R160.64] ;  /* 0x0000000aa0187981 */ /* 0x000ea2000c1e1500 */
[----:B0-----:R-:W-:-:S03]  /*a6c0*/  IMAD.WIDE R22, R14, 0x2, R116 ;  /* 0x000000020e167825 */ /* 0x001fc600078e0274 */
[----:B------:R-:W2:Y:S01]  /*a6d0*/  LDL.64 R116, [R1+0x228] ;  /* 0x0002280001747983 */ /* 0x000ea20000100a00 */
[----:B---3--:R-:W-:-:S03]  /*a6e0*/  IMAD.WIDE R38, R14, 0x2, R112 ;  /* 0x000000020e267825 */ /* 0x008fc600078e0270 */
[----:B------:R-:W3:Y:S04]  /*a6f0*/  LDL.64 R112, [R1+0x230] ;  /* 0x0002300001707983 */ /* 0x000ee80000100a00 */
[----:B------:R-:W3:Y:S04]  /*a700*/  LDL.64 R160, [R1+0x1d0] ;  /* 0x0001d00001a07983 */ /* 0x000ee80000100a00 */
[----:B------:R0:W3:Y:S04]  /*a710*/  LDG.E.U16 R104, desc[UR10][R22.64] ;  /* 0x0000000a16687981 */ /* 0x0000e8000c1e1500 */
[----:B------:R-:W3:Y:S04]  /*a720*/  LDG.E.U16 R21, desc[UR10][R158.64] ;  /* 0x0000000a9e157981 */ /* 0x000ee8000c1e1500 */
[----:B------:R-:W3:Y:S04]  /*a730*/  LDG.E.U16 R95, desc[UR10][R38.64] ;  /* 0x0000000a265f7981 */ /* 0x000ee8000c1e1500 */
[----:B------:R-:W3:Y:S01]  /*a740*/  LDL.64 R158, [R1+0x1c8] ;  /* 0x0001c800019e7983 */ /* 0x000ee20000100a00 */
[----:B----4-:R-:W-:-:S05]  /*a750*/  IMAD.WIDE R52, R14, 0x2, R52 ;  /* 0x000000020e347825 */ /* 0x010fca00078e0234 */
[----:B------:R-:W4:Y:S01]  /*a760*/  LDG.E.U16 R40, desc[UR10][R52.64] ;  /* 0x0000000a34287981 */ /* 0x000f22000c1e1500 */
[----:B0-----:R-:W-:-:S03]  /*a770*/  IMAD.WIDE R22, R14, 0x2, R120 ;  /* 0x000000020e167825 */ /* 0x001fc600078e0278 */
[----:B------:R-:W4:Y:S01]  /*a780*/  LDL.64 R120, [R1+0x1f0] ;  /* 0x0001f00001787983 */ /* 0x000f220000100a00 */
[----:B------:R-:W-:-:S03]  /*a790*/  IMAD.WIDE R54, R14, 0x2, R54 ;  /* 0x000000020e367825 */ /* 0x000fc600078e0236 */
[----:B------:R-:W4:Y:S04]  /*a7a0*/  LDG.E.U16 R22, desc[UR10][R22.64] ;  /* 0x0000000a16167981 */ /* 0x000f28000c1e1500 */
[----:B------:R0:W4:Y:S01]  /*a7b0*/  LDG.E.U16 R88, desc[UR10][R54.64] ;  /* 0x0000000a36587981 */ /* 0x000122000c1e1500 */
[----:B--2---:R-:W-:-:S04]  /*a7c0*/  IMAD.WIDE R102, R14, 0x2, R102 ;  /* 0x000000020e667825 */ /* 0x004fc800078e0266 */
[C---:B0-----:R-:W-:Y:S01]  /*a7d0*/  IMAD.WIDE R54, R14.reuse, 0x2, R246 ;  /* 0x000000020e367825 */ /* 0x041fe200078e02f6 */
[----:B------:R-:W2:Y:S03]  /*a7e0*/  LDG.E.U16 R118, desc[UR10][R102.64] ;  /* 0x0000000a66767981 */ /* 0x000ea6000c1e1500 */
[C---:B------:R-:W-:Y:S01]  /*a7f0*/  IMAD.WIDE R52, R14.reuse, 0x2, R244 ;  /* 0x000000020e347825 */ /* 0x040fe200078e02f4 */
[----:B------:R-:W2:Y:S04]  /*a800*/  LDL.64 R246, [R1+0x198] ;  /* 0x0001980001f67983 */ /* 0x000ea80000100a00 */
[----:B------:R-:W2:Y:S04]  /*a810*/  LDL.64 R244, [R1+0x1b8] ;  /* 0x0001b80001f47983 */ /* 0x000ea80000100a00 */
[----:B------:R-:W2:Y:S01]  /*a820*/  LDG.E.U16 R103, desc[UR10][R54.64] ;  /* 0x0000000a36677981 */ /* 0x000ea2000c1e1500 */
[----:B---3--:R-:W-:-:S03]  /*a830*/  IMAD.WIDE R160, R14, 0x2, R160 ;  /* 0x000000020ea07825 */ /* 0x008fc600078e02a0 */
[----:B------:R-:W3:Y:S04]  /*a840*/  LDG.E.U16 R55, desc[UR10][R52.64] ;  /* 0x0000000a34377981 */ /* 0x000ee8000c1e1500 */
[----:B------:R-:W3:Y:S04]  /*a850*/  LDG.E.U16 R54, desc[UR10][R160.64] ;  /* 0x0000000aa0367981 */ /* 0x000ee8000c1e1500 */
[----:B------:R-:W3:Y:S01]  /*a860*/  LDL.64 R160, [R1+0x1a0] ;  /* 0x0001a00001a07983 */ /* 0x000ee20000100a00 */
[----:B------:R-:W-:-:S05]  /*a870*/  IMAD.WIDE R38, R14, 0x2, R112 ;  /* 0x000000020e267825 */ /* 0x000fca00078e0270 */
[----:B------:R0:W3:Y:S01]  /*a880*/  LDG.E.U16 R113, desc[UR10][R38.64] ;  /* 0x0000000a26717981 */ /* 0x0000e2000c1e1500 */
[----:B------:R-:W-:-:S04]  /*a890*/  IMAD.WIDE R116, R14, 0x2, R116 ;  /* 0x000000020e747825 */ /* 0x000fc800078e0274 */
[C---:B------:R-:W-:Y:S01]  /*a8a0*/  IMAD.WIDE R158, R14.reuse, 0x2, R158 ;  /* 0x000000020e9e7825 */ /* 0x040fe200078e029e */
[----:B------:R1:W3:Y:S03]  /*a8b0*/  LDG.E.U16 R99, desc[UR10][R116.64] ;  /* 0x0000000a74637981 */ /* 0x0002e6000c1e1500 */
[C---:B0-----:R-:W-:Y:S02]  /*a8c0*/  IMAD.WIDE R38, R14.reuse, 0x2, R162 ;  /* 0x000000020e267825 */ /* 0x041fe400078e02a2 */
[----:B------:R-:W3:Y:S04]  /*a8d0*/  LDL.64 R162, [R1+0x1d8] ;  /* 0x0001d80001a27983 */ /* 0x000ee80000100a00 */
[----:B------:R-:W3:Y:S01]  /*a8e0*/  LDG.E.U16 R39, desc[UR10][R38.64] ;  /* 0x0000000a26277981 */ /* 0x000ee2000c1e1500 */
[----:B-1----:R-:W-:-:S03]  /*a8f0*/  IMAD.WIDE R116, R14, 0x2, R242 ;  /* 0x000000020e747825 */ /* 0x002fc600078e02f2 */
[----:B------:R-:W3:Y:S01]  /*a900*/  LDL.64 R242, [R1+0x190] ;  /* 0x0001900001f27983 */ /* 0x000ee20000100a00 */
[----:B------:R-:W-:-:S03]  /*a910*/  IMAD.WIDE R52, R14, 0x2, R164 ;  /* 0x000000020e347825 */ /* 0x000fc600078e02a4 */
[----:B------:R-:W3:Y:S04]  /*a920*/  LDG.E.U16 R37, desc[UR10][R116.64] ;  /* 0x0000000a74257981 */ /* 0x000ee8000c1e1500 */
[----:B------:R-:W3:Y:S04]  /*a930*/  LDG.E.U16 R38, desc[UR10][R158.64] ;  /* 0x0000000a9e267981 */ /* 0x000ee8000c1e1500 */
[----:B------:R-:W3:Y:S04]  /*a940*/  LDL.64 R164, [R1+0x1b0] ;  /* 0x0001b00001a47983 */ /* 0x000ee80000100a00 */
[----:B------:R2:W3:Y:S04]  /*a950*/  LDG.E.U16 R117, desc[UR10][R52.64] ;  /* 0x0000000a34757981 */ /* 0x0004e8000c1e1500 */
[----:B------:R-:W3:Y:S01]  /*a960*/  LDL.64 R158, [R1+0x1a8] ;  /* 0x0001a800019e7983 */ /* 0x000ee20000100a00 */
[----:B----4-:R-:W-:-:S05]  /*a970*/  IMAD.WIDE R120, R14, 0x2, R120 ;  /* 0x000000020e787825 */ /* 0x010fca00078e0278 */
[----:B------:R-:W4:Y:S04]  /*a980*/  LDG.E.U16 R112, desc[UR10][R120.64] ;  /* 0x0000000a78707981 */ /* 0x000f28000c1e1500 */
[----:B------:R-:W4:Y:S01]  /*a990*/  LDL.64 R120, [R1+0x1c0] ;  /* 0x0001c00001787983 */ /* 0x000f220000100a00 */
[----:B--2---:R-:W-:-:S03]  /*a9a0*/  IMAD.WIDE R52, R14, 0x2, R244 ;  /* 0x000000020e347825 */ /* 0x004fc600078e02f4 */
[----:B------:R-:W2:Y:S04]  /*a9b0*/  LDL.64 R244, [R1+0x188] ;  /* 0x0001880001f47983 */ /* 0x000ea80000100a00 */
[----:B------:R-:W2:Y:S01]  /*a9c0*/  LDG.E.U16 R32, desc[UR10][R52.64] ;  /* 0x0000000a34207981 */ /* 0x000ea2000c1e1500 */
[----:B---3--:R-:W-:-:S05]  /*a9d0*/  IMAD.WIDE R160, R14, 0x2, R160 ;  /* 0x000000020ea07825 */ /* 0x008fca00078e02a0 */
[----:B------:R-:W3:Y:S04]  /*a9e0*/  LDG.E.U16 R116, desc[UR10][R160.64] ;  /* 0x0000000aa0747981 */ /* 0x000ee8000c1e1500 */
[----:B------:R-:W3:Y:S01]  /*a9f0*/  LDL.64 R160, [R1+0x178] ;  /* 0x0001780001a07983 */ /* 0x000ee20000100a00 */
[----:B------:R-:W-:-:S05]  /*aa00*/  IMAD.WIDE R162, R14, 0x2, R162 ;  /* 0x000000020ea27825 */ /* 0x000fca00078e02a2 */
[----:B------:R0:W3:Y:S02]  /*aa10*/  LDG.E.U16 R102, desc[UR10][R162.64] ;  /* 0x0000000aa2667981 */ /* 0x0000e4000c1e1500 */
[C---:B0-----:R-:W-:Y:S02]  /*aa20*/  IMAD.WIDE R162, R14.reuse, 0x2, R164 ;  /* 0x000000020ea27825 */ /* 0x041fe400078e02a4 */
[----:B------:R-:W3:Y:S02]  /*aa30*/  LDL.64 R164, [R1+0x138] ;  /* 0x0001380001a47983 */ /* 0x000ee40000100a00 */
[----:B------:R-:W-:-:S04]  /*aa40*/  IMAD.WIDE R52, R14, 0x2, R158 ;  /* 0x000000020e347825 */ /* 0x000fc800078e029e */
[C---:B------:R-:W-:Y:S02]  /*aa50*/  IMAD.WIDE R158, R14.reuse, 0x2, R246 ;  /* 0x000000020e9e7825 */ /* 0x040fe400078e02f6 */
[----:B------:R-:W3:Y:S04]  /*aa60*/  LDG.E.U16 R52, desc[UR10][R52.64] ;  /* 0x0000000a34347981 */ /* 0x000ee8000c1e1500 */
[----:B------:R-:W3:Y:S01]  /*aa70*/  LDG.E.U16 R101, desc[UR10][R158.64] ;  /* 0x0000000a9e657981 */ /* 0x000ee2000c1e1500 */
[----:B------:R-:W-:-:S03]  /*aa80*/  IMAD.WIDE R110, R14, 0x2, R110 ;  /* 0x000000020e6e7825 */ /* 0x000fc600078e026e */
[----:B------:R-:W3:Y:S04]  /*aa90*/  LDL.64 R246, [R1+0x130] ;  /* 0x0001300001f67983 */ /* 0x000ee80000100a00 */
[----:B------:R-:W3:Y:S04]  /*aaa0*/  LDG.E.U16 R110, desc[UR10][R110.64] ;  /* 0x0000000a6e6e7981 */ /* 0x000ee8000c1e1500 */
[----:B------:R-:W3:Y:S04]  /*aab0*/  LDL.64 R158, [R1+0xf8] ;  /* 0x0000f800019e7983 */ /* 0x000ee80000100a00 */
[----:B------:R-:W3:Y:S04]  /*aac0*/  LDG.E.U16 R111, desc[UR10][R162.64] ;  /* 0x0000000aa26f7981 */ /* 0x000ee8000c1e1500 */
[----:B------:R-:W3:Y:S01]  /*aad0*/  LDL.64 R162, [R1+0x78] ;  /* 0x0000780001a27983 */ /* 0x000ee20000100a00 */
[----:B----4-:R-:W-:-:S05]  /*aae0*/  IMAD.WIDE R120, R14, 0x2, R120 ;  /* 0x000000020e787825 */ /* 0x010fca00078e0278 */
[----:B------:R0:W4:Y:S02]  /*aaf0*/  LDG.E.U16 R23, desc[UR10][R120.64] ;  /* 0x0000000a78177981 */ /* 0x000124000c1e1500 */
[C---:B0-----:R-:W-:Y:S02]  /*ab00*/  IMAD.WIDE R120, R14.reuse, 0x2, R242 ;  /* 0x000000020e787825 */ /* 0x041fe400078e02f2 */
[----:B------:R-:W4:Y:S04]  /*ab10*/  LDL.64 R242, [R1+0x38] ;  /* 0x0000380001f27983 */ /* 0x000f280000100a00 */
[----:B------:R2:W4:Y:S02]  /*ab20*/  LDG.E.U16 R53, desc[UR10][R120.64] ;  /* 0x0000000a78357981 */ /* 0x000524000c1e1500 */
[----:B--2---:R-:W-:-:S02]  /*ab30*/  IMAD.WIDE R120, R14, 0x2, R244 ;  /* 0x000000020e787825 */ /* 0x004fc400078e02f4 */
[----:B------:R-:W2:Y:S04]  /*ab40*/  LDL.64 R244, [R1+0xf0] ;  /* 0x0000f00001f47983 */ /* 0x000ea80000100a00 */
[----:B------:R-:W2:Y:S01]  /*ab50*/  LDG.E.U16 R120, desc[UR10][R120.64] ;  /* 0x0000000a78787981 */ /* 0x000ea2000c1e1500 */
[----:B---3--:R-:W-:-:S05]  /*ab60*/  IMAD.WIDE R160, R14, 0x2, R160 ;  /* 0x000000020ea07825 */ /* 0x008fca00078e02a0 */
[----:B------:R-:W3:Y:S04]  /*ab70*/  LDG.E.U16 R121, desc[UR10][R160.64] ;  /* 0x0000000aa0797981 */ /* 0x000ee8000c1e1500 */
[----:B------:R-:W4:Y:S01]  /*ab80*/  LDL.64 R160, [R1+0xb8] ;  /* 0x0000b80001a07983 */ /* 0x000f220000100a00 */
[----:B------:R-:W-:-:S06]  /*ab90*/  IMAD.WIDE R164, R14, 0x2, R164 ;  /* 0x000000020ea47825 */ /* 0x000fcc00078e02a4 */
[----:B------:R-:W3:Y:S01]  /*aba0*/  LDG.E.U16 R164, desc[UR10][R164.64] ;  /* 0x0000000aa4a47981 */ /* 0x000ee2000c1e1500 */
[----:B------:R-:W-:-:S05]  /*abb0*/  IMAD.WIDE R158, R14, 0x2, R158 ;  /* 0x000000020e9e7825 */ /* 0x000fca00078e029e */
[----:B------:R4:W3:Y:S02]  /*abc0*/  LDG.E.U16 R165, desc[UR10][R158.64] ;  /* 0x0000000a9ea57981 */ /* 0x0008e4000c1e1500 */
[----:B----4-:R-:W-:-:S05]  /*abd0*/  IMAD.WIDE R158, R14, 0x2, R160 ;  /* 0x000000020e9e7825 */ /* 0x010fca00078e02a0 */
[----:B------:R0:W4:Y:S04]  /*abe0*/  LDG.E.U16 R168, desc[UR10][R158.64] ;  /* 0x0000000a9ea87981 */ /* 0x000128000c1e1500 */
[----:B------:R-:W0:Y:S02]  /*abf0*/  LDL.64 R158, [R1+0x170] ;  /* 0x00017000019e7983 */ /* 0x000e240000100a00 */
[----:B0-----:R-:W-:-:S05]  /*ac00*/  IMAD.WIDE R158, R14, 0x2, R158 ;  /* 0x000000020e9e7825 */ /* 0x001fca00078e029e */
        /* <DEDUP_REMOVED lines=9> */
[----:B------:R-:W4:Y:S04]  /*aca0*/  LDG.E.U16 R192, desc[UR10][R158.64] ;  /* 0x0000000a9ec07981 */ /* 0x000f28000c1e1500 */
[----:B------:R-:W2:Y:S01]  /*acb0*/  LDL.64 R158, [R1+0x160] ;  /* 0x00016000019e7983 */ /* 0x000ea20000100a00 */
[----:B------:R-:W-:-:S05]  /*acc0*/  IMAD.WIDE R160, R14, 0x2, R162 ;  /* 0x000000020ea07825 */ /* 0x000fca00078e02a2 */
[----:B------:R0:W4:Y:S02]  /*acd0*/  LDG.E.U16 R170, desc[UR10][R160.64] ;  /* 0x0000000aa0aa7981 */ /* 0x000124000c1e1500 */
[C---:B0-----:R-:W-:Y:S02]  /*ace0*/  IMAD.WIDE R160, R14.reuse, 0x2, R246 ;  /* 0x000000020ea07825 */ /* 0x041fe400078e02f6 */
[----:B------:R-:W3:Y:S04]  /*acf0*/  LDL.64 R246, [R1+0x68] ;  /* 0x0000680001f67983 */ /* 0x000ee80000100a00 */
[----:B------:R0:W4:Y:S04]  /*ad00*/  LDG.E.U16 R176, desc[UR10][R160.64] ;  /* 0x0000000aa0b07981 */ /* 0x000128000c1e1500 */
[----:B------:R-:W0:Y:S01]  /*ad10*/  LDL.64 R160, [R1+0x70] ;  /* 0x0000700001a07983 */ /* 0x000e220000100a00 */
[----:B--2---:R-:W-:-:S05]  /*ad20*/  IMAD.WIDE R158, R14, 0x2, R158 ;  /* 0x000000020e9e7825 */ /* 0x004fca00078e029e */
[----:B------:R1:W2:Y:S04]  /*ad30*/  LDG.E.U16 R198, desc[UR10][R158.64] ;  /* 0x0000000a9ec67981 */ /* 0x0002a8000c1e1500 */
[----:B------:R-:W1:Y:S01]  /*ad40*/  LDL.64 R158, [R1+0x148] ;  /* 0x00014800019e7983 */ /* 0x000e620000100a00 */
[----:B0-----:R-:W-:-:S05]  /*ad50*/  IMAD.WIDE R160, R14, 0x2, R160 ;  /* 0x000000020ea07825 */ /* 0x001fca00078e02a0 */
[----:B------:R0:W2:Y:S04]  /*ad60*/  LDG.E.U16 R182, desc[UR10][R160.64] ;  /* 0x0000000aa0b67981 */ /* 0x0000a8000c1e1500 */
[----:B------:R-:W0:Y:S01]  /*ad70*/  LDL.64 R160, [R1+0x128] ;  /* 0x0001280001a07983 */ /* 0x000e220000100a00 */
[----:B-1----:R-:W-:-:S05]  /*ad80*/  IMAD.WIDE R158, R14, 0x2, R158 ;  /* 0x000000020e9e7825 */ /* 0x002fca00078e029e */
[----:B------:R1:W2:Y:S04]  /*ad90*/  LDG.E.U16 R204, desc[UR10][R158.64] ;  /* 0x0000000a9ecc7981 */ /* 0x0002a8000c1e1500 */
[----:B------:R-:W1:Y:S01]  /*ada0*/  LDL.64 R158, [R1+0x110] ;  /* 0x00011000019e7983 */ /* 0x000e620000100a00 */
[----:B0-----:R-:W-:-:S05]  /*adb0*/  IMAD.WIDE R160, R14, 0x2, R160 ;  /* 0x000000020ea07825 */ /* 0x001fca00078e02a0 */
[----:B------:R3:W2:Y:S01]  /*adc0*/  LDG.E.U16 R188, desc[UR10][R160.64] ;  /* 0x0000000aa0bc7981 */ /* 0x0006a2000c1e1500 */
[----:B-1----:R-:W-:-:S05]  /*add0*/  IMAD.WIDE R158, R14, 0x2, R158 ;  /* 0x000000020e9e7825 */ /* 0x002fca00078e029e */
[----:B------:R-:W2:Y:S04]  /*ade0*/  LDG.E.U16 R210, desc[UR10][R158.64] ;  /* 0x0000000a9ed27981 */ /* 0x000ea8000c1e1500 */
[----:B------:R-:W4:Y:S01]  /*adf0*/  LDL.64 R158, [R1+0xa0] ;  /* 0x0000a000019e7983 */ /* 0x000f220000100a00 */
[----:B---3--:R-:W-:-:S03]  /*ae00*/  IMAD.WIDE R160, R14, 0x2, R246 ;  /* 0x000000020ea07825 */ /* 0x008fc600078e02f6 */
[----:B------:R-:W3:Y:S04]  /*ae10*/  LDL.64 R246, [R1+0xe0] ;  /* 0x0000e00001f67983 */ /* 0x000ee80000100a00 */
[----:B------:R-:W2:Y:S04]  /*ae20*/  LDG.E.U16 R194, desc[UR10][R160.64] ;  /* 0x0000000aa0c27981 */ /* 0x000ea8000c1e1500 */
[----:B------:R-:W3:Y:S01]  /*ae30*/  LDL.64 R160, [R1+0x158] ;  /* 0x0001580001a07983 */ /* 0x000ee20000100a00 */
[----:B------:R-:W-:-:S03]  /*ae40*/  IMAD.WIDE R162, R14, 0x2, R242 ;  /* 0x000000020ea27825 */ /* 0x000fc600078e02f2 */
[----:B------:R-:W2:Y:S04]  /*ae50*/  LDL.64 R242, [R1+0xe8] ;  /* 0x0000e80001f27983 */ /* 0x000ea80000100a00 */
[----:B------:R0:W2:Y:S02]  /*ae60*/  LDG.E.U16 R172, desc[UR10][R162.64] ;  /* 0x0000000aa2ac7981 */ /* 0x0000a4000c1e1500 */
[C---:B0-----:R-:W-:Y:S02]  /*ae70*/  IMAD.WIDE R162, R14.reuse, 0x2, R244 ;  /* 0x000000020ea27825 */ /* 0x041fe400078e02f4 */
[----:B------:R-:W2:Y:S04]  /*ae80*/  LDL.64 R244, [R1+0x28] ;  /* 0x0000280001f47983 */ /* 0x000ea80000100a00 */
[----:B------:R0:W2:Y:S04]  /*ae90*/  LDG.E.U16 R178, desc[UR10][R162.64] ;  /* 0x0000000aa2b27981 */ /* 0x0000a8000c1e1500 */
[----:B------:R-:W0:Y:S01]  /*aea0*/  LDL.64 R162, [R1+0x30] ;  /* 0x0000300001a27983 */ /* 0x000e220000100a00 */
[----:B----4-:R-:W-:-:S05]  /*aeb0*/  IMAD.WIDE R158, R14, 0x2, R158 ;  /* 0x000000020e9e7825 */ /* 0x010fca00078e029e */
[----:B------:R1:W4:Y:S04]  /*aec0*/  LDG.E.U16 R216, desc[UR10][R158.64] ;  /* 0x0000000a9ed87981 */ /* 0x000328000c1e1500 */
[----:B------:R-:W1:Y:S01]  /*aed0*/  LDL.64 R158, [R1+0x98] ;  /* 0x00009800019e7983 */ /* 0x000e620000100a00 */
[----:B---3--:R-:W-:-:S05]  /*aee0*/  IMAD.WIDE R160, R14, 0x2, R160 ;  /* 0x000000020ea07825 */ /* 0x008fca00078e02a0 */
[----:B------:R-:W3:Y:S04]  /*aef0*/  LDG.E.U16 R200, desc[UR10][R160.64] ;  /* 0x0000000aa0c87981 */ /* 0x000ee8000c1e1500 */
[----:B------:R-:W4:Y:S01]  /*af00*/  LDL.64 R160, [R1+0x120] ;  /* 0x0001200001a07983 */ /* 0x000f220000100a00 */
[----:B0-----:R-:W-:-:S05]  /*af10*/  IMAD.WIDE R162, R14, 0x2, R162 ;  /* 0x000000020ea27825 */ /* 0x001fca00078e02a2 */
[----:B------:R2:W3:Y:S01]  /*af20*/  LDG.E.U16 R184, desc[UR10][R162.64] ;  /* 0x0000000aa2b87981 */ /* 0x0004e2000c1e1500 */
[----:B-1----:R-:W-:-:S05]  /*af30*/  IMAD.WIDE R158, R14, 0x2, R158 ;  /* 0x000000020e9e7825 */ /* 0x002fca00078e029e */
[----:B------:R-:W3:Y:S04]  /*af40*/  LDG.E.U16 R222, desc[UR10][R158.64] ;  /* 0x0000000a9ede7981 */ /* 0x000ee8000c1e1500 */
[----:B------:R-:W3:Y:S01]  /*af50*/  LDL.64 R158, [R1+0x108] ;  /* 0x00010800019e7983 */ /* 0x000ee20000100a00 */
[----:B--2---:R-:W-:-:S03]  /*af60*/  IMAD.WIDE R162, R14, 0x2, R242 ;  /* 0x000000020ea27825 */ /* 0x004fc600078e02f2 */
[----:B------:R-:W2:Y:S04]  /*af70*/  LDL.64 R242, [R1+0x118] ;  /* 0x0001180001f27983 */ /* 0x000ea80000100a00 */
[----:B------:R0:W2:Y:S02]  /*af80*/  LDG.E.U16 R190, desc[UR10][R162.64] ;  /* 0x0000000aa2be7981 */ /* 0x0000a4000c1e1500 */
[C---:B0-----:R-:W-:Y:S02]  /*af90*/  IMAD.WIDE R162, R14.reuse, 0x2, R244 ;  /* 0x000000020ea27825 */ /* 0x041fe400078e02f4 */
[----:B------:R-:W2:Y:S04]  /*afa0*/  LDL.64 R244, [R1+0xd8] ;  /* 0x0000d80001f47983 */ /* 0x000ea80000100a00 */
[----:B------:R-:W2:Y:S01]  /*afb0*/  LDG.E.U16 R196, desc[UR10][R162.64] ;  /* 0x0000000aa2c47981 */ /* 0x000ea2000c1e1500 */
[----:B----4-:R-:W-:-:S05]  /*afc0*/  IMAD.WIDE R160, R14, 0x2, R160 ;  /* 0x000000020ea07825 */ /* 0x010fca00078e02a0 */
[----:B------:R0:W4:Y:S04]  /*afd0*/  LDG.E.U16 R206, desc[UR10][R160.64] ;  /* 0x0000000aa0ce7981 */ /* 0x000128000c1e1500 */
[----:B------:R-:W2:Y:S01]  /*afe0*/  LDL.64 R162, [R1+0x150] ;  /* 0x0001500001a27983 */ /* 0x000ea20000100a00 */
[----:B0-----:R-:W-:-:S03]  /*aff0*/  IMAD.WIDE R160, R14, 0x2, R246 ;  /* 0x000000020ea07825 */ /* 0x001fc600078e02f6 */
[----:B------:R-:W4:Y:S04]  /*b000*/  LDL.64 R246, [R1+0xd0] ;  /* 0x0000d00001f67983 */ /* 0x000f280000100a00 */
[----:B------:R-:W4:Y:S04]  /*b010*/  LDG.E.U16 R212, desc[UR10][R160.64] ;  /* 0x0000000aa0d47981 */ /* 0x000f28000c1e1500 */
[----:B------:R-:W4:Y:S01]  /*b020*/  LDL.64 R160, [R1+0x60] ;  /* 0x0000600001a07983 */ /* 0x000f220000100a00 */
[----:B---3--:R-:W-:-:S05]  /*b030*/  IMAD.WIDE R158, R14, 0x2, R158 ;  /* 0x000000020e9e7825 */ /* 0x008fca00078e029e */
[----:B------:R-:W3:Y:S04]  /*b040*/  LDG.E.U16 R228, desc[UR10][R158.64] ;  /* 0x0000000a9ee47981 */ /* 0x000ee8000c1e1500 */
[----:B------:R-:W3:Y:S01]  /*b050*/  LDL.64 R158, [R1+0x90] ;  /* 0x00009000019e7983 */ /* 0x000ee20000100a00 */
[----:B--2---:R-:W-:-:S05]  /*b060*/  IMAD.WIDE R162, R14, 0x2, R162 ;  /* 0x000000020ea27825 */ /* 0x004fca00078e02a2 */
[----:B------:R0:W2:Y:S02]  /*b070*/  LDG.E.U16 R202, desc[UR10][R162.64] ;  /* 0x0000000aa2ca7981 */ /* 0x0000a4000c1e1500 */
[C---:B0-----:R-:W-:Y:S02]  /*b080*/  IMAD.WIDE R162, R14.reuse, 0x2, R242 ;  /* 0x000000020ea27825 */ /* 0x041fe400078e02f2 */
[----:B------:R-:W2:Y:S04]  /*b090*/  LDL.64 R242, [R1+0x18] ;  /* 0x0000180001f27983 */ /* 0x000ea80000100a00 */
[----:B------:R0:W2:Y:S01]  /*b0a0*/  LDG.E.U16 R208, desc[UR10][R162.64] ;  /* 0x0000000aa2d07981 */ /* 0x0000a2000c1e1500 */
[----:B----4-:R-:W-:-:S05]  /*b0b0*/  IMAD.WIDE R160, R14, 0x2, R160 ;  /* 0x000000020ea07825 */ /* 0x010fca00078e02a0 */
[----:B------:R-:W4:Y:S01]  /*b0c0*/  LDG.E.U16 R218, desc[UR10][R160.64] ;  /* 0x0000000aa0da7981 */ /* 0x000f22000c1e1500 */
[----:B0-----:R-:W-:-:S03]  /*b0d0*/  IMAD.WIDE R162, R14, 0x2, R244 ;  /* 0x000000020ea27825 */ /* 0x001fc600078e02f4 */
[----:B------:R-:W4:Y:S04]  /*b0e0*/  LDL.64 R244, [R1+0xc8] ;  /* 0x0000c80001f47983 */ /* 0x000f280000100a00 */
[----:B------:R0:W4:Y:S04]  /*b0f0*/  LDG.E.U16 R214, desc[UR10][R162.64] ;  /* 0x0000000aa2d67981 */ /* 0x000128000c1e1500 */
[----:B------:R-:W2:Y:S04]  /*b100*/  LDL.64 R160, [R1+0x58] ;  /* 0x0000580001a07983 */ /* 0x000ea80000100a00 */
[----:B------:R-:W0:Y:S01]  /*b110*/  LDL.64 R162, [R1+0x20] ;  /* 0x0000200001a27983 */ /* 0x000e220000100a00 */
[----:B---3--:R-:W-:-:S05]  /*b120*/  IMAD.WIDE R158, R14, 0x2, R158 ;  /* 0x000000020e9e7825 */ /* 0x008fca00078e029e */
[----:B------:R-:W3:Y:S04]  /*b130*/  LDG.E.U16 R234, desc[UR10][R158.64] ;  /* 0x0000000a9eea7981 */ /* 0x000ee8000c1e1500 */
[----:B------:R-:W3:Y:S01]  /*b140*/  LDL.64 R158, [R1+0x88] ;  /* 0x00008800019e7983 */ /* 0x000ee20000100a00 */
[----:B0-----:R-:W-:-:S05]  /*b150*/  IMAD.WIDE R162, R14, 0x2, R162 ;  /* 0x000000020ea27825 */ /* 0x001fca00078e02a2 */
[----:B------:R0:W3:Y:S01]  /*b160*/  LDG.E.U16 R220, desc[UR10][R162.64] ;  /* 0x0000000aa2dc7981 */ /* 0x0000e2000c1e1500 */
[----:B--2---:R-:W-:-:S05]  /*b170*/  IMAD.WIDE R160, R14, 0x2, R160 ;  /* 0x000000020ea07825 */ /* 0x004fca00078e02a0 */
[----:B------:R1:W2:Y:S01]  /*b180*/  LDG.E.U16 R224, desc[UR10][R160.64] ;  /* 0x0000000aa0e07981 */ /* 0x0002a2000c1e1500 */
[----:B0-----:R-:W-:-:S03]  /*b190*/  IMAD.WIDE R162, R14, 0x2, R242 ;  /* 0x000000020ea27825 */ /* 0x001fc600078e02f2 */
[----:B------:R-:W2:Y:S04]  /*b1a0*/  LDL.64 R242, [R1+0x8] ;  /* 0x0000080001f27983 */ /* 0x000ea80000100a00 */
[----:B------:R4:W2:Y:S01]  /*b1b0*/  LDG.E.U16 R226, desc[UR10][R162.64] ;  /* 0x0000000aa2e27981 */ /* 0x0008a2000c1e1500 */
[----:B-1----:R-:W-:-:S03]  /*b1c0*/  IMAD.WIDE R160, R14, 0x2, R246 ;  /* 0x000000020ea07825 */ /* 0x002fc600078e02f6 */
[----:B------:R-:W2:Y:S04]  /*b1d0*/  LDL.64 R246, [R1+0x140] ;  /* 0x0001400001f67983 */ /* 0x000ea80000100a00 */
[----:B------:R0:W2:Y:S01]  /*b1e0*/  LDG.E.U16 R230, desc[UR10][R160.64] ;  /* 0x0000000aa0e67981 */ /* 0x0000a2000c1e1500 */
[----:B----4-:R-:W-:-:S03]  /*b1f0*/  IMAD.WIDE R162, R14, 0x2, R244 ;  /* 0x000000020ea27825 */ /* 0x010fc600078e02f4 */
[----:B------:R-:W4:Y:S04]  /*b200*/  LDL.64 R244, [R1+0x100] ;  /* 0x0001000001f47983 */ /* 0x000f280000100a00 */
[----:B------:R1:W4:Y:S04]  /*b210*/  LDG.E.U16 R232, desc[UR10][R162.64] ;  /* 0x0000000aa2e87981 */ /* 0x000328000c1e1500 */
[----:B------:R-:W0:Y:S04]  /*b220*/  LDL.64 R160, [R1+0x50] ;  /* 0x0000500001a07983 */ /* 0x000e280000100a00 */
[----:B------:R-:W1:Y:S01]  /*b230*/  LDL.64 R162, [R1+0x10] ;  /* 0x0000100001a27983 */ /* 0x000e620000100a00 */
[----:B---3--:R-:W-:-:S05]  /*b240*/  IMAD.WIDE R158, R14, 0x2, R158 ;  /* 0x000000020e9e7825 */ /* 0x008fca00078e029e */
[----:B------:R-:W3:Y:S04]  /*b250*/  LDG.E.U16 R240, desc[UR10][R158.64] ;  /* 0x0000000a9ef07981 */ /* 0x000ee8000c1e1500 */
[----:B------:R-:W3:Y:S01]  /*b260*/  LDL.64 R158, [R1+0x180] ;  /* 0x00018000019e7983 */ /* 0x000ee20000100a00 */
[----:B0-----:R-:W-:-:S05]  /*b270*/  IMAD.WIDE R160, R14, 0x2, R160 ;  /* 0x000000020ea07825 */ /* 0x001fca00078e02a0 */
[----:B------:R-:W3:Y:S01]  /*b280*/  LDG.E.U16 R236, desc[UR10][R160.64] ;  /* 0x0000000aa0ec7981 */ /* 0x000ee2000c1e1500 */
[----:B-1----:R-:W-:-:S05]  /*b290*/  IMAD.WIDE R162, R14, 0x2, R162 ;  /* 0x000000020ea27825 */ /* 0x002fca00078e02a2 */
[----:B------:R2:W3:Y:S04]  /*b2a0*/  LDG.E.U16 R238, desc[UR10][R162.64] ;  /* 0x0000000aa2ee7981 */ /* 0x0004e8000c1e1500 */
[----:B------:R-:W3:Y:S01]  /*b2b0*/  LDL.64 R160, [R1+0x48] ;  /* 0x0000480001a07983 */ /* 0x000ee20000100a00 */
[----:B--2---:R-:W-:-:S05]  /*b2c0*/  IMAD.WIDE R162, R14, 0x2, R242 ;  /* 0x000000020ea27825 */ /* 0x004fca00078e02f2 */
[----:B------:R4:W2:Y:S02]  /*b2d0*/  LDG.E.U16 R243, desc[UR10][R162.64] ;  /* 0x0000000aa2f37981 */ /* 0x0008a4000c1e1500 */
[----:B----4-:R-:W-:-:S04]  /*b2e0*/  IMAD.WIDE R162, R14, 0x2, R244 ;  /* 0x000000020ea27825 */ /* 0x010fc800078e02f4 */
[----:B---3--:R-:W-:-:S05]  /*b2f0*/  IMAD.WIDE R158, R14, 0x2, R158 ;  /* 0x000000020e9e7825 */ /* 0x008fca00078e029e */
[----:B------:R-:W3:Y:S04]  /*b300*/  LDG.E.U16 R244, desc[UR10][R158.64] ;  /* 0x0000000a9ef47981 */ /* 0x000ee8000c1e1500 */
[----:B------:R-:W4:Y:S01]  /*b310*/  LDL.64 R158, [R1+0xc0] ;  /* 0x0000c000019e7983 */ /* 0x000f220000100a00 */
[----:B------:R-:W-:-:S05]  /*b320*/  IMAD.WIDE R160, R14, 0x2, R160 ;  /* 0x000000020ea07825 */ /* 0x000fca00078e02a0 */
[----:B------:R0:W2:Y:S02]  /*b330*/  LDG.E.U16 R242, desc[UR10][R160.64] ;  /* 0x0000000aa0f27981 */ /* 0x0000a4000c1e1500 */
[C---:B0-----:R-:W-:Y:S02]  /*b340*/  IMAD.WIDE R160, R14.reuse, 0x2, R246 ;  /* 0x000000020ea07825 */ /* 0x041fe400078e02f6 */
[----:B------:R0:W3:Y:S04]  /*b350*/  LDG.E.U16 R246, desc[UR10][R162.64] ;  /* 0x0000000aa2f67981 */ /* 0x0000e8000c1e1500 */
[----:B------:R1:W3:Y:S04]  /*b360*/  LDG.E.U16 R245, desc[UR10][R160.64] ;  /* 0x0000000aa0f57981 */ /* 0x0002e8000c1e1500 */
[----:B------:R-:W0:Y:S04]  /*b370*/  LDL.64 R162, [R1+0x40] ;  /* 0x0000400001a27983 */ /* 0x000e280000100a00 */
[----:B------:R-:W1:Y:S01]  /*b380*/  LDL.64 R160, [R1+0x80] ;  /* 0x0000800001a07983 */ /* 0x000e620000100a00 */
[----:B----4-:R-:W-:-:S05]  /*b390*/  IMAD.WIDE R158, R14, 0x2, R158 ;  /* 0x000000020e9e7825 */ /* 0x010fca00078e029e */
[----:B------:R-:W4:Y:S04]  /*b3a0*/  LDG.E.U16 R247, desc[UR10][R158.64] ;  /* 0x0000000a9ef77981 */ /* 0x000f28000c1e1500 */
[----:B------:R-:W2:Y:S01]  /*b3b0*/  LDL.64 R158, [R1] ;  /* 0x00000000019e7983 */ /* 0x000ea20000100a00 */
[----:B0-----:R-:W-:-:S04]  /*b3c0*/  IMAD.WIDE R162, R14, 0x2, R162 ;  /* 0x000000020ea27825 */ /* 0x001fc800078e02a2 */
[----:B-1----:R-:W-:Y:S02]  /*b3d0*/  IMAD.WIDE R160, R14, 0x2, R160 ;  /* 0x000000020ea07825 */ /* 0x002fe400078e02a0 */
[----:B------:R-:W4:Y:S04]  /*b3e0*/  LDG.E.U16 R162, desc[UR10][R162.64] ;  /* 0x0000000aa2a27981 */ /* 0x000f28000c1e1500 */
[----:B------:R0:W4:Y:S04]  /*b3f0*/  LDG.E.U16 R161, desc[UR10][R160.64] ;  /* 0x0000000aa0a17981 */ /* 0x000128000c1e1500 */
[----:B0-----:R-:W0:Y:S01]  /*b400*/  LDS R160, [R179] ;  /* 0x00000000b3a07984 */ /* 0x001e220000000800 */
[----:B------:R-:W-:Y:S01]  /*b410*/  FADD R7, -R2, R7 ;  /* 0x0000000702077221 */ /* 0x000fe20000000100 */
[----:B--2---:R-:W-:-:S06]  /*b420*/  IMAD.WIDE R158, R14, 0x2, R158 ;  /* 0x000000020e9e7825 */ /* 0x004fcc00078e029e */
[----:B------:R1:W2:Y:S01]  /*b430*/  LDG.E.U16 R158, desc[UR10][R158.64] ;  /* 0x0000000a9e9e7981 */ /* 0x0002a2000c1e1500 */
[----:B------:R-:W-:-:S04]  /*b440*/  FMUL R7, R7, 1.4426950216293334961 ;  /* 0x3fb8aa3b07077820 */ /* 0x000fc80000400000 */
[----:B-1----:R1:W0:Y:S02]  /*b450*/  MUFU.EX2 R159, R7 ;  /* 0x00000007009f7308 */ /* 0x0022240000000800 */
[----:B-1----:R-:W-:Y:S01]  /*b460*/  LDS R7, [R179+0x100] ;  /* 0x00010000b3077984 */ /* 0x002fe20000000800 */
[----:B0-----:R-:W-:-:S03]  /*b470*/  FFMA R250, R159, R250, R160 ;  /* 0x000000fa9ffa7223 */ /* 0x001fc600000000a0 */
[----:B------:R-:W-:Y:S04]  /*b480*/  LDS R160, [R179+0x80] ;  /* 0x00008000b3a07984 */ /* 0x000fe80000000800 */
[----:B------:R-:W-:Y:S01]  /*b490*/  LDS R179, [R179+0x180] ;  /* 0x00018000b3b37984 */ /* 0x000fe20000000800 */
[----:B------:R-:W-:Y:S06]  /*b4a0*/  BAR.SYNC.DEFER_BLOCKING 0x0 ;  /* 0x0000000000007b1d */ /* 0x000fec0000010000 */
[----:B------:R0:W-:Y:S02]  /*b4b0*/  STS.U16 [R114+UR6+0x3000], R20 ;  /* 0x0030001472007988 */ /* 0x0001e40008000406 */
[----:B0-----:R-:W0:Y:S02]  /*b4c0*/  S2R R20, SR_TID.X ;  /* 0x0000000000147919 */ /* 0x001e240000002100 */
[----:B------:R1:W-:Y:S04]  /*b4d0*/  STS.U16 [R114+UR6+0x1000], R0 ;  /* 0x0010000072007988 */ /* 0x0003e80008000406 */
[----:B------:R-:W-:Y:S01]  /*b4e0*/  STS.U16 [R114+UR6], R177 ;  /* 0x000000b172007988 */ /* 0x000fe20008000406 */
[----:B-1----:R-:W-:-:S03]  /*b4f0*/  LOP3.LUT R0, R114, 0x10, RZ, 0x3c, !PT ;  /* 0x0000001072007812 */ /* 0x002fc600078e3cff */
[----:B------:R1:W-:Y:S04]  /*b500*/  STS.U16 [R114+UR6+0x800], R11 ;  /* 0x0008000b72007988 */ /* 0x0003e80008000406 */
        /* <DEDUP_REMOVED lines=29> */
[----:B0-----:R-:W-:-:S02]  /*b6e0*/  SHF.L.U32 R22, R20, 0x1, RZ ;  /* 0x0000000114167819 */ /* 0x001fc400000006ff */
[C---:B------:R-:W-:Y:S02]  /*b6f0*/  LOP3.LUT R18, R20.reuse, 0x60, RZ, 0xc0, !PT ;  /* 0x0000006014127812 */ /* 0x040fe400078ec0ff */
[----:B-1----:R-:W-:Y:S01]  /*b700*/  LOP3.LUT R0, R20, 0x7, RZ, 0xc0, !PT ;  /* 0x0000000714007812 */ /* 0x002fe200078ec0ff */
[----:B------:R-:W-:Y:S03]  /*b710*/  STS.U16 [R11+UR6+0x200], R173 ;  /* 0x000200ad0b007988 */ /* 0x000fe60008000406 */
[C---:B------:R-:W-:Y:S01]  /*b720*/  SHF.L.U32 R17, R0.reuse, 0x4, RZ ;  /* 0x0000000400117819 */ /* 0x040fe200000006ff */
[----:B------:R-:W-:Y:S01]  /*b730*/  STS.U16 [R11+UR6+0xa00], R115 ;  /* 0x000a00730b007988 */ /* 0x000fe20008000406 */
[----:B------:R-:W-:-:S03]  /*b740*/  LEA R0, R0, R18, 0x2 ;  /* 0x0000001200007211 */ /* 0x000fc600078e10ff */
        /* <DEDUP_REMOVED lines=14> */
[----:B------:R-:W-:-:S02]  /*b830*/  SHF.R.U32.HI R19, RZ, 0x1, R18 ;  /* 0x00000001ff137819 */ /* 0x000fc40000011612 */
[----:B------:R-:W-:Y:S02]  /*b840*/  LOP3.LUT R18, R20, 0x10, RZ, 0xc0, !PT ;  /* 0x0000001014127812 */ /* 0x000fe400078ec0ff */
[----:B0-----:R-:W-:-:S04]  /*b850*/  LOP3.LUT R11, R17, 0x30, R22, 0x78, !PT ;  /* 0x00000030110b7812 */ /* 0x001fc800078e7816 */
[----:B------:R-:W-:Y:S01]  /*b860*/  LEA R0, R0, R11, 0x6 ;  /* 0x0000000b00007211 */ /* 0x000fe200078e30ff */
[----:B------:R-:W-:Y:S01]  /*b870*/  IMAD.SHL.U32 R11, R20, 0x100, RZ ;  /* 0x00000100140b7824 */ /* 0x000fe200078e00ff */
[----:B------:R-:W-:Y:S02]  /*b880*/  LEA R19, R18, R19, 0x2 ;  /* 0x0000001312137211 */ /* 0x000fe400078e10ff */
[C---:B------:R-:W-:Y:S02]  /*b890*/  LOP3.LUT R18, R114.reuse, 0x30, RZ, 0x3c, !PT ;  /* 0x0000003072127812 */ /* 0x040fe400078e3cff */
[----:B------:R-:W-:Y:S02]  /*b8a0*/  LOP3.LUT R17, R17, 0xf00, R11, 0xf8, !PT ;  /* 0x00000f0011117812 */ /* 0x000fe400078ef80b */
[----:B------:R-:W-:Y:S01]  /*b8b0*/  LOP3.LUT R114, R114, 0x40, RZ, 0x3c, !PT ;  /* 0x0000004072727812 */ /* 0x000fe200078e3cff */
[----:B------:R-:W-:Y:S01]  /*b8c0*/  STS.U16 [R18+UR6+0x300], R171 ;  /* 0x000300ab12007988 */ /* 0x000fe20008000406 */
[----:B------:R-:W-:-:S02]  /*b8d0*/  LOP3.LUT R11, R17, 0x10, R20, 0x78, !PT ;  /* 0x00000010110b7812 */ /* 0x000fc400078e7814 */
[----:B------:R-:W-:Y:S01]  /*b8e0*/  LOP3.LUT R17, R17, R19, RZ, 0x3c, !PT ;  /* 0x0000001311117212 */ /* 0x000fe200078e3cff */
        /* <DEDUP_REMOVED lines=15> */
[----:B------:R-:W-:-:S03]  /*b9e0*/  F2FP.F16.F32.PACK_AB R225, R225, R231 ;  /* 0x000000e7e1e1723e */ /* 0x000fc600000000ff */
[----:B------:R-:W-:Y:S01]  /*b9f0*/  STS.U16 [R114+UR6+0x400], R169 ;  /* 0x000400a972007988 */ /* 0x000fe20008000406 */
[----:B------:R-:W-:-:S03]  /*ba00*/  IADD3 R17, R17, UR6, RZ ;  /* 0x0000000611117c10 */ /* 0x000fc6000fffe0ff */
        /* <DEDUP_REMOVED lines=15> */
[----:B------:R-:W-:-:S03]  /*bb00*/  F2FP.F16.F32.PACK_AB R20, R217, R219 ;  /* 0x000000dbd914723e */ /* 0x000fc600000000ff */
[----:B------:R-:W-:Y:S01]  /*bb10*/  STS.U16 [R47+UR6+0x500], R167 ;  /* 0x000500a72f007988 */ /* 0x000fe20008000406 */
[----:B0-----:R-:W-:-:S03]  /*bb20*/  F2FP.F16.F32.PACK_AB R224, R227, R229 ;  /* 0x000000e5e3e0723e */ /* 0x001fc600000000ff */
[----:B------:R-:W-:Y:S01]  /*bb30*/  STS.U16 [R47+UR6+0xd00], R93 ;  /* 0x000d005d2f007988 */ /* 0x000fe20008000406 */
[----:B------:R-:W-:-:S03]  /*bb40*/  F2FP.F16.F32.PACK_AB R227, R233, R235 ;  /* 0x000000ebe9e3723e */ /* 0x000fc600000000ff */
[----:B------:R-:W-:Y:S01]  /*bb50*/  STS.U16 [R47+UR6+0x1500], R92 ;  /* 0x0015005c2f007988 */ /* 0x000fe20008000406 */
[----:B-1----:R-:W-:-:S03]  /*bb60*/  F2FP.F16.F32.PACK_AB R226, R221, R223 ;  /* 0x000000dfdde2723e */ /* 0x002fc600000000ff */
[----:B------:R-:W-:Y:S01]  /*bb70*/  STS.U16 [R47+UR6+0x1d00], R91 ;  /* 0x001d005b2f007988 */ /* 0x000fe20008000406 */
[----:B------:R-:W-:-:S03]  /*bb80*/  F2FP.F16.F32.PACK_AB R22, R213, R215 ;  /* 0x000000d7d516723e */ /* 0x000fc600000000ff */
[----:B------:R-:W-:Y:S01]  /*bb90*/  STS.U16 [R47+UR6+0x2500], R90 ;  /* 0x0025005a2f007988 */ /* 0x000fe20008000406 */
[----:B------:R-:W-:-:S03]  /*bba0*/  F2FP.F16.F32.PACK_AB R21, R239, R241 ;  /* 0x000000f1ef15723e */ /* 0x000fc600000000ff */
[----:B------:R-:W-:Y:S01]  /*bbb0*/  STS.U16 [R47+UR6+0x2d00], R89 ;  /* 0x002d00592f007988 */ /* 0x000fe20008000406 */
[----:B------:R-:W-:-:S03]  /*bbc0*/  F2FP.F16.F32.PACK_AB R205, R205, R207 ;  /* 0x000000cfcdcd723e */ /* 0x000fc600000000ff */
        /* <DEDUP_REMOVED lines=27> */
[----:B0-----:R-:W-:-:S03]  /*bd80*/  F2FP.F16.F32.PACK_AB R204, R209, R211 ;  /* 0x000000d3d1cc723e */ /* 0x001fc600000000ff */
[----:B------:R-:W-:Y:S04]  /*bd90*/  STS.U16 [R33+UR6+0x7600], R242 ;  /* 0x007600f221007988 */ /* 0x000fe80008000406 */
[----:B------:R-:W-:Y:S01]  /*bda0*/  STS.U16 [R33+UR6+0x7e00], R243 ;  /* 0x007e00f321007988 */ /* 0x000fe20008000406 */
[----:B------:R-:W-:-:S03]  /*bdb0*/  F2FP.F16.F32.PACK_AB R188, R193, R195 ;  /* 0x000000c3c1bc723e */ /* 0x000fc600000000ff */
[----:B------:R0:W-:Y:S01]  /*bdc0*/  STS.U16 [R16+UR6+0x4700], R23 ;  /* 0x0047001710007988 */ /* 0x0001e20008000406 */
[----:B------:R-:W-:Y:S02]  /*bdd0*/  F2FP.F16.F32.PACK_AB R190, R185, R187 ;  /* 0x000000bbb9be723e */ /* 0x000fe400000000ff */
[----:B------:R-:W-:Y:S01]  /*bde0*/  F2FP.F16.F32.PACK_AB R191, R181, R183 ;  /* 0x000000b7b5bf723e */ /* 0x000fe200000000ff */
[----:B------:R-:W-:Y:S01]  /*bdf0*/  STS.U16 [R16+UR6+0x700], R31 ;  /* 0x0007001f10007988 */ /* 0x000fe20008000406 */
[----:B0-----:R-:W-:-:S03]  /*be00*/  F2FP.F16.F32.PACK_AB R23, R237, R248 ;  /* 0x000000f8ed17723e */ /* 0x001fc600000000ff */
        /* <DEDUP_REMOVED lines=10> */
[----:B----4-:R-:W-:Y:S04]  /*beb0*/  STS.U16 [R16+UR6+0x6700], R247 ;  /* 0x006700f710007988 */ /* 0x010fe80008000406 */
[----:B------:R-:W-:Y:S04]  /*bec0*/  STS.U16 [R16+UR6+0x6f00], R161 ;  /* 0x006f00a110007988 */ /* 0x000fe80008000406 */
[----:B------:R-:W-:Y:S04]  /*bed0*/  STS.U16 [R16+UR6+0x7700], R162 ;  /* 0x007700a210007988 */ /* 0x000fe80008000406 */
[----:B--2---:R-:W-:Y:S04]  /*bee0*/  STS.U16 [R16+UR6+0x7f00], R158 ;  /* 0x007f009e10007988 */ /* 0x004fe80008000406 */
[----:B------:R-:W-:Y:S04]  /*bef0*/  STSM.16.M88.4 [R17+0xa000], R224 ;  /* 0x00a000e011007844 */ /* 0x000fe80000000200 */
[----:B------:R-:W-:Y:S04]  /*bf00*/  STSM.16.M88.4 [R17+0xa080], R20 ;  /* 0x00a0801411007844 */ /* 0x000fe80000000200 */
[----:B------:R-:W-:Y:S04]  /*bf10*/  STSM.16.M88.4 [R17+0xb000], R204 ;  /* 0x00b000cc11007844 */ /* 0x000fe80000000200 */
[----:B------:R-:W-:Y:S01]  /*bf20*/  STSM.16.M88.4 [R17+0xb080], R188 ;  /* 0x00b080bc11007844 */ /* 0x000fe20000000200 */
[----:B------:R-:W-:Y:S01]  /*bf30*/  BAR.SYNC.DEFER_BLOCKING 0x0 ;  /* 0x0000000000007b1d */ /* 0x000fe20000010000 */
[----:B------:R-:W-:-:S04]  /*bf40*/  FADD R9, -R3, R9 ;  /* 0x0000000903097221 */ /* 0x000fc80000000100 */
[----:B------:R-:W-:Y:S01]  /*bf50*/  FMUL R9, R9, 1.4426950216293334961 ;  /* 0x3fb8aa3b09097820 */ /* 0x000fe20000400000 */
[----:B------:R-:W-:Y:S04]  /*bf60*/  LDSM.16.M88.4 R20, [R11+UR6+0xa000] ;  /* 0x00a000060b14783b */ /* 0x000fe80008000200 */
[----:B------:R-:W0:Y:S04]  /*bf70*/  LDSM.16.M88.4 R16, [R0+UR6] ;  /* 0x000000060010783b */ /* 0x000e280008000200 */
[----:B------:R-:W1:Y:S04]  /*bf80*/  LDSM.16.M88.4 R32, [R0+UR6+0x2000] ;  /* 0x002000060020783b */ /* 0x000e680008000200 */
[----:B------:R-:W2:Y:S04]  /*bf90*/  LDSM.16.M88.4 R28, [R0+UR6+0x4000] ;  /* 0x00400006001c783b */ /* 0x000ea80008000200 */
[----:B------:R-:W3:Y:S01]  /*bfa0*/  LDSM.16.M88.4 R24, [R0+UR6+0x6000] ;  /* 0x006000060018783b */ /* 0x000ee20008000200 */
[----:B------:R-:W4:Y:S03]  /*bfb0*/  MUFU.EX2 R9, R9 ;  /* 0x0000000900097308 */ /* 0x000f260000000800 */
[----:B------:R-:W3:Y:S01]  /*bfc0*/  LDSM.16.M88.4 R36, [R11+UR6+0xb000] ;  /* 0x00b000060b24783b */ /* 0x000ee20008000200 */
[----:B------:R-:W-:Y:S01]  /*bfd0*/  FADD R10, -R4, R6 ;  /* 0x00000006040a7221 */ /* 0x000fe20000000100 */
[----:B------:R-:W-:Y:S01]  /*bfe0*/  FADD R6, -R5, R8 ;  /* 0x0000000805067221 */ /* 0x000fe20000000100 */
[C---:B------:R-:W-:Y:S01]  /*bff0*/  FMUL R40, R159.reuse, R64 ;  /* 0x000000409f287220 */ /* 0x040fe20000400000 */
[C---:B------:R-:W-:Y:S01]  /*c000*/  FMUL R41, R159.reuse, R65 ;  /* 0x000000419f297220 */ /* 0x040fe20000400000 */
[C---:B------:R-:W-:Y:S01]  /*c010*/  FMUL R44, R159.reuse, R76 ;  /* 0x0000004c9f2c7220 */ /* 0x040fe20000400000 */
[----:B------:R-:W-:Y:S01]  /*c020*/  FMUL R6, R6, 1.4426950216293334961 ;  /* 0x3fb8aa3b06067820 */ /* 0x000fe20000400000 */
[----:B------:R-:W-:Y:S01]  /*c030*/  FMUL R10, R10, 1.4426950216293334961 ;  /* 0x3fb8aa3b0a0a7820 */ /* 0x000fe20000400000 */
[C---:B------:R-:W-:Y:S01]  /*c040*/  FMUL R45, R159.reuse, R77 ;  /* 0x0000004d9f2d7220 */ /* 0x040fe20000400000 */
[C---:B------:R-:W-:Y:S01]  /*c050*/  FMUL R48, R159.reuse, R68 ;  /* 0x000000449f307220 */ /* 0x040fe20000400000 */
[C---:B------:R-:W-:Y:S01]  /*c060*/  FMUL R49, R159.reuse, R69 ;  /* 0x000000459f317220 */ /* 0x040fe20000400000 */
[C---:B------:R-:W-:Y:S01]  /*c070*/  FMUL R52, R159.reuse, R56 ;  /* 0x000000389f347220 */ /* 0x040fe20000400000 */
[----:B------:R-:W-:Y:S01]  /*c080*/  FMUL R53, R159, R57 ;  /* 0x000000399f357220 */ /* 0x000fe20000400000 */
[----:B------:R0:W3:Y:S01]  /*c090*/  MUFU.EX2 R8, R10 ;  /* 0x0000000a00087308 */ /* 0x0000e20000000800 */
[C---:B----4-:R-:W-:Y:S01]  /*c0a0*/  FMUL R42, R9.reuse, R66 ;  /* 0x00000042092a7220 */ /* 0x050fe20000400000 */
[C---:B------:R-:W-:Y:S01]  /*c0b0*/  FMUL R43, R9.reuse, R67 ;  /* 0x00000043092b7220 */ /* 0x040fe20000400000 */
[C---:B------:R-:W-:Y:S01]  /*c0c0*/  FMUL R46, R9.reuse, R78 ;  /* 0x0000004e092e7220 */ /* 0x040fe20000400000 */
[C---:B------:R-:W-:Y:S01]  /*c0d0*/  FMUL R47, R9.reuse, R79 ;  /* 0x0000004f092f7220 */ /* 0x040fe20000400000 */
[C---:B------:R-:W-:Y:S01]  /*c0e0*/  FMUL R50, R9.reuse, R70 ;  /* 0x0000004609327220 */ /* 0x040fe20000400000 */
[C---:B------:R-:W-:Y:S01]  /*c0f0*/  FMUL R51, R9.reuse, R71 ;  /* 0x0000004709337220 */ /* 0x040fe20000400000 */
[C---:B------:R-:W-:Y:S01]  /*c100*/  FMUL R54, R9.reuse, R58 ;  /* 0x0000003a09367220 */ /* 0x040fe20000400000 */
[----:B------:R-:W-:Y:S01]  /*c110*/  FMUL R55, R9, R59 ;  /* 0x0000003b09377220 */ /* 0x000fe20000400000 */
[----:B------:R-:W4:Y:S01]  /*c120*/  MUFU.EX2 R6, R6 ;  /* 0x0000000600067308 */ /* 0x000f220000000800 */
[C---:B0-----:R-:W-:Y:S01]  /*c130*/  LOP3.LUT R10, R11.reuse, 0x20, RZ, 0x3c, !PT ;  /* 0x000000200b0a7812 */ /* 0x041fe200078e3cff */
[C---:B------:R-:W-:Y:S01]  /*c140*/  HMMA.16816.F32 R40, R20.reuse, R16, R40 ;  /* 0x000000101428723c */ /* 0x040fe20000001828 */
[----:B------:R-:W-:Y:S04]  /*c150*/  LDSM.16.M88.4 R96, [R11+UR6+0xb080] ;  /* 0x00b080060b60783b */ /* 0x000fe80008000200 */
[----:B------:R-:W-:Y:S01]  /*c160*/  LDSM.16.M88.4 R56, [R10+UR6+0xb000] ;  /* 0x00b000060a38783b */ /* 0x000fe20008000200 */
[C---:B-1----:R-:W-:Y:S06]  /*c170*/  HMMA.16816.F32 R44, R20.reuse, R32, R44 ;  /* 0x00000020142c723c */ /* 0x042fec000000182c */
[C---:B--2---:R-:W-:Y:S06]  /*c180*/  HMMA.16816.F32 R48, R20.reuse, R28, R48 ;  /* 0x0000001c1430723c */ /* 0x044fec0000001830 */
[----:B---3--:R-:W-:Y:S01]  /*c190*/  HMMA.16816.F32 R52, R20, R24, R52 ;  /* 0x000000181434723c */ /* 0x008fe20000001834 */
[----:B------:R-:W0:Y:S01]  /*c1a0*/  LDSM.16.M88.4 R20, [R10+UR6+0xa000] ;  /* 0x00a000060a14783b */ /* 0x000e220008000200 */
[C---:B------:R-:W-:Y:S01]  /*c1b0*/  FMUL R60, R8.reuse, R60 ;  /* 0x0000003c083c7220 */ /* 0x040fe20000400000 */
[----:B------:R-:W-:Y:S01]  /*c1c0*/  FMUL R61, R8, R61 ;  /* 0x0000003d083d7220 */ /* 0x000fe20000400000 */
[C---:B----4-:R-:W-:Y:S01]  /*c1d0*/  FMUL R62, R6.reuse, R62 ;  /* 0x0000003e063e7220 */ /* 0x050fe20000400000 */
[----:B------:R-:W-:Y:S01]  /*c1e0*/  FMUL R63, R6, R63 ;  /* 0x0000003f063f7220 */ /* 0x000fe20000400000 */
[C---:B------:R-:W-:Y:S01]  /*c1f0*/  FMUL R64, R8.reuse, R72 ;  /* 0x0000004808407220 */ /* 0x040fe20000400000 */
        /* <DEDUP_REMOVED lines=11> */
[C---:B------:R-:W-:Y:S06]  /*c2b0*/  HMMA.16816.F32 R60, R36.reuse, R16, R60 ;  /* 0x00000010243c723c */ /* 0x040fec000000183c */
[----:B------:R-:W-:Y:S01]  /*c2c0*/  HMMA.16816.F32 R64, R36, R32, R64 ;  /* 0x000000202440723c */ /* 0x000fe20000001840 */
[----:B------:R-:W-:-:S02]  /*c2d0*/  LOP3.LUT R16, R11, 0x40, RZ, 0x3c, !PT ;  /* 0x000000400b107812 */ /* 0x000fc400078e3cff */
[----:B------:R-:W-:-:S03]  /*c2e0*/  LOP3.LUT R17, R0, 0x40, RZ, 0x3c, !PT ;  /* 0x0000004000117812 */ /* 0x000fc600078e3cff */
[C---:B------:R-:W-:Y:S01]  /*c2f0*/  HMMA.16816.F32 R68, R36.reuse, R28, R68 ;  /* 0x0000001c2444723c */ /* 0x040fe20000001844 */
[----:B------:R-:W-:Y:S04]  /*c300*/  LDSM.16.M88.4 R84, [R16+UR6+0xb000] ;  /* 0x00b000061054783b */ /* 0x000fe80008000200 */
[----:B------:R-:W-:Y:S01]  /*c310*/  LDSM.16.M88.4 R72, [R17+UR6] ;  /* 0x000000061148783b */ /* 0x000fe20008000200 */
[----:B------:R-:W-:Y:S03]  /*c320*/  HMMA.16816.F32 R36, R36, R24, R80 ;  /* 0x000000182424723c */ /* 0x000fe60000001850 */
[----:B------:R-:W1:Y:S04]  /*c330*/  LDSM.16.M88.4 R80, [R16+UR6+0xa000] ;  /* 0x00a000061050783b */ /* 0x000e680008000200 */
[----:B------:R-:W2:Y:S04]  /*c340*/  LDSM.16.M88.4 R76, [R17+UR6+0x2000] ;  /* 0x00200006114c783b */ /* 0x000ea80008000200 */
[----:B------:R-:W3:Y:S04]  /*c350*/  LDSM.16.M88.4 R92, [R17+UR6+0x4000] ;  /* 0x00400006115c783b */ /* 0x000ee80008000200 */
[----:B------:R-:W4:Y:S01]  /*c360*/  LDSM.16.M88.4 R88, [R17+UR6+0x6000] ;  /* 0x006000061158783b */ /* 0x000f220008000200 */
[C---:B0-----:R-:W-:Y:S06]  /*c370*/  HMMA.16816.F32 R40, R20.reuse, R18, R40 ;  /* 0x000000121428723c */ /* 0x041fec0000001828 */
[C---:B------:R-:W-:Y:S06]  /*c380*/  HMMA.16816.F32 R44, R20.reuse, R34, R44 ;  /* 0x00000022142c723c */ /* 0x040fec000000182c */
[C---:B------:R-:W-:Y:S06]  /*c390*/  HMMA.16816.F32 R48, R20.reuse, R30, R48 ;  /* 0x0000001e1430723c */ /* 0x040fec0000001830 */
[----:B------:R-:W-:Y:S06]  /*c3a0*/  HMMA.16816.F32 R52, R20, R26, R52 ;  /* 0x0000001a1434723c */ /* 0x000fec0000001834 */
[C---:B------:R-:W-:Y:S06]  /*c3b0*/  HMMA.16816.F32 R60, R56.reuse, R18, R60 ;  /* 0x00000012383c723c */ /* 0x040fec000000183c */
[C---:B------:R-:W-:Y:S01]  /*c3c0*/  HMMA.16816.F32 R64, R56.reuse, R34, R64 ;  /* 0x000000223840723c */ /* 0x040fe20000001840 */
[----:B------:R-:W-:Y:S01]  /*c3d0*/  LOP3.LUT R18, R11, 0x60, RZ, 0x3c, !PT ;  /* 0x000000600b127812 */ /* 0x000fe200078e3cff */
[----:B------:R-:W-:Y:S04]  /*c3e0*/  LDSM.16.M88.4 R32, [R0+UR6+0x2080] ;  /* 0x002080060020783b */ /* 0x000fe80008000200 */
[C---:B------:R-:W-:Y:S01]  /*c3f0*/  HMMA.16816.F32 R68, R56.reuse, R30, R68 ;  /* 0x0000001e3844723c */ /* 0x040fe20000001844 */
[----:B------:R-:W-:Y:S04]  /*c400*/  LDSM.16.M88.4 R20, [R18+UR6+0xb000] ;  /* 0x00b000061214783b */ /* 0x000fe80008000200 */
[----:B------:R-:W-:Y:S01]  /*c410*/  LDSM.16.M88.4 R28, [R0+UR6+0x4080] ;  /* 0x00408006001c783b */ /* 0x000fe20008000200 */
[----:B------:R-:W-:Y:S03]  /*c420*/  HMMA.16816.F32 R36, R56, R26, R36 ;  /* 0x0000001a3824723c */ /* 0x000fe60000001824 */
[----:B------:R-:W0:Y:S03]  /*c430*/  LDSM.16.M88.4 R24, [R18+UR6+0xa000] ;  /* 0x00a000061218783b */ /* 0x000e260008000200 */
[C---:B-1----:R-:W-:Y:S01]  /*c440*/  HMMA.16816.F32 R40, R80.reuse, R72, R40 ;  /* 0x000000485028723c */ /* 0x042fe20000001828 */
[----:B------:R-:W-:Y:S05]  /*c450*/  LDSM.16.M88.4 R56, [R0+UR6+0x80] ;  /* 0x000080060038783b */ /* 0x000fea0008000200 */
[C---:B--2---:R-:W-:Y:S06]  /*c460*/  HMMA.16816.F32 R44, R80.reuse, R76, R44 ;  /* 0x0000004c502c723c */ /* 0x044fec000000182c */
[C---:B---3--:R-:W-:Y:S06]  /*c470*/  HMMA.16816.F32 R48, R80.reuse, R92, R48 ;  /* 0x0000005c5030723c */ /* 0x048fec0000001830 */
[----:B----4-:R-:W-:Y:S01]  /*c480*/  HMMA.16816.F32 R52, R80, R88, R52 ;  /* 0x000000585034723c */ /* 0x010fe20000001834 */
[----:B------:R1:W2:Y:S05]  /*c490*/  LDSM.16.M88.4 R80, [R11+UR6+0xa080] ;  /* 0x00a080060b50783b */ /* 0x0002aa0008000200 */
[C---:B------:R-:W-:Y:S01]  /*c4a0*/  HMMA.16816.F32 R60, R84.reuse, R72, R60 ;  /* 0x00000048543c723c */ /* 0x040fe2000000183c */
[----:B-1----:R-:W1:Y:S05]  /*c4b0*/  LDC R11, c[0x0][0x264] ;  /* 0x00009900ff0b7b82 */ /* 0x002e6a0000000800 */
[C---:B------:R-:W-:Y:S06]  /*c4c0*/  HMMA.16816.F32 R64, R84.reuse, R76, R64 ;  /* 0x0000004c5440723c */ /* 0x040fec0000001840 */
[C---:B------:R-:W-:Y:S06]  /*c4d0*/  HMMA.16816.F32 R68, R84.reuse, R92, R68 ;  /* 0x0000005c5444723c */ /* 0x040fec0000001844 */
[----:B------:R-:W-:Y:S01]  /*c4e0*/  HMMA.16816.F32 R36, R84, R88, R36 ;  /* 0x000000585424723c */ /* 0x000fe20000001824 */
[----:B------:R3:W4:Y:S05]  /*c4f0*/  LDSM.16.M88.4 R84, [R0+UR6+0x6080] ;  /* 0x006080060054783b */ /* 0x00072a0008000200 */
[C---:B0-----:R-:W-:Y:S01]  /*c500*/  HMMA.16816.F32 R40, R24.reuse, R74, R40 ;  /* 0x0000004a1828723c */ /* 0x041fe20000001828 */
[----:B---3--:R-:W0:Y:S05]  /*c510*/  LDC R0, c[0x0][0x254] ;  /* 0x00009500ff007b82 */ /* 0x008e2a0000000800 */
[C---:B------:R-:W-:Y:S06]  /*c520*/  HMMA.16816.F32 R44, R24.reuse, R78, R44 ;  /* 0x0000004e182c723c */ /* 0x040fec000000182c */
[C---:B------:R-:W-:Y:S06]  /*c530*/  HMMA.16816.F32 R48, R24.reuse, R94, R48 ;  /* 0x0000005e1830723c */ /* 0x040fec0000001830 */
[----:B------:R-:W-:Y:S01]  /*c540*/  HMMA.16816.F32 R52, R24, R90, R52 ;  /* 0x0000005a1834723c */ /* 0x000fe20000001834 */
[----:B------:R-:W3:Y:S05]  /*c550*/  LDSM.16.M88.4 R24, [R10+UR6+0xa080] ;  /* 0x00a080060a18783b */ /* 0x000eea0008000200 */
[C---:B------:R-:W-:Y:S01]  /*c560*/  HMMA.16816.F32 R60, R20.reuse, R74, R60 ;  /* 0x0000004a143c723c */ /* 0x040fe2000000183c */
[----:B------:R-:W-:Y:S05]  /*c570*/  LDSM.16.M88.4 R72, [R17+UR6+0x2080] ;  /* 0x002080061148783b */ /* 0x000fea0008000200 */
[C---:B------:R-:W-:Y:S06]  /*c580*/  HMMA.16816.F32 R64, R20.reuse, R78, R64 ;  /* 0x0000004e1440723c */ /* 0x040fec0000001840 */
[C---:B------:R-:W-:Y:S01]  /*c590*/  HMMA.16816.F32 R68, R20.reuse, R94, R68 ;  /* 0x0000005e1444723c */ /* 0x040fe20000001844 */
[----:B------:R-:W-:Y:S05]  /*c5a0*/  LDSM.16.M88.4 R92, [R16+UR6+0xb080] ;  /* 0x00b08006105c783b */ /* 0x000fea0008000200 */
[----:B------:R-:W-:Y:S01]  /*c5b0*/  HMMA.16816.F32 R36, R20, R90, R36 ;  /* 0x0000005a1424723c */ /* 0x000fe20000001824 */
[----:B------:R1:W0:Y:S04]  /*c5c0*/  LDSM.16.M88.4 R20, [R10+UR6+0xb080] ;  /* 0x00b080060a14783b */ /* 0x0002280008000200 */
[----:B------:R-:W-:Y:S01]  /*c5d0*/  LDSM.16.M88.4 R88, [R16+UR6+0xa080] ;  /* 0x00a080061058783b */ /* 0x000fe20008000200 */
[C---:B--2---:R-:W-:Y:S01]  /*c5e0*/  HMMA.16816.F32 R40, R80.reuse, R56, R40 ;  /* 0x000000385028723c */ /* 0x044fe20000001828 */
[----:B-1----:R-:W1:Y:S05]  /*c5f0*/  LDC R10, c[0x0][0x280] ;  /* 0x0000a000ff0a7b82 */ /* 0x002e6a0000000800 */
[C---:B------:R-:W-:Y:S06]  /*c600*/  HMMA.16816.F32 R44, R80.reuse, R32, R44 ;  /* 0x00000020502c723c */ /* 0x040fec000000182c */
[C---:B------:R-:W-:Y:S06]  /*c610*/  HMMA.16816.F32 R48, R80.reuse, R28, R48 ;  /* 0x0000001c5030723c */ /* 0x040fec0000001830 */
[----:B----4-:R-:W-:Y:S01]  /*c620*/  HMMA.16816.F32 R52, R80, R84, R52 ;  /* 0x000000545034723c */ /* 0x010fe20000001834 */
[----:B------:R-:W-:Y:S05]  /*c630*/  LDSM.16.M88.4 R80, [R17+UR6+0x6080] ;  /* 0x006080061150783b */ /* 0x000fea0008000200 */
[C---:B------:R-:W-:Y:S01]  /*c640*/  HMMA.16816.F32 R76, R96.reuse, R56, R60 ;  /* 0x00000038604c723c */ /* 0x040fe2000000183c */
[----:B------:R-:W2:Y:S05]  /*c650*/  LDSM.16.M88.4 R60, [R17+UR6+0x80] ;  /* 0x00008006113c783b */ /* 0x000eaa0008000200 */
[C---:B------:R-:W-:Y:S06]  /*c660*/  HMMA.16816.F32 R64, R96.reuse, R32, R64 ;  /* 0x000000206040723c */ /* 0x040fec0000001840 */
[C---:B------:R-:W-:Y:S06]  /*c670*/  HMMA.16816.F32 R68, R96.reuse, R28, R68 ;  /* 0x0000001c6044723c */ /* 0x040fec0000001844 */
[----:B------:R-:W-:Y:S01]  /*c680*/  HMMA.16816.F32 R96, R96, R84, R36 ;  /* 0x000000546060723c */ /* 0x000fe20000001824 */
[----:B------:R-:W4:Y:S05]  /*c690*/  LDSM.16.M88.4 R36, [R17+UR6+0x4080] ;  /* 0x004080061124783b */ /* 0x000f2a0008000200 */
[C---:B---3--:R-:W-:Y:S06]  /*c6a0*/  HMMA.16816.F32 R40, R24.reuse, R58, R40 ;  /* 0x0000003a1828723c */ /* 0x048fec0000001828 */
[C---:B------:R-:W-:Y:S06]  /*c6b0*/  HMMA.16816.F32 R44, R24.reuse, R34, R44 ;  /* 0x00000022182c723c */ /* 0x040fec000000182c */
[C---:B------:R-:W-:Y:S06]  /*c6c0*/  HMMA.16816.F32 R48, R24.reuse, R30, R48 ;  /* 0x0000001e1830723c */ /* 0x040fec0000001830 */
[----:B------:R-:W-:Y:S06]  /*c6d0*/  HMMA.16816.F32 R52, R24, R86, R52 ;  /* 0x000000561834723c */ /* 0x000fec0000001834 */
[C---:B0-----:R-:W-:Y:S01]  /*c6e0*/  HMMA.16816.F32 R76, R20.reuse, R58, R76 ;  /* 0x0000003a144c723c */ /* 0x041fe2000000184c */
[----:B------:R-:W0:Y:S04]  /*c6f0*/  LDSM.16.M88.4 R56, [R18+UR6+0xa080] ;  /* 0x00a080061238783b */ /* 0x000e280008000200 */
[----:B------:R-:W3:Y:S01]  /*c700*/  LDSM.16.M88.4 R16, [R18+UR6+0xb080] ;  /* 0x00b080061210783b */ /* 0x000ee20008000200 */
[C---:B------:R-:W-:Y:S06]  /*c710*/  HMMA.16816.F32 R64, R20.reuse, R34, R64 ;  /* 0x000000221440723c */ /* 0x040fec0000001840 */
[C---:B------:R-:W-:Y:S06]  /*c720*/  HMMA.16816.F32 R68, R20.reuse, R30, R68 ;  /* 0x0000001e1444723c */ /* 0x040fec0000001844 */
[----:B------:R-:W-:Y:S06]  /*c730*/  HMMA.16816.F32 R96, R20, R86, R96 ;  /* 0x000000561460723c */ /* 0x000fec0000001860 */
[C---:B--2---:R-:W-:Y:S06]  /*c740*/  HMMA.16816.F32 R40, R88.reuse, R60, R40 ;  /* 0x0000003c5828723c */ /* 0x044fec0000001828 */
[C---:B------:R-:W-:Y:S06]  /*c750*/  HMMA.16816.F32 R44, R88.reuse, R72, R44 ;  /* 0x00000048582c723c */ /* 0x040fec000000182c */
[C---:B----4-:R-:W-:Y:S06]  /*c760*/  HMMA.16816.F32 R48, R88.reuse, R36, R48 ;  /* 0x000000245830723c */ /* 0x050fec0000001830 */
[----:B------:R-:W-:Y:S06]  /*c770*/  HMMA.16816.F32 R52, R88, R80, R52 ;  /* 0x000000505834723c */ /* 0x000fec0000001834 */
[C---:B------:R-:W-:Y:S06]  /*c780*/  HMMA.16816.F32 R20, R92.reuse, R60, R76 ;  /* 0x0000003c5c14723c */ /* 0x040fec000000184c */
[C---:B------:R-:W-:Y:S06]  /*c790*/  HMMA.16816.F32 R24, R92.reuse, R72, R64 ;  /* 0x000000485c18723c */ /* 0x040fec0000001840 */
[C---:B------:R-:W-:Y:S06]  /*c7a0*/  HMMA.16816.F32 R84, R92.reuse, R36, R68 ;  /* 0x000000245c54723c */ /* 0x040fec0000001844 */
[----:B------:R-:W-:Y:S01]  /*c7b0*/  HMMA.16816.F32 R96, R92, R80, R96 ;  /* 0x000000505c60723c */ /* 0x000fe20000001860 */
[----:B------:R-:W-:-:S06]  /*c7c0*/  UIADD3 UR4, UR4, 0x80, URZ ;  /* 0x0000008004047890 */ /* 0x000fcc000fffe03f */
[----:B-1----:R-:W-:Y:S01]  /*c7d0*/  ISETP.LE.AND P1, PT, R10, UR4, PT ;  /* 0x000000040a007c0c */ /* 0x002fe2000bf23270 */
[----:B0-----:R-:W-:Y:S01]  /*c7e0*/  HMMA.16816.F32 R64, R56, R62, R40 ;  /* 0x0000003e3840723c */ /* 0x001fe20000001828 */
[----:B------:R-:W-:Y:S01]  /*c7f0*/  FFMA R249, R9, R249, R160 ;  /* 0x000000f909f97223 */ /* 0x000fe200000000a0 */
[----:B------:R-:W-:-:S04]  /*c800*/  FFMA R12, R8, R12, R7 ;  /* 0x0000000c080c7223 */ /* 0x000fc80000000007 */
[----:B------:R-:W-:Y:S01]  /*c810*/  HMMA.16816.F32 R76, R56, R74, R44 ;  /* 0x0000004a384c723c */ /* 0x000fe2000000182c */
[----:B------:R-:W-:-:S05]  /*c820*/  FFMA R15, R6, R15, R179 ;  /* 0x0000000f060f7223 */ /* 0x000fca00000000b3 */
[----:B------:R-:W-:Y:S01]  /*c830*/  HMMA.16816.F32 R68, R56, R38, R48 ;  /* 0x000000263844723c */ /* 0x000fe20000001830 */
[----:B------:R-:W-:Y:S01]  /*c840*/  LEA R14, R11, R14, 0x7 ;  /* 0x0000000e0b0e7211 */ /* 0x000fe200078e38ff */
[----:B------:R-:W-:-:S04]  /*c850*/  IMAD.MOV.U32 R8, RZ, RZ, R5 ;  /* 0x000000ffff087224 */ /* 0x000fc800078e0005 */
[----:B------:R-:W-:Y:S01]  /*c860*/  HMMA.16816.F32 R56, R56, R82, R52 ;  /* 0x000000523838723c */ /* 0x000fe20000001834 */
[----:B------:R-:W-:Y:S02]  /*c870*/  LEA R13, R0, R13, 0x7 ;  /* 0x0000000d000d7211 */ /* 0x000fe400078e38ff */
[----:B------:R-:W-:-:S03]  /*c880*/  MOV R7, R2 ;  /* 0x0000000200077202 */ /* 0x000fc60000000f00 */
[----:B---3--:R-:W-:Y:S01]  /*c890*/  HMMA.16816.F32 R60, R16, R62, R20 ;  /* 0x0000003e103c723c */ /* 0x008fe20000001814 */
[----:B------:R-:W-:Y:S02]  /*c8a0*/  MOV R9, R3 ;  /* 0x0000000300097202 */ /* 0x000fe40000000f00 */
[----:B------:R-:W-:-:S03]  /*c8b0*/  MOV R6, R4 ;  /* 0x0000000400067202 */ /* 0x000fc60000000f00 */
[C---:B------:R-:W-:Y:S06]  /*c8c0*/  HMMA.16816.F32 R72, R16.reuse, R74, R24 ;  /* 0x0000004a1048723c */ /* 0x040fec0000001818 */
[C---:B------:R-:W-:Y:S06]  /*c8d0*/  HMMA.16816.F32 R84, R16.reuse, R38, R84 ;  /* 0x000000261054723c */ /* 0x040fec0000001854 */
[----:B------:R-:W-:Y:S01]  /*c8e0*/  HMMA.16816.F32 R80, R16, R82, R96 ;  /* 0x000000521050723c */ /* 0x000fe20000001860 */
[----:B------:R-:W-:-:S08]  /*c8f0*/  NOP ;  /* 0x0000000000007918 */ /* 0x000fd00000000000 */
[----:B------:R-:W-:-:S15]  /*c900*/  @!P1 BRA `(.L_x_1) ;  /* 0xffffff9800d09947 */ /* 0x000fde000383ffff */
.L_x_0:
[----:B------:R-:W1:Y:S01]  /*c910*/  S2R R48, SR_TID.X ;  /* 0x0000000000307919 */ /* 0x000e620000002100 */
[----:B------:R-:W-:Y:S01]  /*c920*/  MOV R22, R15 ;  /* 0x0000000f00167202 */ /* 0x000fe20000000f00 */
[----:B------:R-:W-:Y:S01]  /*c930*/  IMAD.MOV.U32 R21, RZ, RZ, R12 ;  /* 0x000000ffff157224 */ /* 0x000fe200078e000c */
[----:B------:R-:W-:Y:S01]  /*c940*/  FSETP.GEU.AND P4, PT, R249, 1.175494350822287508e-38, PT ;  /* 0x00800000f900780b */ /* 0x000fe20003f8e000 */
[----:B------:R-:W-:Y:S01]  /*c950*/  BAR.SYNC.DEFER_BLOCKING 0x0 ;  /* 0x0000000000007b1d */ /* 0x000fe20000010000 */
[C---:B------:R-:W-:Y:S02]  /*c960*/  FSETP.GT.AND P2, PT, |R22|.reuse, 8.50705917302346158658e+37, PT ;  /* 0x7e8000001600780b */ /* 0x040fe40003f44200 */
[----:B------:R-:W-:Y:S02]  /*c970*/  FSETP.GEU.AND P5, PT, R21, 1.175494350822287508e-38, PT ;  /* 0x008000001500780b */ /* 0x000fe40003fae000 */
[----:B------:R-:W-:Y:S01]  /*c980*/  FSETP.GEU.AND P1, PT, |R22|, 1.175494350822287508e-38, PT ;  /* 0x008000001600780b */ /* 0x000fe20003f2e200 */
[----:B------:R-:W-:Y:S01]  /*c990*/  ULDC.64 UR4, c[0x0][0x270] ;  /* 0x00009c0000047ab9 */ /* 0x000fe20000000a00 */
[----:B------:R-:W-:Y:S01]  /*c9a0*/  FSETP.GEU.AND P3, PT, R250, 1.175494350822287508e-38, PT ;  /* 0x00800000fa00780b */ /* 0x000fe20003f6e000 */
[----:B------:R-:W-:Y:S01]  /*c9b0*/  UIMAD UR4, UR7, UR4, URZ ;  /* 0x00000004070472a4 */ /* 0x000fe2000f8e023f */
[----:B------:R-:W-:-:S02]  /*c9c0*/  FSETP.GEU.AND P6, PT, R22, 1.175494350822287508e-38, PT ;  /* 0x008000001600780b */ /* 0x000fc40003fce000 */
[----:B------:R-:W-:Y:S01]  /*c9d0*/  FSEL R15, RZ, -23, P5 ;  /* 0xc1b80000ff0f7808 */ /* 0x000fe20002800000 */
[----:B------:R-:W-:Y:S02]  /*c9e0*/  USHF.L.U32 UR8, UR4, 0x1, URZ ;  /* 0x0000000104087899 */ /* 0x000fe4000800063f */
[----:B------:R-:W-:Y:S01]  /*c9f0*/  @P2 FMUL R83, R83, 0.25 ;  /* 0x3e80000053532820 */ /* 0x000fe20000400000 */
[----:B------:R-:W-:Y:S01]  /*ca00*/  @P2 FMUL R82, R82, 0.25 ;  /* 0x3e80000052522820 */ /* 0x000fe20000400000 */
[----:B------:R-:W-:Y:S01]  /*ca10*/  @P2 FMUL R87, R87, 0.25 ;  /* 0x3e80000057572820 */ /* 0x000fe20000400000 */
[----:B------:R-:W-:Y:S01]  /*ca20*/  @P2 FMUL R86, R86, 0.25 ;  /* 0x3e80000056562820 */ /* 0x000fe20000400000 */
[----:B------:R-:W-:Y:S01]  /*ca30*/  @P2 FMUL R75, R75, 0.25 ;  /* 0x3e8000004b4b2820 */ /* 0x000fe20000400000 */
[----:B------:R-:W-:Y:S01]  /*ca40*/  @P2 FMUL R74, R74, 0.25 ;  /* 0x3e8000004a4a2820 */ /* 0x000fe20000400000 */
[----:B------:R-:W-:Y:S01]  /*ca50*/  @P2 FMUL R63, R63, 0.25 ;  /* 0x3e8000003f3f2820 */ /* 0x000fe20000400000 */
[----:B------:R-:W-:Y:S01]  /*ca60*/  @P2 FMUL R62, R62, 0.25 ;  /* 0x3e8000003e3e2820 */ /* 0x000fe20000400000 */
[----:B------:R-:W-:Y:S01]  /*ca70*/  @!P1 FMUL R83, R83, 16777216 ;  /* 0x4b80000053539820 */ /* 0x000fe20000400000 */
[----:B------:R-:W-:Y:S01]  /*ca80*/  @!P1 FMUL R82, R82, 16777216 ;  /* 0x4b80000052529820 */ /* 0x000fe20000400000 */
[----:B------:R-:W-:Y:S01]  /*ca90*/  @!P1 FMUL R87, R87, 16777216 ;  /* 0x4b80000057579820 */ /* 0x000fe20000400000 */
[----:B------:R-:W-:Y:S01]  /*caa0*/  @!P1 FMUL R86, R86, 16777216 ;  /* 0x4b80000056569820 */ /* 0x000fe20000400000 */
[----:B------:R-:W-:Y:S01]  /*cab0*/  @!P1 FMUL R75, R75, 16777216 ;  /* 0x4b8000004b4b9820 */ /* 0x000fe20000400000 */
[----:B------:R-:W-:Y:S01]  /*cac0*/  @!P1 FMUL R74, R74, 16777216 ;  /* 0x4b8000004a4a9820 */ /* 0x000fe20000400000 */
[C---:B-1----:R-:W-:Y:S01]  /*cad0*/  SHF.L.U32 R6, R48.reuse, 0x2, RZ ;  /* 0x0000000230067819 */ /* 0x042fe200000006ff */
[----:B------:R-:W-:Y:S01]  /*cae0*/  @!P1 FMUL R63, R63, 16777216 ;  /* 0x4b8000003f3f9820 */ /* 0x000fe20000400000 */
[----:B------:R-:W-:Y:S01]  /*caf0*/  LOP3.LUT R7, R48, 0x60, RZ, 0xc0, !PT ;  /* 0x0000006030077812 */ /* 0x000fe200078ec0ff */
[----:B------:R-:W-:Y:S01]  /*cb00*/  @!P1 FMUL R62, R62, 16777216 ;  /* 0x4b8000003e3e9820 */ /* 0x000fe20000400000 */
[----:B------:R-:W-:-:S02]  /*cb10*/  LOP3.LUT R0, R6, 0x38, RZ, 0xc0, !PT ;  /* 0x0000003806007812 */ /* 0x000fc400078ec0ff */
[----:B------:R-:W-:Y:S02]  /*cb20*/  SHF.R.S32.HI R13, RZ, 0x4, R48 ;  /* 0x00000004ff0d7819 */ /* 0x000fe40000011430 */
[C---:B------:R-:W-:Y:S02]  /*cb30*/  SHF.L.U32 R11, R48.reuse, 0x3, RZ ;  /* 0x00000003300b7819 */ /* 0x040fe400000006ff */
[----:B------:R-:W-:Y:S02]  /*cb40*/  LEA R8, R7, R0, 0x4 ;  /* 0x0000000007087211 */ /* 0x000fe400078e20ff */
[----:B------:R-:W-:Y:S02]  /*cb50*/  SHF.L.U32 R10, R48, 0x4, RZ ;  /* 0x00000004300a7819 */ /* 0x000fe400000006ff */
[----:B------:R-:W-:Y:S02]  /*cb60*/  SGXT R7, R13, 0x1 ;  /* 0x000000010d07781a */ /* 0x000fe40000000200 */
[----:B------:R-:W-:-:S02]  /*cb70*/  LOP3.LUT R11, R11, 0x180, RZ, 0xc0, !PT ;  /* 0x000001800b0b7812 */ /* 0x000fc400078ec0ff */
[----:B------:R-:W-:Y:S02]  /*cb80*/  SHF.L.U32 R9, R48, 0x9, RZ ;  /* 0x0000000930097819 */ /* 0x000fe400000006ff */
[----:B------:R-:W-:Y:S02]  /*cb90*/  LOP3.LUT R10, R10, 0x70, RZ, 0xc0, !PT ;  /* 0x000000700a0a7812 */ /* 0x000fe400078ec0ff */
[----:B------:R-:W-:Y:S02]  /*cba0*/  SHF.L.U32 R0, R48, 0x6, RZ ;  /* 0x0000000630007819 */ /* 0x000fe400000006ff */
[----:B------:R-:W-:Y:S02]  /*cbb0*/  LOP3.LUT R7, R7, 0x840, RZ, 0xc0, !PT ;  /* 0x0000084007077812 */ /* 0x000fe400078ec0ff */
[--C-:B------:R-:W-:Y:S02]  /*cbc0*/  LOP3.LUT R14, R11, 0x48, R48.reuse, 0xf8, !PT ;  /* 0x000000480b0e7812 */ /* 0x100fe400078ef830 */
[----:B------:R-:W-:-:S02]  /*cbd0*/  SHF.R.U32.HI R13, RZ, 0x1, R48 ;  /* 0x00000001ff0d7819 */ /* 0x000fc40000011630 */
[----:B------:R-:W-:Y:S02]  /*cbe0*/  LOP3.LUT R11, R10, 0x1800, R9, 0xf8, !PT ;  /* 0x000018000a0b7812 */ /* 0x000fe400078ef809 */
[----:B------:R-:W-:Y:S02]  /*cbf0*/  LOP3.LUT R9, R7, 0x40, R0, 0x78, !PT ;  /* 0x0000004007097812 */ /* 0x000fe400078e7800 */
[----:B------:R-:W-:Y:S02]  /*cc00*/  LOP3.LUT R13, R13, 0xc, RZ, 0xc0, !PT ;  /* 0x0000000c0d0d7812 */ /* 0x000fe400078ec0ff */
[----:B------:R-:W-:Y:S01]  /*cc10*/  IADD3 R52, R8, R9, RZ ;  /* 0x0000000908347210 */ /* 0x000fe20007ffe0ff */
[----:B------:R-:W-:Y:S01]  /*cc20*/  FMUL R9, R249, 8388608 ;  /* 0x4b000000f9097820 */ /* 0x000fe20000400000 */
[----:B------:R-:W-:Y:S01]  /*cc30*/  IADD3 R0, R13, UR6, R10 ;  /* 0x000000060d007c10 */ /* 0x000fe2000fffe00a */
[----:B------:R-:W-:Y:S01]  /*cc40*/  FMUL R10, R21, 8388608 ;  /* 0x4b000000150a7820 */ /* 0x000fe20000400000 */
[----:B------:R-:W-:Y:S01]  /*cc50*/  LOP3.LUT R7, R11, R14, RZ, 0x3c, !PT ;  /* 0x0000000e0b077212 */ /* 0x000fe200078e3cff */
[----:B------:R-:W-:Y:S01]  /*cc60*/  FMUL R8, R250, 8388608 ;  /* 0x4b000000fa087820 */ /* 0x000fe20000400000 */
[----:B------:R-:W-:Y:S01]  /*cc70*/  FSEL R54, R9, R249, !P4 ;  /* 0x000000f909367208 */ /* 0x000fe20006000000 */
[----:B------:R-:W-:Y:S01]  /*cc80*/  FMUL R11, R22, 8388608 ;  /* 0x4b000000160b7820 */ /* 0x000fe20000400000 */
[----:B------:R-:W-:-:S02]  /*cc90*/  FSEL R91, R10, R21, !P5 ;  /* 0x000000150a5b7208 */ /* 0x000fc40006800000 */
[----:B------:R-:W-:Y:S02]  /*cca0*/  IADD3 R12, R54, -0x3f3504f3, RZ ;  /* 0xc0cafb0d360c7810 */ /* 0x000fe40007ffe0ff */
[----:B------:R-:W-:Y:S02]  /*ccb0*/  LOP3.LUT R16, R48, 0x7f, RZ, 0xc0, !PT ;  /* 0x0000007f30107812 */ /* 0x000fe400078ec0ff */
[----:B------:R-:W-:Y:S02]  /*ccc0*/  IADD3 R14, R91, -0x3f3504f3, RZ ;  /* 0xc0cafb0d5b0e7810 */ /* 0x000fe40007ffe0ff */
[----:B------:R-:W-:Y:S02]  /*ccd0*/  FSEL R89, R8, R250, !P3 ;  /* 0x000000fa08597208 */ /* 0x000fe40005800000 */
[----:B------:R-:W-:Y:S02]  /*cce0*/  LOP3.LUT R13, R12, 0xff800000, RZ, 0xc0, !PT ;  /* 0xff8000000c0d7812 */ /* 0x000fe400078ec0ff */
[----:B------:R-:W-:Y:S01]  /*ccf0*/  FSEL R8, R11, R22, !P6 ;  /* 0x000000160b087208 */ /* 0x000fe20007000000 */
[----:B------:R-:W-:Y:S01]  /*cd00*/  @P2 FMUL R22, R22, 0.25 ;  /* 0x3e80000016162820 */ /* 0x000fe20000400000 */
[----:B------:R-:W-:-:S02]  /*cd10*/  ISETP.GE.U32.AND P0, PT, R16, 0x20, PT ;  /* 0x000000201000780c */ /* 0x000fc40003f06070 */
[----:B------:R-:W-:Y:S01]  /*cd20*/  LOP3.LUT R16, R14, 0xff800000, RZ, 0xc0, !PT ;  /* 0xff8000000e107812 */ /* 0x000fe200078ec0ff */
[----:B------:R-:W-:Y:S01]  /*cd30*/  @!P1 FMUL R22, R22, 16777216 ;  /* 0x4b80000016169820 */ /* 0x000fe20000400000 */
[----:B------:R-:W-:Y:S02]  /*cd40*/  FSEL R11, RZ, -23, P4 ;  /* 0xc1b80000ff0b7808 */ /* 0x000fe40002000000 */
[----:B------:R-:W-:Y:S01]  /*cd50*/  I2FP.F32.S32 R14, R13 ;  /* 0x0000000d000e7245 */ /* 0x000fe20000201400 */
[----:B------:R-:W-:Y:S01]  /*cd60*/  IMAD.IADD R13, R54, 0x1, -R13 ;  /* 0x00000001360d7824 */ /* 0x000fe200078e0a0d */
[----:B------:R-:W-:Y:S02]  /*cd70*/  FSEL R9, RZ, -23, P3 ;  /* 0xc1b80000ff097808 */ /* 0x000fe40001800000 */
[C---:B------:R-:W-:Y:S01]  /*cd80*/  FSETP.GT.AND P3, PT, |R21|.reuse, 8.50705917302346158658e+37, PT ;  /* 0x7e8000001500780b */ /* 0x040fe20003f64200 */
[----:B------:R-:W-:Y:S01]  /*cd90*/  FFMA.FTZ R14, R14, 1.1920928955078125e-07, R11 ;  /* 0x340000000e0e7823 */ /* 0x000fe2000001000b */
[----:B------:R-:W-:Y:S01]  /*cda0*/  FSETP.GEU.AND P4, PT, |R21|, 1.175494350822287508e-38, PT ;  /* 0x008000001500780b */ /* 0x000fe20003f8e200 */
[----:B------:R-:W0:Y:S01]  /*cdb0*/  MUFU.RCP R11, R22 ;  /* 0x00000016000b7308 */ /* 0x000e220000001000 */
[----:B------:R-:W-:Y:S01]  /*cdc0*/  IADD3 R10, R89, -0x3f3504f3, RZ ;  /* 0xc0cafb0d590a7810 */ /* 0x000fe20007ffe0ff */
[----:B------:R-:W-:Y:S01]  /*cdd0*/  FADD R13, R13, -1 ;  /* 0xbf8000000d0d7421 */ /* 0x000fe20000000000 */
[----:B------:R-:W-:-:S02]  /*cde0*/  I2FP.F32.S32 R18, R16 ;  /* 0x0000001000127245 */ /* 0x000fc40000201400 */
[----:B------:R-:W-:Y:S02]  /*cdf0*/  LOP3.LUT R10, R10, 0xff800000, RZ, 0xc0, !PT ;  /* 0xff8000000a0a7812 */ /* 0x000fe400078ec0ff */
[----:B------:R-:W-:Y:S01]  /*ce00*/  FSETP.GT.AND P1, PT, |R249|, 8.50705917302346158658e+37, PT ;  /* 0x7e800000f900780b */ /* 0x000fe20003f24200 */
[----:B------:R-:W-:Y:S01]  /*ce10*/  FFMA.FTZ R15, R18, 1.1920928955078125e-07, R15 ;  /* 0x34000000120f7823 */ /* 0x000fe2000001000f */
[----:B------:R-:W-:Y:S01]  /*ce20*/  I2FP.F32.S32 R12, R10 ;  /* 0x0000000a000c7245 */ /* 0x000fe20000201400 */
[----:B------:R-:W-:Y:S01]  /*ce30*/  @P3 FMUL R21, R21, 0.25 ;  /* 0x3e80000015153820 */ /* 0x000fe20000400000 */
[----:B------:R-:W-:Y:S01]  /*ce40*/  FSETP.GEU.AND P5, PT, |R249|, 1.175494350822287508e-38, PT ;  /* 0x00800000f900780b */ /* 0x000fe20003fae200 */
[----:B------:R-:W-:Y:S01]  /*ce50*/  @P3 FMUL R81, R81, 0.25 ;  /* 0x3e80000051513820 */ /* 0x000fe20000400000 */
[----:B------:R-:W-:Y:S01]  /*ce60*/  IADD3 R17, R8, -0x3f3504f3, RZ ;  /* 0xc0cafb0d08117810 */ /* 0x000fe20007ffe0ff */
[----:B------:R-:W-:Y:S01]  /*ce70*/  @!P4 FMUL R21, R21, 16777216 ;  /* 0x4b8000001515c820 */ /* 0x000fe20000400000 */
[----:B------:R-:W-:Y:S01]  /*ce80*/  FFMA.FTZ R9, R12, 1.1920928955078125e-07, R9 ;  /* 0x340000000c097823 */ /* 0x000fe20000010009 */
[----:B------:R-:W-:Y:S01]  /*ce90*/  @P3 FMUL R80, R80, 0.25 ;  /* 0x3e80000050503820 */ /* 0x000fe20000400000 */
[C---:B0-----:R-:W-:Y:S01]  /*cea0*/  FMUL R12, R11.reuse, R83 ;  /* 0x000000530b0c7220 */ /* 0x041fe20000400000 */
[C---:B------:R-:W-:Y:S01]  /*ceb0*/  FMUL R18, R11.reuse, R82 ;  /* 0x000000520b127220 */ /* 0x040fe20000400000 */
[C---:B------:R-:W-:Y:S01]  /*cec0*/  FMUL R23, R11.reuse, R87 ;  /* 0x000000570b177220 */ /* 0x040fe20000400000 */
[C---:B------:R-:W-:Y:S01]  /*ced0*/  FMUL R25, R11.reuse, R86 ;  /* 0x000000560b197220 */ /* 0x040fe20000400000 */
[C---:B------:R-:W-:Y:S01]  /*cee0*/  FMUL R24, R11.reuse, R75 ;  /* 0x0000004b0b187220 */ /* 0x040fe20000400000 */
[C---:B------:R-:W-:Y:S01]  /*cef0*/  FMUL R26, R11.reuse, R74 ;  /* 0x0000004a0b1a7220 */ /* 0x040fe20000400000 */
[C---:B------:R-:W-:Y:S01]  /*cf00*/  FMUL R31, R11.reuse, R63 ;  /* 0x0000003f0b1f7220 */ /* 0x040fe20000400000 */
[----:B------:R-:W-:Y:S01]  /*cf10*/  FMUL R33, R11, R62 ;  /* 0x0000003e0b217220 */ /* 0x000fe20000400000 */
[----:B------:R-:W-:Y:S01]  /*cf20*/  LOP3.LUT R19, R17, 0xff800000, RZ, 0xc0, !PT ;  /* 0xff80000011137812 */ /* 0x000fe200078ec0ff */
[----:B------:R-:W0:Y:S01]  /*cf30*/  MUFU.RCP R11, R21 ;  /* 0x00000015000b7308 */ /* 0x000e220000001000 */
[----:B------:R-:W-:Y:S01]  /*cf40*/  @P3 FMUL R85, R85, 0.25 ;  /* 0x3e80000055553820 */ /* 0x000fe20000400000 */
[----:B------:R-:W-:Y:S01]  /*cf50*/  @P3 FMUL R84, R84, 0.25 ;  /* 0x3e80000054543820 */ /* 0x000fe20000400000 */
[----:B------:R-:W-:Y:S01]  /*cf60*/  @P3 FMUL R73, R73, 0.25 ;  /* 0x3e80000049493820 */ /* 0x000fe20000400000 */
[----:B------:R-:W-:Y:S01]  /*cf70*/  @P3 FMUL R72, R72, 0.25 ;  /* 0x3e80000048483820 */ /* 0x000fe20000400000 */
[----:B------:R-:W-:Y:S01]  /*cf80*/  @P3 FMUL R61, R61, 0.25 ;  /* 0x3e8000003d3d3820 */ /* 0x000fe20000400000 */
[----:B------:R-:W-:Y:S01]  /*cf90*/  @P3 FMUL R60, R60, 0.25 ;  /* 0x3e8000003c3c3820 */ /* 0x000fe20000400000 */
[----:B------:R-:W-:Y:S01]  /*cfa0*/  @P1 FMUL R249, R249, 0.25 ;  /* 0x3e800000f9f91820 */ /* 0x000fe20000400000 */
[----:B------:R-:W-:Y:S01]  /*cfb0*/  FSEL R17, RZ, -23, P6 ;  /* 0xc1b80000ff117808 */ /* 0x000fe20003000000 */
[----:B------:R-:W-:Y:S01]  /*cfc0*/  @!P4 FMUL R81, R81, 16777216 ;  /* 0x4b8000005151c820 */ /* 0x000fe20000400000 */
[----:B------:R-:W-:Y:S01]  /*cfd0*/  I2FP.F32.S32 R20, R19 ;  /* 0x0000001300147245 */ /* 0x000fe20000201400 */
[----:B------:R-:W-:Y:S01]  /*cfe0*/  @!P4 FMUL R80, R80, 16777216 ;  /* 0x4b8000005050c820 */ /* 0x000fe20000400000 */
[----:B------:R-:W-:Y:S01]  /*cff0*/  @!P4 FMUL R85, R85, 16777216 ;  /* 0x4b8000005555c820 */ /* 0x000fe20000400000 */
[----:B------:R-:W-:Y:S01]  /*d000*/  @!P4 FMUL R84, R84, 16777216 ;  /* 0x4b8000005454c820 */ /* 0x000fe20000400000 */
[----:B------:R-:W-:Y:S01]  /*d010*/  @!P4 FMUL R73, R73, 16777216 ;  /* 0x4b8000004949c820 */ /* 0x000fe20000400000 */
[----:B------:R-:W-:Y:S01]  /*d020*/  @!P4 FMUL R72, R72, 16777216 ;  /* 0x4b8000004848c820 */ /* 0x000fe20000400000 */
[----:B------:R-:W-:Y:S01]  /*d030*/  @!P4 FMUL R61, R61, 16777216 ;  /* 0x4b8000003d3dc820 */ /* 0x000fe20000400000 */
[----:B------:R-:W-:Y:S01]  /*d040*/  @!P4 FMUL R60, R60, 16777216 ;  /* 0x4b8000003c3cc820 */ /* 0x000fe20000400000 */
[----:B------:R-:W-:Y:S01]  /*d050*/  @!P5 FMUL R249, R249, 16777216 ;  /* 0x4b800000f9f9d820 */ /* 0x000fe20000400000 */
[----:B------:R-:W-:Y:S01]  /*d060*/  FSETP.GT.AND P2, PT, |R250|, 8.50705917302346158658e+37, PT ;  /* 0x7e800000fa00780b */ /* 0x000fe20003f44200 */
[----:B------:R-:W-:Y:S01]  /*d070*/  FFMA.FTZ R17, R20, 1.1920928955078125e-07, R17 ;  /* 0x3400000014117823 */ /* 0x000fe20000010011 */
        /* <DEDUP_REMOVED lines=8> */
[----:B------:R-:W-:Y:S01]  /*d100*/  FSETP.GEU.AND P3, PT, |R250|, 1.175494350822287508e-38, PT ;  /* 0x00800000fa00780b */ /* 0x000fe20003f6e200 */
        /* <DEDUP_REMOVED lines=27> */
[----:B------:R-:W0:Y:S01]  /*d2c0*/  LDC R78, c[0x0][0x278] ;  /* 0x00009e00ff4e7b82 */ /* 0x000e220000000800 */
[----:B------:R-:W1:Y:S01]  /*d2d0*/  MUFU.RCP R11, R250 ;  /* 0x000000fa000b7308 */ /* 0x000e620000001000 */
        /* <DEDUP_REMOVED lines=16> */
[C---:B-1----:R-:W-:Y:S01]  /*d3e0*/  FMUL R36, R11.reuse, R57 ;  /* 0x000000390b247220 */ /* 0x042fe20000400000 */
[C---:B------:R-:W-:Y:S01]  /*d3f0*/  FMUL R37, R11.reuse, R56 ;  /* 0x000000380b257220 */ /* 0x040fe20000400000 */
[C---:B------:R-:W-:Y:S01]  /*d400*/  FMUL R38, R11.reuse, R68 ;  /* 0x000000440b267220 */ /* 0x040fe20000400000 */
[C---:B------:R-:W-:Y:S01]  /*d410*/  FMUL R45, R11.reuse, R76 ;  /* 0x0000004c0b2d7220 */ /* 0x040fe20000400000 */
[C---:B------:R-:W-:Y:S01]  /*d420*/  FMUL R46, R11.reuse, R64 ;  /* 0x000000400b2e7220 */ /* 0x040fe20000400000 */
[C---:B------:R-:W-:Y:S01]  /*d430*/  FMUL R43, R11.reuse, R69 ;  /* 0x000000450b2b7220 */ /* 0x040fe20000400000 */
[C---:B------:R-:W-:Y:S01]  /*d440*/  FMUL R44, R11.reuse, R77 ;  /* 0x0000004d0b2c7220 */ /* 0x040fe20000400000 */
[----:B------:R-:W-:Y:S01]  /*d450*/  FMUL R11, R11, R65 ;  /* 0x000000410b0b7220 */ /* 0x000fe20000400000 */
[----:B------:R-:W-:-:S02]  /*d460*/  SHF.R.U32.HI R48, RZ, 0x5, R48 ;  /* 0x00000005ff307819 */ /* 0x000fc40000011630 */
[----:B------:R-:W-:Y:S02]  /*d470*/  IADD3 R10, R89, -R10, RZ ;  /* 0x8000000a590a7210 */ /* 0x000fe40007ffe0ff */
[----:B------:R-:W-:Y:S02]  /*d480*/  F2FP.F16.F32.PACK_AB R44, R44, R11 ;  /* 0x0000000b2c2c723e */ /* 0x000fe400000000ff */
[----:B------:R-:W-:Y:S01]  /*d490*/  F2FP.F16.F32.PACK_AB R50, R45, R46 ;  /* 0x0000002e2d32723e */ /* 0x000fe200000000ff */
[----:B------:R-:W-:Y:S01]  /*d4a0*/  FADD R10, R10, -1 ;  /* 0xbf8000000a0a7421 */ /* 0x000fe20000000000 */
[----:B------:R-:W-:Y:S02]  /*d4b0*/  SGXT.U32 R11, R48, 0x2 ;  /* 0x00000002300b781a */ /* 0x000fe40000000000 */
[----:B------:R-:W-:Y:S02]  /*d4c0*/  MOV R46, 0x3dc6b27f ;  /* 0x3dc6b27f002e7802 */ /* 0x000fe40000000f00 */
[----:B------:R-:W-:-:S02]  /*d4d0*/  F2FP.F16.F32.PACK_AB R51, R37, R38 ;  /* 0x000000262533723e */ /* 0x000fc400000000ff */
[----:B------:R-:W-:Y:S01]  /*d4e0*/  F2FP.F16.F32.PACK_AB R37, R21, R22 ;  /* 0x000000161525723e */ /* 0x000fe200000000ff */
[----:B0-----:R-:W-:Y:S02]  /*d4f0*/  IMAD R21, R11, R78, RZ ;  /* 0x0000004e0b157224 */ /* 0x001fe400078e02ff */
[-C--:B------:R-:W-:Y:S01]  /*d500*/  FFMA.FTZ R11, R10, R46.reuse, -0.16845393180847167969 ;  /* 0xbe2c7f300a0b7423 */ /* 0x080fe2000001002e */
[----:B------:R-:W-:Y:S01]  /*d510*/  F2FP.F16.F32.PACK_AB R45, R36, R43 ;  /* 0x0000002b242d723e */ /* 0x000fe200000000ff */
[----:B------:R-:W-:Y:S01]  /*d520*/  STS.64 [R52+UR6], R50 ;  /* 0x0000003234007988 */ /* 0x000fe20008000a06 */
[----:B------:R-:W-:Y:S01]  /*d530*/  F2FP.F16.F32.PACK_AB R43, R34, R41 ;  /* 0x00000029222b723e */ /* 0x000fe200000000ff */
[----:B------:R-:W-:Y:S01]  /*d540*/  FFMA.FTZ R11, R10, R11, 0.1716887056827545166 ;  /* 0x3e2fcf2a0a0b7423 */ /* 0x000fe2000001000b */
[----:B------:R-:W-:Y:S01]  /*d550*/  F2FP.F16.F32.PACK_AB R41, R12, R23 ;  /* 0x000000170c29723e */ /* 0x000fe200000000ff */
[----:B------:R-:W-:Y:S01]  /*d560*/  FFMA.FTZ R12, R13, R46, -0.16845393180847167969 ;  /* 0xbe2c7f300d0c7423 */ /* 0x000fe2000001002e */
[----:B------:R-:W-:-:S02]  /*d570*/  IMAD R22, R78, 0x4, R21 ;  /* 0x000000044e167824 */ /* 0x000fc400078e0215 */
[----:B------:R-:W-:Y:S01]  /*d580*/  FFMA.FTZ R11, R10, R11, -0.17900948226451873779 ;  /* 0xbe374e430a0b7423 */ /* 0x000fe2000001000b */
[----:B------:R-:W-:Y:S01]  /*d590*/  F2FP.F16.F32.PACK_AB R36, R29, R30 ;  /* 0x0000001e1d24723e */ /* 0x000fe200000000ff */
[C---:B------:R-:W-:Y:S01]  /*d5a0*/  FFMA.FTZ R12, R13.reuse, R12, 0.1716887056827545166 ;  /* 0x3e2fcf2a0d0c7423 */ /* 0x040fe2000001000c */
[----:B------:R-:W-:Y:S01]  /*d5b0*/  F2FP.F16.F32.PACK_AB R42, R42, R49 ;  /* 0x000000312a2a723e */ /* 0x000fe200000000ff */
[----:B------:R-:W-:Y:S01]  /*d5c0*/  FFMA.FTZ R11, R10, R11, 0.20512372255325317383 ;  /* 0x3e520bf40a0b7423 */ /* 0x000fe2000001000b */
[----:B------:R-:W-:Y:S01]  /*d5d0*/  LEA R29, R78, R22, 0x2 ;  /* 0x000000164e1d7211 */ /* 0x000fe200078e10ff */
[----:B------:R-:W-:Y:S01]  /*d5e0*/  FFMA.FTZ R12, R13, R12, -0.17900948226451873779 ;  /* 0xbe374e430d0c7423 */ /* 0x000fe2000001000c */
[----:B------:R-:W-:Y:S01]  /*d5f0*/  F2FP.F16.F32.PACK_AB R49, R20, R27 ;  /* 0x0000001b1431723e */ /* 0x000fe200000000ff */
[----:B------:R-:W-:Y:S01]  /*d600*/  FFMA.FTZ R11, R10, R11, -0.24046532809734344482 ;  /* 0xbe763c8b0a0b7423 */ /* 0x000fe2000001000b */
[----:B------:R-:W-:Y:S01]  /*d610*/  IADD3 R16, R91, -R16, RZ ;  /* 0x800000105b107210 */ /* 0x000fe20007ffe0ff */
[C---:B------:R-:W-:Y:S01]  /*d620*/  FFMA.FTZ R12, R13.reuse, R12, 0.20512372255325317383 ;  /* 0x3e520bf40d0c7423 */ /* 0x040fe2000001000c */
[----:B------:R-:W-:Y:S01]  /*d630*/  LEA R27, R78, R29, 0x2 ;  /* 0x0000001d4e1b7211 */ /* 0x000fe200078e10ff */
[----:B------:R-:W-:Y:S01]  /*d640*/  FFMA.FTZ R11, R10, R11, 0.28857114911079406738 ;  /* 0x3e93bf990a0b7423 */ /* 0x000fe2000001000b */
[----:B------:R-:W-:Y:S01]  /*d650*/  F2FP.F16.F32.PACK_AB R48, R28, R35 ;  /* 0x000000231c30723e */ /* 0x000fe200000000ff */
[----:B------:R-:W-:Y:S01]  /*d660*/  FADD R16, R16, -1 ;  /* 0xbf80000010107421 */ /* 0x000fe20000000000 */
[----:B------:R-:W-:Y:S01]  /*d670*/  LEA R28, R78, R27, 0x2 ;  /* 0x0000001b4e1c7211 */ /* 0x000fe200078e10ff */
[----:B------:R-:W-:Y:S01]  /*d680*/  FFMA.FTZ R11, R10, R11, -0.36067417263984680176 ;  /* 0xbeb8aa490a0b7423 */ /* 0x000fe2000001000b */
[C---:B------:R-:W-:Y:S01]  /*d690*/  FFMA.FTZ R12, R13.reuse, R12, -0.24046532809734344482 ;  /* 0xbe763c8b0d0c7423 */ /* 0x040fe2000001000c */
[----:B------:R-:W-:Y:S01]  /*d6a0*/  F2FP.F16.F32.PACK_AB R39, R32, R39 ;  /* 0x000000272027723e */ /* 0x000fe200000000ff */
[----:B------:R0:W-:Y:S01]  /*d6b0*/  STS.64 [R52+UR6+0x80], R36 ;  /* 0x0000802434007988 */ /* 0x0001e20008000a06 */
[----:B------:R-:W-:Y:S01]  /*d6c0*/  FFMA.FTZ R11, R10, R11, 0.48089820146560668945 ;  /* 0x3ef6384a0a0b7423 */ /* 0x000fe2000001000b */
[----:B------:R-:W-:Y:S01]  /*d6d0*/  LEA R30, R78, R28, 0x2 ;  /* 0x0000001c4e1e7211 */ /* 0x000fe200078e10ff */
[C---:B------:R-:W-:Y:S01]  /*d6e0*/  FFMA.FTZ R12, R13.reuse, R12, 0.28857114911079406738 ;  /* 0x3e93bf990d0c7423 */ /* 0x040fe2000001000c */
[----:B------:R-:W-:Y:S01]  /*d6f0*/  IADD3 R19, R8, -R19, RZ ;  /* 0x8000001308137210 */ /* 0x000fe20007ffe0ff */
[----:B------:R-:W-:Y:S01]  /*d700*/  FFMA.FTZ R11, R10, R11, -0.72134751081466674805 ;  /* 0xbf38aa3b0a0b7423 */ /* 0x000fe2000001000b */
[----:B------:R-:W-:Y:S01]  /*d710*/  LEA R32, R78, R30, 0x2 ;  /* 0x0000001e4e207211 */ /* 0x000fe200078e10ff */
[----:B------:R-:W-:Y:S01]  /*d720*/  FFMA.FTZ R12, R13, R12, -0.36067417263984680176 ;  /* 0xbeb8aa490d0c7423 */ /* 0x000fe2000001000c */
[----:B------:R-:W-:Y:S01]  /*d730*/  F2FP.F16.F32.PACK_AB R38, R40, R47 ;  /* 0x0000002f2826723e */ /* 0x000fe200000000ff */
[----:B------:R-:W-:Y:S01]  /*d740*/  FMUL R11, R10, R11 ;  /* 0x0000000b0a0b7220 */ /* 0x000fe20000400000 */
[----:B------:R-:W-:Y:S01]  /*d750*/  FADD R19, R19, -1 ;  /* 0xbf80000013137421 */ /* 0x000fe20000000000 */
[C---:B------:R-:W-:Y:S01]  /*d760*/  FFMA.FTZ R12, R13.reuse, R12, 0.48089820146560668945 ;  /* 0x3ef6384a0d0c7423 */ /* 0x040fe2000001000c */
[----:B0-----:R-:W-:Y:S01]  /*d770*/  F2FP.F16.F32.PACK_AB R37, R18, R25 ;  /* 0x000000191225723e */ /* 0x001fe200000000ff */
[----:B------:R-:W-:Y:S01]  /*d780*/  FMUL R11, R10, R11 ;  /* 0x0000000b0a0b7220 */ /* 0x000fe20000400000 */
[----:B------:R-:W-:Y:S01]  /*d790*/  LEA R25, R78, R32, 0x2 ;  /* 0x000000204e197211 */ /* 0x000fe200078e10ff */
[----:B------:R-:W-:Y:S01]  /*d7a0*/  FFMA.FTZ R12, R13, R12, -0.72134751081466674805 ;  /* 0xbf38aa3b0d0c7423 */ /* 0x000fe2000001000c */
[----:B------:R-:W-:Y:S01]  /*d7b0*/  F2FP.F16.F32.PACK_AB R40, R24, R31 ;  /* 0x0000001f1828723e */ /* 0x000fe200000000ff */
[----:B------:R-:W-:Y:S01]  /*d7c0*/  FFMA.FTZ R10, R10, 1.4426950216293334961, R11 ;  /* 0x3fb8aa3b0a0a7823 */ /* 0x000fe2000001000b */
[-C--:B------:R-:W-:Y:S01]  /*d7d0*/  FFMA.FTZ R11, R16, R46.reuse, -0.16845393180847167969 ;  /* 0xbe2c7f30100b7423 */ /* 0x080fe2000001002e */
[----:B------:R-:W-:Y:S01]  /*d7e0*/  LEA R31, R78, R25, 0x2 ;  /* 0x000000194e1f7211 */ /* 0x000fe200078e10ff */
[----:B------:R-:W-:Y:S01]  /*d7f0*/  FFMA.FTZ R18, R19, R46, -0.16845393180847167969 ;  /* 0xbe2c7f3013127423 */ /* 0x000fe2000001002e */
[----:B------:R-:W-:Y:S01]  /*d800*/  F2FP.F16.F32.PACK_AB R36, R26, R33 ;  /* 0x000000211a24723e */ /* 0x000fe200000000ff */
[----:B------:R-:W-:Y:S01]  /*d810*/  FFMA.FTZ R11, R16, R11, 0.1716887056827545166 ;  /* 0x3e2fcf2a100b7423 */ /* 0x000fe2000001000b */
[----:B------:R-:W-:Y:S01]  /*d820*/  LEA R33, R78, R31, 0x2 ;  /* 0x0000001f4e217211 */ /* 0x000fe200078e10ff */
[----:B------:R-:W-:Y:S01]  /*d830*/  FMUL R12, R13, R12 ;  /* 0x0000000c0d0c7220 */ /* 0x000fe20000400000 */
[----:B------:R-:W-:Y:S01]  /*d840*/  LOP3.LUT R20, R52, 0x8, RZ, 0x3c, !PT ;  /* 0x0000000834147812 */ /* 0x000fe200078e3cff */
[----:B------:R-:W-:Y:S01]  /*d850*/  FFMA.FTZ R11, R16, R11, -0.17900948226451873779 ;  /* 0xbe374e43100b7423 */ /* 0x000fe2000001000b */
[----:B------:R-:W-:Y:S01]  /*d860*/  FFMA.FTZ R18, R19, R18, 0.1716887056827545166 ;  /* 0x3e2fcf2a13127423 */ /* 0x000fe20000010012 */
[----:B------:R-:W-:Y:S01]  /*d870*/  LEA R35, R78, R33, 0x2 ;  /* 0x000000214e237211 */ /* 0x000fe200078e10ff */
[----:B------:R-:W-:Y:S01]  /*d880*/  FMUL R12, R13, R12 ;  /* 0x0000000c0d0c7220 */ /* 0x000fe20000400000 */
[C---:B------:R-:W-:Y:S01]  /*d890*/  FFMA.FTZ R11, R16.reuse, R11, 0.20512372255325317383 ;  /* 0x3e520bf4100b7423 */ /* 0x040fe2000001000b */
[----:B------:R-:W-:Y:S01]  /*d8a0*/  STS.64 [R52+UR6+0x100], R44 ;  /* 0x0001002c34007988 */ /* 0x000fe20008000a06 */
[----:B------:R-:W-:Y:S01]  /*d8b0*/  FFMA.FTZ R18, R19, R18, -0.17900948226451873779 ;  /* 0xbe374e4313127423 */ /* 0x000fe20000010012 */
[----:B------:R-:W-:Y:S01]  /*d8c0*/  FFMA.FTZ R13, R13, 1.4426950216293334961, R12 ;  /* 0x3fb8aa3b0d0d7823 */ /* 0x000fe2000001000c */
[C---:B------:R-:W-:Y:S01]  /*d8d0*/  FFMA.FTZ R11, R16.reuse, R11, -0.24046532809734344482 ;  /* 0xbe763c8b100b7423 */ /* 0x040fe2000001000b */
[----:B------:R-:W-:Y:S01]  /*d8e0*/  STS.64 [R52+UR6+0x180], R48 ;  /* 0x0001803034007988 */ /* 0x000fe20008000a06 */
[----:B------:R-:W-:Y:S01]  /*d8f0*/  FFMA.FTZ R18, R19, R18, 0.20512372255325317383 ;  /* 0x3e520bf413127423 */ /* 0x000fe20000010012 */
[----:B------:R-:W-:Y:S01]  /*d900*/  ISETP.GE.U32.AND P1, PT, R89, 0x7f800000, PT ;  /* 0x7f8000005900780c */ /* 0x000fe20003f26070 */
[----:B------:R-:W-:Y:S01]  /*d910*/  FFMA.FTZ R11, R16, R11, 0.28857114911079406738 ;  /* 0x3e93bf99100b7423 */ /* 0x000fe2000001000b */
[----:B------:R0:W-:Y:S01]  /*d920*/  STS.64 [R20+UR6+0x1080], R36 ;  /* 0x0010802414007988 */ /* 0x0001e20008000a06 */
[C---:B------:R-:W-:Y:S01]  /*d930*/  FFMA.FTZ R18, R19.reuse, R18, -0.24046532809734344482 ;  /* 0xbe763c8b13127423 */ /* 0x040fe20000010012 */
[----:B------:R-:W-:Y:S01]  /*d940*/  FADD R74, R14, R13 ;  /* 0x0000000d0e4a7221 */ /* 0x000fe20000000000 */
[----:B------:R-:W-:Y:S01]  /*d950*/  FFMA.FTZ R11, R16, R11, -0.36067417263984680176 ;  /* 0xbeb8aa49100b7423 */ /* 0x000fe2000001000b */
[----:B------:R1:W-:Y:S01]  /*d960*/  STS.64 [R20+UR6+0x1100], R38 ;  /* 0x0011002614007988 */ /* 0x0003e20008000a06 */
[----:B------:R-:W2:Y:S01]  /*d970*/  LDC.64 R12, c[0x0][0x228] ;  /* 0x00008a00ff0c7b82 */ /* 0x000ea20000000a00 */
[----:B------:R-:W-:Y:S01]  /*d980*/  ISETP.GE.U32.AND P6, PT, R54, 0x7f800000, PT ;  /* 0x7f8000003600780c */ /* 0x000fe20003fc6070 */
[C---:B------:R-:W-:Y:S01]  /*d990*/  FFMA.FTZ R11, R16.reuse, R11, 0.48089820146560668945 ;  /* 0x3ef6384a100b7423 */ /* 0x040fe2000001000b */
[----:B------:R3:W-:Y:S01]  /*d9a0*/  STS.64 [R20+UR6+0x1180], R40 ;  /* 0x0011802814007988 */ /* 0x0007e20008000a06 */
[----:B------:R-:W-:Y:S01]  /*d9b0*/  FFMA.FTZ R18, R19, R18, 0.28857114911079406738 ;  /* 0x3e93bf9913127423 */ /* 0x000fe20000010012 */
[----:B------:R-:W-:Y:S01]  /*d9c0*/  ISETP.GE.U32.AND P4, PT, R91, 0x7f800000, PT ;  /* 0x7f8000005b00780c */ /* 0x000fe20003f86070 */
[----:B------:R-:W-:Y:S01]  /*d9d0*/  FFMA.FTZ R11, R16, R11, -0.72134751081466674805 ;  /* 0xbf38aa3b100b7423 */ /* 0x000fe2000001000b */
[----:B0-----:R-:W-:Y:S01]  /*d9e0*/  LEA R37, R78, R35, 0x2 ;  /* 0x000000234e257211 */ /* 0x001fe200078e10ff */
[----:B------:R0:W-:Y:S01]  /*d9f0*/  STS.64 [R20+UR6+0x1000], R42 ;  /* 0x0010002a14007988 */ /* 0x0001e20008000a06 */
[----:B------:R-:W-:Y:S01]  /*da00*/  FFMA.FTZ R18, R19, R18, -0.36067417263984680176 ;  /* 0xbeb8aa4913127423 */ /* 0x000fe20000010012 */
[----:B------:R-:W-:Y:S01]  /*da10*/  FMUL R11, R16, R11 ;  /* 0x0000000b100b7220 */ /* 0x000fe20000400000 */
[----:B-1----:R-:W-:Y:S01]  /*da20*/  LEA R39, R78, R37, 0x2 ;  /* 0x000000254e277211 */ /* 0x002fe200078e10ff */
[----:B------:R-:W-:Y:S01]  /*da30*/  FADD R9, R9, R10 ;  /* 0x0000000a09097221 */ /* 0x000fe20000000000 */
[----:B------:R-:W-:Y:S01]  /*da40*/  @P1 MOV R10, 0x7f800000 ;  /* 0x7f800000000a1802 */ /* 0x000fe20000000f00 */
[----:B------:R-:W-:Y:S01]  /*da50*/  FMUL R11, R16, R11 ;  /* 0x0000000b100b7220 */ /* 0x000fe20000400000 */
[----:B---3--:R-:W-:Y:S01]  /*da60*/  LEA R41, R78, R39, 0x2 ;  /* 0x000000274e297211 */ /* 0x008fe200078e10ff */
[----:B------:R-:W-:Y:S01]  /*da70*/  FFMA.FTZ R18, R19, R18, 0.48089820146560668945 ;  /* 0x3ef6384a13127423 */ /* 0x000fe20000010012 */
[----:B------:R-:W-:Y:S01]  /*da80*/  BAR.SYNC.DEFER_BLOCKING 0x0 ;  /* 0x0000000000007b1d */ /* 0x000fe20000010000 */
[----:B------:R-:W-:Y:S01]  /*da90*/  FFMA.FTZ R16, R16, 1.4426950216293334961, R11 ;  /* 0x3fb8aa3b10107823 */ /* 0x000fe2000001000b */
[----:B------:R-:W-:Y:S01]  /*daa0*/  @P6 MOV R11, 0x7f800000 ;  /* 0x7f800000000b6802 */ /* 0x000fe20000000f00 */
[----:B0-----:R-:W-:-:S02]  /*dab0*/  IMAD R43, R78, 0x4, R41 ;  /* 0x000000044e2b7824 */ /* 0x001fc400078e0229 */
[----:B------:R-:W-:Y:S01]  /*dac0*/  @P1 FFMA.FTZ R9, R89, R10, +INF ;  /* 0x7f80000059091423 */ /* 0x000fe2000001000a */
[----:B------:R-:W-:Y:S01]  /*dad0*/  ISETP.GE.U32.AND P5, PT, R8, 0x7f800000, PT ;  /* 0x7f8000000800780c */ /* 0x000fe20003fa6070 */
[----:B------:R-:W-:Y:S01]  /*dae0*/  FFMA.FTZ R18, R19, R18, -0.72134751081466674805 ;  /* 0xbf38aa3b13127423 */ /* 0x000fe20000010012 */
[----:B------:R-:W-:Y:S01]  /*daf0*/  IMAD R10, R251, UR5, RZ ;  /* 0x00000005fb0a7c24 */ /* 0x000fe2000f8e02ff */
[----:B------:R-:W-:Y:S01]  /*db00*/  LEA R45, R78, R43, 0x2 ;  /* 0x0000002b4e2d7211 */ /* 0x000fe200078e10ff */
[----:B------:R-:W-:Y:S01]  /*db10*/  @P6 FFMA.FTZ R74, R54, R11, +INF ;  /* 0x7f800000364a6423 */ /* 0x000fe2000001000b */
[----:B------:R-:W-:Y:S01]  /*db20*/  @P4 MOV R14, 0x7f800000 ;  /* 0x7f800000000e4802 */ /* 0x000fe20000000f00 */
[----:B------:R-:W-:Y:S01]  /*db30*/  FMUL R18, R19, R18 ;  /* 0x0000001213127220 */ /* 0x000fe20000400000 */
[----:B------:R-:W-:Y:S01]  /*db40*/  LEA R47, R78, R45, 0x2 ;  /* 0x0000002d4e2f7211 */ /* 0x000fe200078e10ff */
[----:B------:R-:W-:Y:S01]  /*db50*/  FADD R75, R15, R16 ;  /* 0x000000100f4b7221 */ /* 0x000fe20000000000 */
[----:B------:R-:W-:Y:S01]  /*db60*/  SHF.L.U32 R11, R10, 0x1, RZ ;  /* 0x000000010a0b7819 */ /* 0x000fe200000006ff */
[----:B------:R-:W-:Y:S01]  /*db70*/  UIMAD.WIDE UR4, UR4, 0x2, URZ ;  /* 0x00000002040478a5 */ /* 0x000fe2000f8e023f */
[----:B------:R-:W-:Y:S01]  /*db80*/  LEA R49, R78, R47, 0x2 ;  /* 0x0000002f4e317211 */ /* 0x000fe200078e10ff */
[----:B------:R-:W-:Y:S01]  /*db90*/  FMUL R18, R19, R18 ;  /* 0x0000001213127220 */ /* 0x000fe20000400000 */
[----:B------:R-:W-:Y:S01]  /*dba0*/  @P4 FFMA.FTZ R75, R91, R14, +INF ;  /* 0x7f8000005b4b4423 */ /* 0x000fe2000001000e */
[----:B------:R-:W-:Y:S01]  /*dbb0*/  IMAD.HI R10, R10, 0x2, RZ ;  /* 0x000000020a0a7827 */ /* 0x000fe200078e02ff */
[----:B------:R-:W-:-:S03]  /*dbc0*/  LEA R51, R78, R49, 0x2 ;  /* 0x000000314e337211 */ /* 0x000fc600078e10ff */
[----:B------:R-:W-:Y:S01]  /*dbd0*/  FFMA.FTZ R18, R19, 1.4426950216293334961, R18 ;  /* 0x3fb8aa3b13127823 */ /* 0x000fe20000010012 */
[----:B--2---:R-:W-:Y:S01]  /*dbe0*/  IADD3 R72, P4, P6, R11, UR8, R12 ;  /* 0x000000080b487c10 */ /* 0x004fe2000fe9e00c */
[----:B------:R-:W-:Y:S01]  /*dbf0*/  ULDC UR4, c[0x0][0x27c] ;  /* 0x00009f0000047ab9 */ /* 0x000fe20000000800 */
[----:B------:R-:W-:Y:S01]  /*dc00*/  LEA R53, R78, R51, 0x2 ;  /* 0x000000334e357211 */ /* 0x000fe200078e10ff */
[----:B------:R-:W-:Y:S01]  /*dc10*/  FADD R76, R17, R18 ;  /* 0x00000012114c7221 */ /* 0x000fe20000000000 */
[----:B------:R-:W-:Y:S01]  /*dc20*/  @P5 MOV R15, 0x7f800000 ;  /* 0x7f800000000f5802 */ /* 0x000fe20000000f00 */
[----:B------:R-:W0:Y:S01]  /*dc30*/  LDS.64 R80, [R7+UR6] ;  /* 0x0000000607507984 */ /* 0x000e220008000a00 */
[----:B------:R-:W-:Y:S01]  /*dc40*/  IADD3.X R96, R10, UR5, R13, P4, P6 ;  /* 0x000000050a607c10 */ /* 0x000fe2000a7ec40d */
[----:B------:R-:W-:Y:S01]  /*dc50*/  UIMAD UR4, UR7, UR4, URZ ;  /* 0x00000004070472a4 */ /* 0x000fe2000f8e023f */
[-C--:B------:R-:W-:Y:S01]  /*dc60*/  LEA R10, P6, R21, R72.reuse, 0x1 ;  /* 0x00000048150a7211 */ /* 0x080fe200078c08ff */
[----:B------:R-:W-:Y:S01]  /*dc70*/  @P5 FFMA.FTZ R76, R8, R15, +INF ;  /* 0x7f800000084c5423 */ /* 0x000fe2000001000f */
[-C--:B------:R-:W-:Y:S01]  /*dc80*/  LEA R14, P4, R29, R72.reuse, 0x1 ;  /* 0x000000481d0e7211 */ /* 0x080fe200078808ff */
[----:B------:R-:W-:Y:S01]  /*dc90*/  LDS.64 R82, [R7+UR6+0x200] ;  /* 0x0002000607527984 */ /* 0x000fe20008000a00 */
[----:B------:R-:W-:Y:S01]  /*dca0*/  LEA R55, R78, R53, 0x2 ;  /* 0x000000354e377211 */ /* 0x000fe200078e10ff */
[----:B------:R-:W-:Y:S01]  /*dcb0*/  USHF.L.U32 UR7, UR4, 0x2, URZ ;  /* 0x0000000204077899 */ /* 0x000fe2000800063f */
[----:B------:R-:W-:Y:S01]  /*dcc0*/  LOP3.LUT R64, R7, 0x8, RZ, 0x3c, !PT ;  /* 0x0000000807407812 */ /* 0x000fe200078e3cff */
[----:B------:R-:W-:Y:S01]  /*dcd0*/  LDS.64 R84, [R7+UR6+0x400] ;  /* 0x0004000607547984 */ /* 0x000fe20008000a00 */
[----:B------:R-:W-:Y:S01]  /*dce0*/  LEA R12, P5, R22, R72, 0x1 ;  /* 0x00000048160c7211 */ /* 0x000fe200078a08ff */
[----:B------:R-:W-:Y:S01]  /*dcf0*/  UIMAD.WIDE UR4, UR4, 0x4, URZ ;  /* 0x00000004040478a5 */ /* 0x000fe2000f8e023f */
[----:B------:R-:W-:Y:S01]  /*dd00*/  LEA.HI.X.SX32 R11, R21, R96, 0x1, P6 ;  /* 0x00000060150b7211 */ /* 0x000fe200030f0eff */
[----:B------:R-:W-:Y:S01]  /*dd10*/  LDS.64 R92, [R64+UR6+0x400] ;  /* 0x00040006405c7984 */ /* 0x000fe20008000a00 */
[----:B------:R-:W-:-:S02]  /*dd20*/  LEA R16, P6, R27, R72, 0x1 ;  /* 0x000000481b107211 */ /* 0x000fc400078c08ff */
[----:B------:R-:W-:Y:S01]  /*dd30*/  LEA.HI.X.SX32 R15, R29, R96, 0x1, P4 ;  /* 0x000000601d0f7211 */ /* 0x000fe200020f0eff */
[----:B------:R-:W-:Y:S01]  /*dd40*/  LDS.64 R86, [R7+UR6+0x600] ;  /* 0x0006000607567984 */ /* 0x000fe20008000a00 */
[----:B------:R-:W-:Y:S02]  /*dd50*/  LEA R57, R78, R55, 0x2 ;  /* 0x000000374e397211 */ /* 0x000fe400078e10ff */
[----:B------:R-:W-:Y:S01]  /*dd60*/  FSETP.NEU.AND P3, PT, R89, RZ, PT ;  /* 0x000000ff5900720b */ /* 0x000fe20003f6d000 */
[----:B------:R-:W-:Y:S01]  /*dd70*/  LDS.64 R94, [R64+UR6+0x600] ;  /* 0x00060006405e7984 */ /* 0x000fe20008000a00 */
[----:B------:R-:W-:Y:S01]  /*dd80*/  LEA R20, P4, R30, R72, 0x1 ;  /* 0x000000481e147211 */ /* 0x000fe200078808ff */
[----:B------:R-:W-:Y:S01]  /*dd90*/  IMAD R59, R78, 0x4, R57 ;  /* 0x000000044e3b7824 */ /* 0x000fe200078e0239 */
[----:B------:R-:W-:Y:S01]  /*dda0*/  FSETP.NEU.AND P1, PT, R91, RZ, PT ;  /* 0x000000ff5b00720b */ /* 0x000fe20003f2d000 */
[----:B------:R-:W1:Y:S01]  /*ddb0*/  LDS.64 R88, [R64+UR6] ;  /* 0x0000000640587984 */ /* 0x000e620008000a00 */
[----:B------:R-:W-:-:S02]  /*ddc0*/  LEA.HI.X.SX32 R13, R22, R96, 0x1, P5 ;  /* 0x00000060160d7211 */ /* 0x000fc400028f0eff */
[----:B------:R-:W-:Y:S01]  /*ddd0*/  LEA R18, P5, R28, R72, 0x1 ;  /* 0x000000481c127211 */ /* 0x000fe200078a08ff */
[----:B------:R-:W2:Y:S01]  /*dde0*/  LDS.64 R90, [R64+UR6+0x200] ;  /* 0x00020006405a7984 */ /* 0x000ea20008000a00 */
[----:B------:R-:W-:Y:S02]  /*ddf0*/  LEA.HI.X.SX32 R17, R27, R96, 0x1, P6 ;  /* 0x000000601b117211 */ /* 0x000fe400030f0eff */
[----:B------:R-:W-:Y:S02]  /*de00*/  LEA R22, P6, R32, R72, 0x1 ;  /* 0x0000004820167211 */ /* 0x000fe400078c08ff */
[----:B------:R-:W-:Y:S02]  /*de10*/  LEA.HI.X.SX32 R21, R30, R96, 0x1, P4 ;  /* 0x000000601e157211 */ /* 0x000fe400020f0eff */
[----:B------:R-:W-:Y:S02]  /*de20*/  LEA R26, P4, R31, R72, 0x1 ;  /* 0x000000481f1a7211 */ /* 0x000fe400078808ff */
[----:B------:R-:W-:Y:S01]  /*de30*/  LEA.HI.X.SX32 R19, R28, R96, 0x1, P5 ;  /* 0x000000601c137211 */ /* 0x000fe200028f0eff */
[----:B0-----:R-:W-:Y:S01]  /*de40*/  STG.E.U16 desc[UR10][R10.64], R80 ;  /* 0x000000500a007986 */ /* 0x001fe2000c10150a */
[----:B------:R-:W-:-:S02]  /*de50*/  LEA R24, P5, R25, R72, 0x1 ;  /* 0x0000004819187211 */ /* 0x000fc400078a08ff */
[----:B------:R-:W-:Y:S02]  /*de60*/  LEA.HI.X.SX32 R23, R32, R96, 0x1, P6 ;  /* 0x0000006020177211 */ /* 0x000fe400030f0eff */
[----:B------:R-:W-:Y:S02]  /*de70*/  LEA R28, P6, R33, R72, 0x1 ;  /* 0x00000048211c7211 */ /* 0x000fe400078c08ff */
[----:B------:R-:W-:Y:S02]  /*de80*/  LEA.HI.X.SX32 R27, R31, R96, 0x1, P4 ;  /* 0x000000601f1b7211 */ /* 0x000fe400020f0eff */
[----:B------:R-:W-:Y:S02]  /*de90*/  LEA R61, R78, R59, 0x2 ;  /* 0x0000003b4e3d7211 */ /* 0x000fe400078e10ff */
[----:B------:R-:W-:Y:S02]  /*dea0*/  LEA R32, P4, R37, R72, 0x1 ;  /* 0x0000004825207211 */ /* 0x000fe400078808ff */
[----:B------:R-:W-:-:S02]  /*deb0*/  LEA.HI.X.SX32 R25, R25, R96, 0x1, P5 ;  /* 0x0000006019197211 */ /* 0x000fc400028f0eff */
[----:B------:R-:W-:Y:S02]  /*dec0*/  LEA R30, P5, R35, R72, 0x1 ;  /* 0x00000048231e7211 */ /* 0x000fe400078a08ff */
[----:B------:R-:W-:Y:S02]  /*ded0*/  LEA.HI.X.SX32 R29, R33, R96, 0x1, P6 ;  /* 0x00000060211d7211 */ /* 0x000fe400030f0eff */
[----:B------:R-:W-:Y:S02]  /*dee0*/  LEA R63, R78, R61, 0x2 ;  /* 0x0000003d4e3f7211 */ /* 0x000fe400078e10ff */
[----:B------:R-:W-:Y:S02]  /*def0*/  LEA R34, P6, R39, R72, 0x1 ;  /* 0x0000004827227211 */ /* 0x000fe400078c08ff */
[----:B------:R-:W-:Y:S02]  /*df00*/  LEA.HI.X.SX32 R33, R37, R96, 0x1, P4 ;  /* 0x0000006025217211 */ /* 0x000fe400020f0eff */
[----:B------:R-:W-:Y:S01]  /*df10*/  LEA R38, P4, R43, R72, 0x1 ;  /* 0x000000482b267211 */ /* 0x000fe200078808ff */
[----:B-1----:R0:W-:Y:S01]  /*df20*/  STG.E.U16 desc[UR10][R12.64], R88 ;  /* 0x000000580c007986 */ /* 0x0021e2000c10150a */
[----:B------:R-:W-:-:S02]  /*df30*/  LEA.HI.X.SX32 R31, R35, R96, 0x1, P5 ;  /* 0x00000060231f7211 */ /* 0x000fc400028f0eff */
[----:B------:R-:W-:Y:S01]  /*df40*/  LEA R65, R78, R63, 0x2 ;  /* 0x0000003f4e417211 */ /* 0x000fe200078e10ff */
[----:B------:R1:W-:Y:S01]  /*df50*/  STG.E.U16 desc[UR10][R14.64], R82 ;  /* 0x000000520e007986 */ /* 0x0003e2000c10150a */
[----:B------:R-:W-:Y:S02]  /*df60*/  LEA R36, P5, R41, R72, 0x1 ;  /* 0x0000004829247211 */ /* 0x000fe400078a08ff */
[----:B------:R-:W-:Y:S01]  /*df70*/  LEA.HI.X.SX32 R35, R39, R96, 0x1, P6 ;  /* 0x0000006027237211 */ /* 0x000fe200030f0eff */
[----:B--2---:R2:W-:Y:S01]  /*df80*/  STG.E.U16 desc[UR10][R16.64], R90 ;  /* 0x0000005a10007986 */ /* 0x0045e2000c10150a */
[----:B------:R-:W-:Y:S02]  /*df90*/  LEA R40, P6, R45, R72, 0x1 ;  /* 0x000000482d287211 */ /* 0x000fe400078c08ff */
[----:B------:R-:W-:Y:S01]  /*dfa0*/  LEA.HI.X.SX32 R39, R43, R96, 0x1, P4 ;  /* 0x000000602b277211 */ /* 0x000fe200020f0eff */
[----:B------:R3:W-:Y:S01]  /*dfb0*/  STG.E.U16 desc[UR10][R18.64], R84 ;  /* 0x0000005412007986 */ /* 0x0007e2000c10150a */
[----:B------:R-:W-:-:S02]  /*dfc0*/  LEA R44, P4, R49, R72, 0x1 ;  /* 0x00000048312c7211 */ /* 0x000fc400078808ff */
[C---:B------:R-:W-:Y:S01]  /*dfd0*/  LEA R67, R78.reuse, R65, 0x2 ;  /* 0x000000414e437211 */ /* 0x040fe200078e10ff */
[----:B------:R4:W-:Y:S01]  /*dfe0*/  STG.E.U16 desc[UR10][R20.64], R92 ;  /* 0x0000005c14007986 */ /* 0x0009e2000c10150a */
[----:B------:R-:W-:Y:S02]  /*dff0*/  LEA.HI.X.SX32 R37, R41, R96, 0x1, P5 ;  /* 0x0000006029257211 */ /* 0x000fe400028f0eff */
[----:B------:R-:W-:Y:S01]  /*e000*/  LEA R42, P5, R47, R72, 0x1 ;  /* 0x000000482f2a7211 */ /* 0x000fe200078a08ff */
[----:B------:R-:W-:Y:S01]  /*e010*/  IMAD R69, R78, 0x4, R67 ;  /* 0x000000044e457824 */ /* 0x000fe200078e0243 */
[----:B------:R-:W-:Y:S01]  /*e020*/  LEA.HI.X.SX32 R41, R45, R96, 0x1, P6 ;  /* 0x000000602d297211 */ /* 0x000fe200030f0eff */
[----:B------:R-:W-:Y:S01]  /*e030*/  STG.E.U16 desc[UR10][R22.64], R86 ;  /* 0x0000005616007986 */ /* 0x000fe2000c10150a */
[----:B------:R-:W-:Y:S02]  /*e040*/  LEA R46, P6, R51, R72, 0x1 ;  /* 0x00000048332e7211 */ /* 0x000fe400078c08ff */
[----:B------:R-:W-:Y:S01]  /*e050*/  LEA.HI.X.SX32 R45, R49, R96, 0x1, P4 ;  /* 0x00000060312d7211 */ /* 0x000fe200020f0eff */
[----:B------:R-:W-:Y:S01]  /*e060*/  STG.E.U16 desc[UR10][R24.64], R94 ;  /* 0x0000005e18007986 */ /* 0x000fe2000c10150a */
[----:B------:R-:W-:-:S02]  /*e070*/  LEA R50, P4, R55, R72, 0x1 ;  /* 0x0000004837327211 */ /* 0x000fc400078808ff */
[----:B------:R-:W-:Y:S02]  /*e080*/  LEA.HI.X.SX32 R43, R47, R96, 0x1, P5 ;  /* 0x000000602f2b7211 */ /* 0x000fe400028f0eff */
[----:B------:R-:W-:Y:S02]  /*e090*/  LEA R48, P5, R53, R72, 0x1 ;  /* 0x0000004835307211 */ /* 0x000fe400078a08ff */
[----:B------:R-:W-:Y:S02]  /*e0a0*/  LEA.HI.X.SX32 R47, R51, R96, 0x1, P6 ;  /* 0x00000060332f7211 */ /* 0x000fe400030f0eff */
[----:B------:R-:W-:Y:S02]  /*e0b0*/  LEA R52, P6, R57, R72, 0x1 ;  /* 0x0000004839347211 */ /* 0x000fe400078c08ff */
[----:B------:R-:W-:Y:S02]  /*e0c0*/  LEA.HI.X.SX32 R51, R55, R96, 0x1, P4 ;  /* 0x0000006037337211 */ /* 0x000fe400020f0eff */
[----:B------:R-:W-:-:S02]  /*e0d0*/  LEA R56, P4, R61, R72, 0x1 ;  /* 0x000000483d387211 */ /* 0x000fc400078808ff */
[----:B------:R-:W-:Y:S02]  /*e0e0*/  FSETP.NEU.AND P2, PT, R54, RZ, PT ;  /* 0x000000ff3600720b */ /* 0x000fe40003f4d000 */
[----:B------:R-:W-:Y:S02]  /*e0f0*/  LEA R71, R78, R69, 0x2 ;  /* 0x000000454e477211 */ /* 0x000fe400078e10ff */
[----:B------:R-:W-:Y:S02]  /*e100*/  LEA.HI.X.SX32 R49, R53, R96, 0x1, P5 ;  /* 0x0000006035317211 */ /* 0x000fe400028f0eff */
[----:B------:R-:W-:Y:S02]  /*e110*/  LEA R54, P5, R59, R72, 0x1 ;  /* 0x000000483b367211 */ /* 0x000fe400078a08ff */
[----:B------:R-:W-:Y:S02]  /*e120*/  LEA.HI.X.SX32 R53, R57, R96, 0x1, P6 ;  /* 0x0000006039357211 */ /* 0x000fe400030f0eff */
[----:B------:R-:W-:-:S02]  /*e130*/  LEA R58, P6, R63, R72, 0x1 ;  /* 0x000000483f3a7211 */ /* 0x000fc400078c08ff */
[----:B------:R-:W-:Y:S02]  /*e140*/  LEA.HI.X.SX32 R57, R61, R96, 0x1, P4 ;  /* 0x000000603d397211 */ /* 0x000fe400020f0eff */
[----:B------:R-:W-:Y:S02]  /*e150*/  LEA R62, P4, R67, R72, 0x1 ;  /* 0x00000048433e7211 */ /* 0x000fe400078808ff */
[----:B------:R-:W-:Y:S02]  /*e160*/  LEA R73, R78, R71, 0x2 ;  /* 0x000000474e497211 */ /* 0x000fe400078e10ff */
[----:B------:R-:W-:Y:S02]  /*e170*/  LEA.HI.X.SX32 R55, R59, R96, 0x1, P5 ;  /* 0x000000603b377211 */ /* 0x000fe400028f0eff */
[----:B------:R-:W-:Y:S02]  /*e180*/  LEA R60, P5, R65, R72, 0x1 ;  /* 0x00000048413c7211 */ /* 0x000fe400078a08ff */
[----:B------:R-:W-:-:S02]  /*e190*/  LEA.HI.X.SX32 R59, R63, R96, 0x1, P6 ;  /* 0x000000603f3b7211 */ /* 0x000fc400030f0eff */
[----:B------:R-:W-:Y:S02]  /*e1a0*/  LEA R64, P6, R69, R72, 0x1 ;  /* 0x0000004845407211 */ /* 0x000fe400078c08ff */
[----:B------:R-:W-:Y:S02]  /*e1b0*/  LEA.HI.X.SX32 R63, R67, R96, 0x1, P4 ;  /* 0x00000060433f7211 */ /* 0x000fe400020f0eff */
[----:B------:R-:W-:Y:S02]  /*e1c0*/  LEA R68, P4, R73, R72, 0x1 ;  /* 0x0000004849447211 */ /* 0x000fe400078808ff */
[-C--:B------:R-:W-:Y:S02]  /*e1d0*/  LEA.HI.X.SX32 R61, R65, R96.reuse, 0x1, P5 ;  /* 0x00000060413d7211 */ /* 0x080fe400028f0eff */
[----:B------:R-:W-:Y:S02]  /*e1e0*/  LEA.HI.X.SX32 R65, R69, R96, 0x1, P6 ;  /* 0x0000006045417211 */ /* 0x000fe400030f0eff */
[----:B0-----:R-:W-:-:S02]  /*e1f0*/  PRMT R13, R80, 0x7632, R13 ;  /* 0x00007632500d7816 */ /* 0x001fc4000000000d */
[----:B------:R-:W-:Y:S02]  /*e200*/  LEA.HI.X.SX32 R69, R73, R96, 0x1, P4 ;  /* 0x0000006049457211 */ /* 0x000fe400020f0eff */
[----:B------:R-:W-:Y:S01]  /*e210*/  PRMT R7, R88, 0x7632, R7 ;  /* 0x0000763258077816 */ /* 0x000fe20000000007 */
[----:B------:R0:W-:Y:S01]  /*e220*/  STG.E.U16 desc[UR10][R26.64], R13 ;  /* 0x0000000d1a007986 */ /* 0x0001e2000c10150a */
[----:B------:R-:W-:Y:S02]  /*e230*/  FSETP.NEU.AND P4, PT, R8, RZ, PT ;  /* 0x000000ff0800720b */ /* 0x000fe40003f8d000 */
[----:B-1----:R-:W-:Y:S01]  /*e240*/  PRMT R15, R82, 0x7632, R15 ;  /* 0x00007632520f7816 */ /* 0x002fe2000000000f */
[----:B------:R1:W-:Y:S01]  /*e250*/  STG.E.U16 desc[UR10][R28.64], R7 ;  /* 0x000000071c007986 */ /* 0x0003e2000c10150a */
[----:B------:R-:W-:Y:S02]  /*e260*/  PRMT R8, R90, 0x7632, R8 ;  /* 0x000076325a087816 */ /* 0x000fe40000000008 */
[----:B--2---:R-:W-:Y:S01]  /*e270*/  PRMT R17, R84, 0x7632, R17 ;  /* 0x0000763254117816 */ /* 0x004fe20000000011 */
[----:B------:R2:W-:Y:S01]  /*e280*/  STG.E.U16 desc[UR10][R30.64], R15 ;  /* 0x0000000f1e007986 */ /* 0x0005e2000c10150a */
[----:B---3--:R-:W-:-:S02]  /*e290*/  PRMT R18, R92, 0x7632, R18 ;  /* 0x000076325c127816 */ /* 0x008fc40000000012 */
[----:B------:R-:W-:Y:S01]  /*e2a0*/  PRMT R19, R86, 0x7632, R19 ;  /* 0x0000763256137816 */ /* 0x000fe20000000013 */
[----:B------:R3:W-:Y:S01]  /*e2b0*/  STG.E.U16 desc[UR10][R32.64], R8 ;  /* 0x0000000820007986 */ /* 0x0007e2000c10150a */
[----:B----4-:R-:W-:Y:S01]  /*e2c0*/  PRMT R20, R94, 0x7632, R20 ;  /* 0x000076325e147816 */ /* 0x010fe20000000014 */
[----:B0-----:R-:W0:Y:S01]  /*e2d0*/  LDC.64 R12, c[0x0][0x230] ;  /* 0x00008c00ff0c7b82 */ /* 0x001e220000000a00 */
[C---:B------:R-:W-:Y:S01]  /*e2e0*/  LEA R77, R78.reuse, R73, 0x2 ;  /* 0x000000494e4d7211 */ /* 0x040fe200078e10ff */
[----:B------:R4:W-:Y:S01]  /*e2f0*/  STG.E.U16 desc[UR10][R34.64], R17 ;  /* 0x0000001122007986 */ /* 0x0009e2000c10150a */
[----:B------:R-:W-:Y:S02]  /*e300*/  LEA R66, P5, R71, R72, 0x1 ;  /* 0x0000004847427211 */ /* 0x000fe400078a08ff */
[----:B------:R-:W-:Y:S01]  /*e310*/  LEA R78, R78, R77, 0x2 ;  /* 0x0000004d4e4e7211 */ /* 0x000fe200078e10ff */
[----:B------:R5:W-:Y:S01]  /*e320*/  STG.E.U16 desc[UR10][R36.64], R18 ;  /* 0x0000001224007986 */ /* 0x000be2000c10150a */
[----:B-1----:R-:W-:-:S02]  /*e330*/  PRMT R29, R81, 0x7632, R29 ;  /* 0x00007632511d7816 */ /* 0x002fc4000000001d */
[----:B--2---:R-:W-:Y:S01]  /*e340*/  PRMT R30, R89, 0x7632, R30 ;  /* 0x00007632591e7816 */ /* 0x004fe2000000001e */
[----:B------:R1:W-:Y:S01]  /*e350*/  STG.E.U16 desc[UR10][R38.64], R19 ;  /* 0x0000001326007986 */ /* 0x0003e2000c10150a */
[----:B------:R-:W-:Y:S02]  /*e360*/  LEA R70, P6, R77, R72, 0x1 ;  /* 0x000000484d467211 */ /* 0x000fe400078c08ff */
[----:B------:R-:W-:Y:S01]  /*e370*/  LEA.HI.X.SX32 R67, R71, R96, 0x1, P5 ;  /* 0x0000006047437211 */ /* 0x000fe200028f0eff */
[----:B------:R1:W-:Y:S01]  /*e380*/  STG.E.U16 desc[UR10][R40.64], R20 ;  /* 0x0000001428007986 */ /* 0x0003e2000c10150a */
[----:B------:R-:W-:Y:S02]  /*e390*/  PRMT R31, R83, 0x7632, R31 ;  /* 0x00007632531f7816 */ /* 0x000fe4000000001f */
[----:B------:R-:W-:Y:S01]  /*e3a0*/  LEA R72, P5, R78, R72, 0x1 ;  /* 0x000000484e487211 */ /* 0x000fe200078a08ff */
[----:B------:R1:W-:Y:S01]  /*e3b0*/  STG.E.U16 desc[UR10][R42.64], R81 ;  /* 0x000000512a007986 */ /* 0x0003e2000c10150a */
[----:B---3--:R-:W-:-:S02]  /*e3c0*/  PRMT R32, R91, 0x7632, R32 ;  /* 0x000076325b207816 */ /* 0x008fc40000000020 */
[----:B------:R-:W-:Y:S01]  /*e3d0*/  PRMT R33, R85, 0x7632, R33 ;  /* 0x0000763255217816 */ /* 0x000fe20000000021 */
[----:B------:R1:W-:Y:S01]  /*e3e0*/  STG.E.U16 desc[UR10][R44.64], R89 ;  /* 0x000000592c007986 */ /* 0x0003e2000c10150a */
[----:B----4-:R-:W-:Y:S02]  /*e3f0*/  PRMT R34, R93, 0x7632, R34 ;  /* 0x000076325d227816 */ /* 0x010fe40000000022 */
[-C--:B------:R-:W-:Y:S01]  /*e400*/  LEA.HI.X.SX32 R71, R77, R96.reuse, 0x1, P6 ;  /* 0x000000604d477211 */ /* 0x080fe200030f0eff */
[----:B------:R1:W-:Y:S01]  /*e410*/  STG.E.U16 desc[UR10][R46.64], R83 ;  /* 0x000000532e007986 */ /* 0x0003e2000c10150a */
[----:B------:R-:W-:Y:S02]  /*e420*/  PRMT R35, R87, 0x7632, R35 ;  /* 0x0000763257237816 */ /* 0x000fe40000000023 */
[----:B------:R-:W-:Y:S01]  /*e430*/  LEA.HI.X.SX32 R73, R78, R96, 0x1, P5 ;  /* 0x000000604e497211 */ /* 0x000fe200028f0eff */
[----:B------:R1:W-:Y:S01]  /*e440*/  STG.E.U16 desc[UR10][R48.64], R91 ;  /* 0x0000005b30007986 */ /* 0x0003e2000c10150a */
[----:B-----5:R-:W-:-:S02]  /*e450*/  PRMT R36, R95, 0x7632, R36 ;  /* 0x000076325f247816 */ /* 0x020fc40000000024 */
[----:B------:R-:W-:Y:S01]  /*e460*/  FSEL R9, R9, -INF , P3 ;  /* 0xff80000009097808 */ /* 0x000fe20001800000 */
[----:B------:R1:W-:Y:S01]  /*e470*/  STG.E.U16 desc[UR10][R50.64], R85 ;  /* 0x0000005532007986 */ /* 0x0003e2000c10150a */
[----:B------:R-:W-:Y:S02]  /*e480*/  FSEL R74, R74, -INF , P2 ;  /* 0xff8000004a4a7808 */ /* 0x000fe40001000000 */
[----:B------:R-:W-:Y:S01]  /*e490*/  FSEL R75, R75, -INF , P1 ;  /* 0xff8000004b4b7808 */ /* 0x000fe20000800000 */
[----:B------:R1:W-:Y:S01]  /*e4a0*/  STG.E.U16 desc[UR10][R52.64], R93 ;  /* 0x0000005d34007986 */ /* 0x0003e2000c10150a */
[----:B------:R-:W-:Y:S01]  /*e4b0*/  FSEL R76, R76, -INF , P4 ;  /* 0xff8000004c4c7808 */ /* 0x000fe20002000000 */
[----:B------:R-:W-:Y:S01]  /*e4c0*/  FFMA R8, R9, 0.69314718246459960938, R2 ;  /* 0x3f31721809087823 */ /* 0x000fe20000000002 */
[----:B------:R-:W-:Y:S01]  /*e4d0*/  FFMA R9, R74, 0.69314718246459960938, R3 ;  /* 0x3f3172184a097823 */ /* 0x000fe20000000003 */
[----:B------:R1:W-:Y:S01]  /*e4e0*/  STG.E.U16 desc[UR10][R54.64], R87 ;  /* 0x0000005736007986 */ /* 0x0003e2000c10150a */
[----:B------:R-:W-:Y:S01]  /*e4f0*/  FFMA R10, R75, 0.69314718246459960938, R4 ;  /* 0x3f3172184b0a7823 */ /* 0x000fe20000000004 */
[----:B------:R-:W-:Y:S01]  /*e500*/  FFMA R11, R76, 0.69314718246459960938, R5 ;  /* 0x3f3172184c0b7823 */ /* 0x000fe20000000005 */
[----:B------:R-:W-:Y:S01]  /*e510*/  LOP3.LUT R6, R6, 0x70, RZ, 0xc0, !PT ;  /* 0x0000007006067812 */ /* 0x000fe200078ec0ff */
[----:B------:R1:W-:Y:S01]  /*e520*/  STG.E.U16 desc[UR10][R56.64], R95 ;  /* 0x0000005f38007986 */ /* 0x0003e2000c10150a */
[C---:B------:R-:W-:Y:S01]  /*e530*/  SHF.L.U32 R3, R251.reuse, 0x2, RZ ;  /* 0x00000002fb037819 */ /* 0x040fe200000006ff */
[----:B------:R-:W-:-:S02]  /*e540*/  IMAD.HI R4, R251, 0x4, RZ ;  /* 0x00000004fb047827 */ /* 0x000fc400078e02ff */
[----:B------:R1:W-:Y:S01]  /*e550*/  STG.E.U16 desc[UR10][R58.64], R29 ;  /* 0x0000001d3a007986 */ /* 0x0003e2000c10150a */
[----:B0-----:R-:W-:-:S03]  /*e560*/  IADD3 R2, P1, P2, R3, UR7, R12 ;  /* 0x0000000703027c10 */ /* 0x001fc6000fa3e00c */
[----:B------:R1:W-:Y:S01]  /*e570*/  STG.E.U16 desc[UR10][R60.64], R30 ;  /* 0x0000001e3c007986 */ /* 0x0003e2000c10150a */
[----:B------:R-:W-:-:S03]  /*e580*/  IADD3.X R3, R4, UR5, R13, P1, P2 ;  /* 0x0000000504037c10 */ /* 0x000fc60008fe440d */
[----:B------:R1:W-:Y:S04]  /*e590*/  STG.E.U16 desc[UR10][R62.64], R31 ;  /* 0x0000001f3e007986 */ /* 0x0003e8000c10150a */
[----:B------:R1:W-:Y:S04]  /*e5a0*/  STG.E.U16 desc[UR10][R64.64], R32 ;  /* 0x0000002040007986 */ /* 0x0003e8000c10150a */
[----:B------:R1:W-:Y:S04]  /*e5b0*/  STG.E.U16 desc[UR10][R66.64], R33 ;  /* 0x0000002142007986 */ /* 0x0003e8000c10150a */
[----:B------:R1:W-:Y:S04]  /*e5c0*/  STG.E.U16 desc[UR10][R68.64], R34 ;  /* 0x0000002244007986 */ /* 0x0003e8000c10150a */
[----:B------:R1:W-:Y:S04]  /*e5d0*/  STG.E.U16 desc[UR10][R70.64], R35 ;  /* 0x0000002346007986 */ /* 0x0003e8000c10150a */
[----:B------:R1:W-:Y:S01]  /*e5e0*/  STG.E.U16 desc[UR10][R72.64], R36 ;  /* 0x0000002448007986 */ /* 0x0003e2000c10150a */
[----:B------:R-:W-:Y:S06]  /*e5f0*/  BAR.SYNC.DEFER_BLOCKING 0x0 ;  /* 0x0000000000007b1d */ /* 0x000fec0000010000 */
[----:B------:R1:W-:Y:S02]  /*e600*/  STS.128 [R6+UR6], R8 ;  /* 0x0000000806007988 */ /* 0x0003e40008000c06 */
[----:B------:R-:W-:Y:S06]  /*e610*/  BAR.SYNC.DEFER_BLOCKING 0x0 ;  /* 0x0000000000007b1d */ /* 0x000fec0000010000 */
[----:B------:R-:W-:Y:S05]  /*e620*/  @P0 EXIT ;  /* 0x000000000000094d */ /* 0x000fea0003800000 */
[----:B------:R-:W0:Y:S04]  /*e630*/  LDS R5, [R0] ;  /* 0x0000000000057984 */ /* 0x000e280000000800 */
[----:B0-----:R-:W-:Y:S01]  /*e640*/  STG.E desc[UR10][R2.64], R5 ;  /* 0x0000000502007986 */ /* 0x001fe2000c10190a */
[----:B------:R-:W-:Y:S05]  /*e650*/  EXIT ;  /* 0x000000000000794d */ /* 0x000fea0003800000 */
.L_x_2:
[----:B------:R-:W-:-:S00]  /*e660*/  BRA `(.L_x_2) ;  /* 0xfffffffc00fc7947 */ /* 0x000fc0000383ffff */
[----:B------:R-:W-:-:S00]  /*e670*/  NOP ;  /* 0x0000000000007918 */ /* 0x000fc00000000000 */
        /* <DEDUP_REMOVED lines=8> */
.L_x_3:


//--------------------- .nv.global.init           --------------------------
	.section	.nv.global.init,"aw",@progbits
.nv.global.init:
	.type		_$_str,@object
	.size		_$_str,(.L_0 - _$_str)
_$_str:
        /*0000*/ 	.byte	0x5f, 0x5f, 0x43, 0x55, 0x44, 0x41, 0x5f, 0x46, 0x54, 0x5a, 0x00
.L_0:


//--------------------- .nv.shared.attn_fwd       --------------------------
	.section	.nv.shared.attn_fwd,"aw",@nobits
	.sectionflags	@""
	.align	16
	.zero		1024


//--------------------- .nv.shared.reserved.0     --------------------------
	.section	.nv.shared.reserved.0,"aw",@nobits
	.weak		__nv_reservedSMEM_offset_0_alias
	.size		__nv_reservedSMEM_offset_0_alias, 0, 0
	.other		__nv_reservedSMEM_offset_0_alias,@"STO_CUDA_RESERVED_SHARED STV_DEFAULT"
__nv_reservedSMEM_offset_0_alias:
	.zero		0


//--------------------- .nv.constant0.attn_fwd    --------------------------
	.section	.nv.constant0.attn_fwd,"a",@progbits
	.sectionflags	@""
	.align	4
.nv.constant0.attn_fwd:
	.zero		664


//--------------------- SYMBOLS --------------------------

	.type		.nv.reservedSmem.offset0,@object
	.size		.nv.reservedSmem.offset0,0x4
